def matmul_kernel(
    a_ptr,
    b_ptr,
    c_ptr,
    M,
    N,
    K,
    stride_am,
    stride_ak,
    stride_bk,
    stride_bn,
    stride_cm,
    stride_cn,
    BLOCK_M: tl.constexpr,
    BLOCK_N: tl.constexpr,
    BLOCK_K: tl.constexpr,
    GROUP_M: tl.constexpr,
):
    pid = tl.program_id(axis=0)
    num_pid_m = tl.cdiv(M, BLOCK_M)
    num_pid_n = tl.cdiv(N, BLOCK_N)
    num_pid_in_group = GROUP_M * num_pid_n
    group_id = pid // num_pid_in_group
    first_pid_m = group_id * GROUP_M
    group_size_m = min(num_pid_m - first_pid_m, GROUP_M)
    pid_m = first_pid_m + ((pid % num_pid_in_group) % group_size_m)
    pid_n = (pid % num_pid_in_group) // group_size_m

    offs_am = (pid_m * BLOCK_M + tl.arange(0, BLOCK_M)) % M
    offs_bn = (pid_n * BLOCK_N + tl.arange(0, BLOCK_N)) % N
    offs_k = tl.arange(0, BLOCK_K)
    a_ptrs = a_ptr + offs_am[:, None] * stride_am + offs_k[None, :] * stride_ak
    b_ptrs = b_ptr + offs_k[:, None] * stride_bk + offs_bn[None, :] * stride_bn

    acc = tl.zeros((BLOCK_M, BLOCK_N), dtype=tl.float32)
    for kk in range(0, tl.cdiv(K, BLOCK_K)):
        a = tl.load(a_ptrs, mask=offs_k[None, :] < K - kk * BLOCK_K, other=0.0)
        b = tl.load(b_ptrs, mask=offs_k[:, None] < K - kk * BLOCK_K, other=0.0)
        acc = tl.dot(a, b, acc)
        a_ptrs += BLOCK_K * stride_ak
        b_ptrs += BLOCK_K * stride_bk

    c = acc.to(c_ptr.dtype.element_ty)
    offs_cm = pid_m * BLOCK_M + tl.arange(0, BLOCK_M)
    offs_cn = pid_n * BLOCK_N + tl.arange(0, BLOCK_N)
    c_ptrs = c_ptr + offs_cm[:, None] * stride_cm + offs_cn[None, :] * stride_cn
    mask = (offs_cm[:, None] < M) & (offs_cn[None, :] < N)
    tl.store(c_ptrs, c, mask=mask)

# config = {"BLOCK_K": 64, "BLOCK_M": 32, "BLOCK_N": 128, "GROUP_M": 8, "arch": "sm_100", "dtype": "fp16", "num_ctas": 1, "num_stages": 2, "num_warps": 2}
# arch = sm_100


// ===== COMPILED SASS (sm_100a) =====

	.target	sm_100a

	.elftype	@"ET_EXEC"


//--------------------- .note.nv.tkinfo           --------------------------
	.section	.note.nv.tkinfo,"",@"SHT_NOTE"
	.sectionflags	@"SHF_NOTE_NV_TKINFO"
	.tkinfo
        /*0018*/ 	.word	0x00000081
        /*0030*/ 	.string	""
        /*0030*/ 	.string	"ptxas-blackwell"
        /*0030*/ 	.string	"Cuda compilation tools, release 12.9, V12.9.86"
        /*0030*/ 	.string	"Build cuda_12.9.r12.9/compiler.36037853_0"
        /*0030*/ 	.string	"-v  -suppress-debug-info  -lineinfo  -arch sm_100a "



//--------------------- .note.nv.cuver            --------------------------
	.section	.note.nv.cuver,"",@"SHT_NOTE"
	.sectionflags	@"SHF_NOTE_NV_CUVER"
        /*0018*/ 	.short	0x0001
        /*001a*/ 	.short	0x0064
        /*001c*/ 	.short	0x0001
        /*001e*/ 	.short	0x0000
        /*0020*/ 	.short	0x0001
        /*0022*/ 	.short	0x0000


//--------------------- .nv.info                  --------------------------
	.section	.nv.info,"",@"SHT_CUDA_INFO"
	.align	4


	//----- nvinfo : EIATTR_REGCOUNT
	.align		4
        /*0000*/ 	.byte	0x04, 0x2f
        /*0002*/ 	.short	(.L_1 - .L_0)
	.align		4
.L_0:
        /*0004*/ 	.word	index@(matmul_kernel)
        /*0008*/ 	.word	0x00000020


	//----- nvinfo : EIATTR_FRAME_SIZE
	.align		4
.L_1:
        /*000c*/ 	.byte	0x04, 0x11
        /*000e*/ 	.short	(.L_3 - .L_2)
	.align		4
.L_2:
        /*0010*/ 	.word	index@(matmul_kernel)
        /*0014*/ 	.word	0x00001118


	//----- nvinfo : EIATTR_MIN_STACK_SIZE
	.align		4
.L_3:
        /*0018*/ 	.byte	0x04, 0x12
        /*001a*/ 	.short	(.L_5 - .L_4)
	.align		4
.L_4:
        /*001c*/ 	.word	index@(matmul_kernel)
        /*0020*/ 	.word	0x00001118
.L_5:


//--------------------- .nv.info.matmul_kernel    --------------------------
	.section	.nv.info.matmul_kernel,"",@"SHT_CUDA_INFO"
	.sectionflags	@""
	.align	4


	//----- nvinfo : EIATTR_CUDA_API_VERSION
	.align		4
        /*0000*/ 	.byte	0x04, 0x37
        /*0002*/ 	.short	(.L_7 - .L_6)
.L_6:
        /*0004*/ 	.word	0x00000081


	//----- nvinfo : EIATTR_KPARAM_INFO
	.align		4
.L_7:
        /*0008*/ 	.byte	0x04, 0x17
        /*000a*/ 	.short	(.L_9 - .L_8)
.L_8:
        /*000c*/ 	.word	0x00000000
        /*0010*/ 	.short	0x000d
        /*0012*/ 	.short	0x0048
        /*0014*/ 	.byte	0x00, 0xf4, 0x21, 0x00


	//----- nvinfo : EIATTR_KPARAM_INFO
	.align		4
.L_9:
        /*0018*/ 	.byte	0x04, 0x17
        /*001a*/ 	.short	(.L_11 - .L_10)
.L_10:
        /*001c*/ 	.word	0x00000000
        /*0020*/ 	.short	0x000c
        /*0022*/ 	.short	0x0040
        /*0024*/ 	.byte	0x00, 0xf4, 0x21, 0x00


	//----- nvinfo : EIATTR_KPARAM_INFO
	.align		4
.L_11:
        /*0028*/ 	.byte	0x04, 0x17
        /*002a*/ 	.short	(.L_13 - .L_12)
.L_12:
        /*002c*/ 	.word	0x00000000
        /*0030*/ 	.short	0x000b
        /*0032*/ 	.short	0x0038
        /*0034*/ 	.byte	0x00, 0xf0, 0x11, 0x00


	//----- nvinfo : EIATTR_KPARAM_INFO
	.align		4
.L_13:
        /*0038*/ 	.byte	0x04, 0x17
        /*003a*/ 	.short	(.L_15 - .L_14)
.L_14:
        /*003c*/ 	.word	0x00000000
        /*0040*/ 	.short	0x000a
        /*0042*/ 	.short	0x0034
        /*0044*/ 	.byte	0x00, 0xf0, 0x11, 0x00


	//----- nvinfo : EIATTR_KPARAM_INFO
	.align		4
.L_15:
        /*0048*/ 	.byte	0x04, 0x17
        /*004a*/ 	.short	(.L_17 - .L_16)
.L_16:
        /*004c*/ 	.word	0x00000000
        /*0050*/ 	.short	0x0009
        /*0052*/ 	.short	0x0030
        /*0054*/ 	.byte	0x00, 0xf0, 0x11, 0x00


	//----- nvinfo : EIATTR_KPARAM_INFO
	.align		4
.L_17:
        /*0058*/ 	.byte	0x04, 0x17
        /*005a*/ 	.short	(.L_19 - .L_18)
.L_18:
        /*005c*/ 	.word	0x00000000
        /*0060*/ 	.short	0x0008
        /*0062*/ 	.short	0x002c
        /*0064*/ 	.byte	0x00, 0xf0, 0x11, 0x00


	//----- nvinfo : EIATTR_KPARAM_INFO
	.align		4
.L_19:
        /*0068*/ 	.byte	0x04, 0x17
        /*006a*/ 	.short	(.L_21 - .L_20)
.L_20:
        /*006c*/ 	.word	0x00000000
        /*0070*/ 	.short	0x0007
        /*0072*/ 	.short	0x0028
        /*0074*/ 	.byte	0x00, 0xf0, 0x11, 0x00


	//----- nvinfo : EIATTR_KPARAM_INFO
	.align		4
.L_21:
        /*0078*/ 	.byte	0x04, 0x17
        /*007a*/ 	.short	(.L_23 - .L_22)
.L_22:
        /*007c*/ 	.word	0x00000000
        /*0080*/ 	.short	0x0006
        /*0082*/ 	.short	0x0024
        /*0084*/ 	.byte	0x00, 0xf0, 0x11, 0x00


	//----- nvinfo : EIATTR_KPARAM_INFO
	.align		4
.L_23:
        /*0088*/ 	.byte	0x04, 0x17
        /*008a*/ 	.short	(.L_25 - .L_24)
.L_24:
        /*008c*/ 	.word	0x00000000
        /*0090*/ 	.short	0x0005
        /*0092*/ 	.short	0x0020
        /*0094*/ 	.byte	0x00, 0xf0, 0x11, 0x00


	//----- nvinfo : EIATTR_KPARAM_INFO
	.align		4
.L_25:
        /*0098*/ 	.byte	0x04, 0x17
        /*009a*/ 	.short	(.L_27 - .L_26)
.L_26:
        /*009c*/ 	.word	0x00000000
        /*00a0*/ 	.short	0x0004
        /*00a2*/ 	.short	0x001c
        /*00a4*/ 	.byte	0x00, 0xf0, 0x11, 0x00


	//----- nvinfo : EIATTR_KPARAM_INFO
	.align		4
.L_27:
        /*00a8*/ 	.byte	0x04, 0x17
        /*00aa*/ 	.short	(.L_29 - .L_28)
.L_28:
        /*00ac*/ 	.word	0x00000000
        /*00b0*/ 	.short	0x0003
        /*00b2*/ 	.short	0x0018
        /*00b4*/ 	.byte	0x00, 0xf0, 0x11, 0x00


	//----- nvinfo : EIATTR_KPARAM_INFO
	.align		4
.L_29:
        /*00b8*/ 	.byte	0x04, 0x17
        /*00ba*/ 	.short	(.L_31 - .L_30)
.L_30:
        /*00bc*/ 	.word	0x00000000
        /*00c0*/ 	.short	0x0002
        /*00c2*/ 	.short	0x0010
        /*00c4*/ 	.byte	0x00, 0xf4, 0x21, 0x00


	//----- nvinfo : EIATTR_KPARAM_INFO
	.align		4
.L_31:
        /*00c8*/ 	.byte	0x04, 0x17
        /*00ca*/ 	.short	(.L_33 - .L_32)
.L_32:
        /*00cc*/ 	.word	0x00000000
        /*00d0*/ 	.short	0x0001
        /*00d2*/ 	.short	0x0008
        /*00d4*/ 	.byte	0x00, 0xf4, 0x21, 0x00


	//----- nvinfo : EIATTR_KPARAM_INFO
	.align		4
.L_33:
        /*00d8*/ 	.byte	0x04, 0x17
        /*00da*/ 	.short	(.L_35 - .L_34)
.L_34:
        /*00dc*/ 	.word	0x00000000
        /*00e0*/ 	.short	0x0000
        /*00e2*/ 	.short	0x0000
        /*00e4*/ 	.byte	0x00, 0xf4, 0x21, 0x00


	//----- nvinfo : EIATTR_SPARSE_MMA_MASK
	.align		4
.L_35:
        /*00e8*/ 	.byte	0x03, 0x50
        /*00ea*/ 	.short	0x0000


	//----- nvinfo : EIATTR_MAXREG_COUNT
	.align		4
        /*00ec*/ 	.byte	0x03, 0x1b
        /*00ee*/ 	.short	0x00ff


	//----- nvinfo : EIATTR_NUM_BARRIERS
	.align		4
        /*00f0*/ 	.byte	0x02, 0x4c
        /*00f2*/ 	.byte	0x01
	.zero		1


	//----- nvinfo : EIATTR_ANNOTATIONS
	.align		4
        /*00f4*/ 	.byte	0x04, 0x55
        /*00f6*/ 	.short	(.L_37 - .L_36)


	//   ....[0]....
.L_36:
        /*00f8*/ 	.word	0x00000001
        /*00fc*/ 	.byte	0x40, 0x06, 0x00, 0x00, 0x01, 0x00, 0x00, 0x00, 0x70, 0x06, 0x00, 0x00, 0x01, 0x00, 0x00, 0x00
        /* <DEDUP_REMOVED lines=1900> */
        /*77cc*/ 	.byte	0x10, 0x17, 0x02, 0x00, 0x01, 0x00, 0x00, 0x00, 0x30, 0x17, 0x02, 0x00


	//----- nvinfo : EIATTR_VRC_CTA_INIT_COUNT
	.align		4
.L_37:
        /*77d8*/ 	.byte	0x02, 0x4a
	.zero		1
	.zero		1


	//----- nvinfo : EIATTR_EXIT_INSTR_OFFSETS
	.align		4
        /*77dc*/ 	.byte	0x04, 0x1c
        /*77de*/ 	.short	(.L_39 - .L_38)


	//   ....[0]....
.L_38:
        /*77e0*/ 	.word	0x00021a40


	//   ....[1]....
        /*77e4*/ 	.word	0x00021a70


	//----- nvinfo : EIATTR_REQNTID
	.align		4
.L_39:
        /*77e8*/ 	.byte	0x04, 0x10
        /*77ea*/ 	.short	(.L_41 - .L_40)
.L_40:
        /*77ec*/ 	.word	0x00000040
        /*77f0*/ 	.word	0x00000001
        /*77f4*/ 	.word	0x00000001


	//----- nvinfo : EIATTR_CBANK_PARAM_SIZE
	.align		4
.L_41:
        /*77f8*/ 	.byte	0x03, 0x19
        /*77fa*/ 	.short	0x0050


	//----- nvinfo : EIATTR_PARAM_CBANK
	.align		4
        /*77fc*/ 	.byte	0x04, 0x0a
        /*77fe*/ 	.short	(.L_43 - .L_42)
	.align		4
.L_42:
        /*7800*/ 	.word	index@(.nv.constant0.matmul_kernel)
        /*7804*/ 	.short	0x0380
        /*7806*/ 	.short	0x0050


	//----- nvinfo : EIATTR_SW_WAR
	.align		4
.L_43:
        /*7808*/ 	.byte	0x04, 0x36
        /*780a*/ 	.short	(.L_45 - .L_44)
.L_44:
        /*780c*/ 	.word	0x00000008
.L_45:


//--------------------- .nv.compat                --------------------------
	.section	.nv.compat,"",@"SHT_CUDA_COMPAT_INFO"
	.align	4
        /*0000*/ 	.byte	0x02, 0x02, 0x01, 0x00, 0x02, 0x05, 0x05, 0x00, 0x02, 0x03, 0x00, 0x00, 0x02, 0x06, 0x01, 0x00


//--------------------- .nv.callgraph             --------------------------
	.section	.nv.callgraph,"",@"SHT_CUDA_CALLGRAPH"
	.align	4
	.sectionentsize	8
	.align		4
        /*0000*/ 	.word	0x00000000
	.align		4
        /*0004*/ 	.word	0xffffffff
	.align		4
        /*0008*/ 	.word	0x00000000
	.align		4
        /*000c*/ 	.word	0xfffffffe
	.align		4
        /*0010*/ 	.word	0x00000000
	.align		4
        /*0014*/ 	.word	0xfffffffd
	.align		4
        /*0018*/ 	.word	0x00000000
	.align		4
        /*001c*/ 	.word	0xfffffffc


//--------------------- .text.matmul_kernel       --------------------------
	.section	.text.matmul_kernel,"ax",@progbits
	.align	128
        .global         matmul_kernel
        .type           matmul_kernel,@function
        .size           matmul_kernel,(.L_x_4 - matmul_kernel)
        .other          matmul_kernel,@"STO_CUDA_ENTRY STV_DEFAULT"
matmul_kernel:
.text.matmul_kernel:
[----:B------:R-:W0:Y:S08]  /*0000*/  LDC R1, c[0x0][0x37c] ;  /* 0x0000df00ff017b82 */ /* 0x000e300000000800 */
[----:B------:R-:W1:Y:S01]  /*0010*/  LDC.64 R2, c[0x0][0x398] ;  /* 0x0000e600ff027b82 */ /* 0x000e620000000a00 */
[----:B------:R-:W2:Y:S01]  /*0020*/  S2R R14, SR_TID.X ;  /* 0x00000000000e7919 */ /* 0x000ea20000002100 */
[----:B------:R-:W3:Y:S01]  /*0030*/  LDCU UR4, c[0x0][0x3a0] ;  /* 0x00007400ff0477ac */ /* 0x000ee20008000800 */
[----:B0-----:R-:W-:Y:S01]  /*0040*/  VIADD R1, R1, 0xffffeee8 ;  /* 0xffffeee801017836 */ /* 0x001fe20000000000 */
[----:B------:R-:W0:Y:S01]  /*0050*/  LDCU.64 UR8, c[0x0][0x358] ;  /* 0x00006b00ff0877ac */ /* 0x000e220008000a00 */
[----:B------:R-:W4:Y:S01]  /*0060*/  LDCU UR10, c[0x0][0x3a0] ;  /* 0x00007400ff0a77ac */ /* 0x000f220008000800 */
[----:B---3--:R-:W-:Y:S01]  /*0070*/  UIADD3 UR4, UPT, UPT, UR4, 0x3f, URZ ;  /* 0x0000003f04047890 */ /* 0x008fe2000fffe0ff */
[----:B-1----:R-:W-:-:S03]  /*0080*/  VIADD R0, R3, 0x7f ;  /* 0x0000007f03007836 */ /* 0x002fc60000000000 */
[----:B------:R-:W-:Y:S02]  /*0090*/  UISETP.GT.AND UP0, UPT, UR4, 0x3f, UPT ;  /* 0x0000003f0400788c */ /* 0x000fe4000bf04270 */
[----:B------:R-:W-:-:S04]  /*00a0*/  SHF.R.S32.HI R5, RZ, 0x1f, R0 ;  /* 0x0000001fff057819 */ /* 0x000fc80000011400 */
[----:B------:R-:W-:-:S04]  /*00b0*/  LEA.HI R5, R5, R0, RZ, 0x7 ;  /* 0x0000000005057211 */ /* 0x000fc800078f38ff */
[----:B------:R-:W-:Y:S02]  /*00c0*/  SHF.R.S32.HI R0, RZ, 0x7, R5 ;  /* 0x00000007ff007819 */ /* 0x000fe40000011405 */
[----:B------:R-:W1:Y:S03]  /*00d0*/  S2R R5, SR_CTAID.X ;  /* 0x0000000000057919 */ /* 0x000e660000002500 */
[----:B------:R-:W-:-:S05]  /*00e0*/  IMAD.SHL.U32 R0, R0, 0x8, RZ ;  /* 0x0000000800007824 */ /* 0x000fca00078e00ff */
[-C--:B------:R-:W-:Y:S02]  /*00f0*/  IABS R9, R0.reuse ;  /* 0x0000000000097213 */ /* 0x080fe40000000000 */
[----:B------:R-:W-:Y:S02]  /*0100*/  IABS R12, R0 ;  /* 0x00000000000c7213 */ /* 0x000fe40000000000 */
[----:B------:R-:W3:Y:S08]  /*0110*/  I2F.RP R4, R9 ;  /* 0x0000000900047306 */ /* 0x000ef00000209400 */
[----:B---3--:R-:W3:Y:S01]  /*0120*/  MUFU.RCP R4, R4 ;  /* 0x0000000400047308 */ /* 0x008ee20000001000 */
[----:B-1----:R-:W-:Y:S01]  /*0130*/  IABS R10, R5 ;  /* 0x00000005000a7213 */ /* 0x002fe20000000000 */
[----:B---3--:R-:W-:-:S02]  /*0140*/  VIADD R6, R4, 0xffffffe ;  /* 0x0ffffffe04067836 */ /* 0x008fc40000000000 */
[----:B------:R-:W-:-:S04]  /*0150*/  IMAD.MOV R4, RZ, RZ, -R12 ;  /* 0x000000ffff047224 */ /* 0x000fc800078e0a0c */
[----:B------:R1:W3:Y:S02]  /*0160*/  F2I.FTZ.U32.TRUNC.NTZ R7, R6 ;  /* 0x0000000600077305 */ /* 0x0002e4000021f000 */
[----:B-1----:R-:W-:Y:S02]  /*0170*/  IMAD.MOV.U32 R6, RZ, RZ, RZ ;  /* 0x000000ffff067224 */ /* 0x002fe400078e00ff */
[----:B---3--:R-:W-:-:S04]  /*0180*/  IMAD.MOV R8, RZ, RZ, -R7 ;  /* 0x000000ffff087224 */ /* 0x008fc800078e0a07 */
[----:B------:R-:W-:Y:S02]  /*0190*/  IMAD R11, R8, R9, RZ ;  /* 0x00000009080b7224 */ /* 0x000fe400078e02ff */
[----:B------:R-:W-:Y:S02]  /*01a0*/  IMAD.MOV.U32 R8, RZ, RZ, R10 ;  /* 0x000000ffff087224 */ /* 0x000fe400078e000a */
[----:B------:R-:W-:-:S06]  /*01b0*/  IMAD.HI.U32 R7, R7, R11, R6 ;  /* 0x0000000b07077227 */ /* 0x000fcc00078e0006 */
[----:B------:R-:W-:-:S04]  /*01c0*/  IMAD.HI.U32 R7, R7, R8, RZ ;  /* 0x0000000807077227 */ /* 0x000fc800078e00ff */
[----:B------:R-:W-:-:S05]  /*01d0*/  IMAD R4, R7, R4, R8 ;  /* 0x0000000407047224 */ /* 0x000fca00078e0208 */
[----:B------:R-:W-:-:S13]  /*01e0*/  ISETP.GT.U32.AND P1, PT, R9, R4, PT ;  /* 0x000000040900720c */ /* 0x000fda0003f24070 */
[----:B------:R-:W-:Y:S02]  /*01f0*/  @!P1 IMAD.IADD R4, R4, 0x1, -R9 ;  /* 0x0000000104049824 */ /* 0x000fe400078e0a09 */
[----:B------:R-:W-:Y:S01]  /*0200*/  @!P1 VIADD R7, R7, 0x1 ;  /* 0x0000000107079836 */ /* 0x000fe20000000000 */
[----:B------:R-:W-:Y:S02]  /*0210*/  ISETP.NE.AND P1, PT, R0, RZ, PT ;  /* 0x000000ff0000720c */ /* 0x000fe40003f25270 */
[----:B------:R-:W-:Y:S02]  /*0220*/  ISETP.GE.U32.AND P0, PT, R4, R9, PT ;  /* 0x000000090400720c */ /* 0x000fe40003f06070 */
[----:B------:R-:W-:-:S04]  /*0230*/  LOP3.LUT R4, R5, R0, RZ, 0x3c, !PT ;  /* 0x0000000005047212 */ /* 0x000fc800078e3cff */
[----:B------:R-:W-:Y:S01]  /*0240*/  ISETP.GE.AND P2, PT, R4, RZ, PT ;  /* 0x000000ff0400720c */ /* 0x000fe20003f46270 */
[----:B------:R-:W-:-:S06]  /*0250*/  VIADD R4, R2, 0x1f ;  /* 0x0000001f02047836 */ /* 0x000fcc0000000000 */
[----:B------:R-:W-:-:S04]  /*0260*/  @P0 VIADD R7, R7, 0x1 ;  /* 0x0000000107070836 */ /* 0x000fc80000000000 */
[----:B------:R-:W-:Y:S01]  /*0270*/  IMAD.MOV.U32 R6, RZ, RZ, R7 ;  /* 0x000000ffff067224 */ /* 0x000fe200078e0007 */
[----:B------:R-:W-:-:S03]  /*0280*/  SHF.R.S32.HI R7, RZ, 0x1f, R4 ;  /* 0x0000001fff077819 */ /* 0x000fc60000011404 */
[----:B------:R-:W-:Y:S01]  /*0290*/  @!P2 IMAD.MOV R6, RZ, RZ, -R6 ;  /* 0x000000ffff06a224 */ /* 0x000fe200078e0a06 */
[----:B------:R-:W-:Y:S02]  /*02a0*/  @!P1 LOP3.LUT R6, RZ, R0, RZ, 0x33, !PT ;  /* 0x00000000ff069212 */ /* 0x000fe400078e33ff */
[----:B------:R-:W-:-:S03]  /*02b0*/  LEA.HI R7, R7, R4, RZ, 0x5 ;  /* 0x0000000407077211 */ /* 0x000fc600078f28ff */
[----:B------:R-:W-:Y:S02]  /*02c0*/  IMAD.SHL.U32 R4, R6, 0x8, RZ ;  /* 0x0000000806047824 */ /* 0x000fe400078e00ff */
[----:B------:R-:W-:-:S03]  /*02d0*/  IMAD.MOV R6, RZ, RZ, -R6 ;  /* 0x000000ffff067224 */ /* 0x000fc600078e0a06 */
[----:B------:R-:W-:Y:S01]  /*02e0*/  LEA.HI.SX32 R7, R7, -R4, 0x1b ;  /* 0x8000000407077211 */ /* 0x000fe200078fdaff */
[----:B------:R-:W-:Y:S02]  /*02f0*/  IMAD R13, R0, R6, R5 ;  /* 0x00000006000d7224 */ /* 0x000fe400078e0205 */
[----:B------:R-:W-:Y:S01]  /*0300*/  IMAD.MOV.U32 R6, RZ, RZ, RZ ;  /* 0x000000ffff067224 */ /* 0x000fe200078e00ff */
[----:B------:R-:W-:-:S04]  /*0310*/  VIMNMX R8, PT, PT, R7, 0x8, PT ;  /* 0x0000000807087848 */ /* 0x000fc80003fe0100 */
[-C--:B------:R-:W-:Y:S02]  /*0320*/  IABS R10, R8.reuse ;  /* 0x00000008000a7213 */ /* 0x080fe40000000000 */
[----:B------:R-:W-:Y:S02]  /*0330*/  IABS R0, R8 ;  /* 0x0000000800007213 */ /* 0x000fe40000000000 */
[----:B------:R-:W1:Y:S08]  /*0340*/  I2F.RP R9, R10 ;  /* 0x0000000a00097306 */ /* 0x000e700000209400 */
[----:B-1----:R-:W1:Y:S02]  /*0350*/  MUFU.RCP R9, R9 ;  /* 0x0000000900097308 */ /* 0x002e640000001000 */
[----:B-1----:R-:W-:-:S06]  /*0360*/  VIADD R7, R9, 0xffffffe ;  /* 0x0ffffffe09077836 */ /* 0x002fcc0000000000 */
[----:B------:R-:W1:Y:S02]  /*0370*/  F2I.FTZ.U32.TRUNC.NTZ R7, R7 ;  /* 0x0000000700077305 */ /* 0x000e64000021f000 */
[----:B-1----:R-:W-:-:S04]  /*0380*/  IMAD.MOV R11, RZ, RZ, -R7 ;  /* 0x000000ffff0b7224 */ /* 0x002fc800078e0a07 */
[----:B------:R-:W-:Y:S01]  /*0390*/  IMAD.MOV.U32 R5, RZ, RZ, R11 ;  /* 0x000000ffff057224 */ /* 0x000fe200078e000b */
[----:B------:R-:W-:-:S03]  /*03a0*/  IABS R11, R13 ;  /* 0x0000000d000b7213 */ /* 0x000fc60000000000 */
[----:B------:R-:W-:-:S04]  /*03b0*/  IMAD R5, R5, R10, RZ ;  /* 0x0000000a05057224 */ /* 0x000fc800078e02ff */
[----:B------:R-:W-:-:S04]  /*03c0*/  IMAD.HI.U32 R6, R7, R5, R6 ;  /* 0x0000000507067227 */ /* 0x000fc800078e0006 */
[----:B------:R-:W-:Y:S02]  /*03d0*/  IMAD.MOV R5, RZ, RZ, -R0 ;  /* 0x000000ffff057224 */ /* 0x000fe400078e0a00 */
[----:B------:R-:W-:Y:S01]  /*03e0*/  IMAD.HI.U32 R0, R6, R11, RZ ;  /* 0x0000000b06007227 */ /* 0x000fe200078e00ff */
[----:B--2---:R-:W-:-:S03]  /*03f0*/  SHF.R.U32.HI R6, RZ, 0x5, R14 ;  /* 0x00000005ff067819 */ /* 0x004fc6000001160e */
[----:B------:R-:W-:Y:S01]  /*0400*/  IMAD R5, R0, R5, R11 ;  /* 0x0000000500057224 */ /* 0x000fe200078e020b */
[----:B------:R-:W-:-:S04]  /*0410*/  SGXT.U32 R15, R6, 0x1 ;  /* 0x00000001060f781a */ /* 0x000fc80000000000 */
[----:B------:R-:W-:Y:S02]  /*0420*/  ISETP.GT.U32.AND P1, PT, R10, R5, PT ;  /* 0x000000050a00720c */ /* 0x000fe40003f24070 */
[C---:B------:R-:W-:Y:S02]  /*0430*/  LOP3.LUT R7, R15.reuse, 0x2, RZ, 0xfc, !PT ;  /* 0x000000020f077812 */ /* 0x040fe400078efcff */
[C---:B------:R-:W-:Y:S02]  /*0440*/  LOP3.LUT R6, R15.reuse, 0x4, RZ, 0xfc, !PT ;  /* 0x000000040f067812 */ /* 0x040fe400078efcff */
[C---:B------:R-:W-:Y:S02]  /*0450*/  LOP3.LUT R7, R15.reuse, 0x8, RZ, 0xfc, !PT ;  /* 0x000000080f077812 */ /* 0x040fe400078efcff */
[C---:B------:R-:W-:Y:S02]  /*0460*/  LOP3.LUT R6, R15.reuse, 0xa, RZ, 0xfc, !PT ;  /* 0x0000000a0f067812 */ /* 0x040fe400078efcff */
[----:B------:R-:W-:-:S02]  /*0470*/  LOP3.LUT R7, R15, 0xe, RZ, 0xfc, !PT ;  /* 0x0000000e0f077812 */ /* 0x000fc400078efcff */
[----:B------:R-:W-:Y:S01]  /*0480*/  LOP3.LUT R6, R15, 0x10, RZ, 0xfc, !PT ;  /* 0x000000100f067812 */ /* 0x000fe200078efcff */
[----:B------:R-:W-:Y:S01]  /*0490*/  @!P1 IMAD.IADD R5, R5, 0x1, -R10 ;  /* 0x0000000105059824 */ /* 0x000fe200078e0a0a */
[----:B------:R-:W-:Y:S01]  /*04a0*/  LOP3.LUT R7, R15, 0x14, RZ, 0xfc, !PT ;  /* 0x000000140f077812 */ /* 0x000fe200078efcff */
[----:B------:R-:W-:Y:S01]  /*04b0*/  @!P1 VIADD R0, R0, 0x1 ;  /* 0x0000000100009836 */ /* 0x000fe20000000000 */
[----:B------:R-:W-:Y:S02]  /*04c0*/  ISETP.NE.AND P1, PT, R8, RZ, PT ;  /* 0x000000ff0800720c */ /* 0x000fe40003f25270 */
[----:B------:R-:W-:Y:S02]  /*04d0*/  ISETP.GE.U32.AND P0, PT, R5, R10, PT ;  /* 0x0000000a0500720c */ /* 0x000fe40003f06070 */
[----:B------:R-:W-:Y:S02]  /*04e0*/  LOP3.LUT R5, R13, R8, RZ, 0x3c, !PT ;  /* 0x000000080d057212 */ /* 0x000fe400078e3cff */
[----:B------:R-:W-:-:S02]  /*04f0*/  LOP3.LUT R6, R15, 0x16, RZ, 0xfc, !PT ;  /* 0x000000160f067812 */ /* 0x000fc400078efcff */
[----:B------:R-:W-:Y:S02]  /*0500*/  ISETP.GE.AND P2, PT, R5, RZ, PT ;  /* 0x000000ff0500720c */ /* 0x000fe40003f46270 */
[C---:B------:R-:W-:Y:S02]  /*0510*/  LOP3.LUT R7, R15.reuse, 0x1a, RZ, 0xfc, !PT ;  /* 0x0000001a0f077812 */ /* 0x040fe400078efcff */
[C---:B------:R-:W-:Y:S02]  /*0520*/  LOP3.LUT R6, R15.reuse, 0x1c, RZ, 0xfc, !PT ;  /* 0x0000001c0f067812 */ /* 0x040fe400078efcff */
[C---:B------:R-:W-:Y:S01]  /*0530*/  LOP3.LUT R7, R15.reuse, 0x20, RZ, 0xfc, !PT ;  /* 0x000000200f077812 */ /* 0x040fe200078efcff */
[----:B------:R-:W-:Y:S01]  /*0540*/  @P0 VIADD R0, R0, 0x1 ;  /* 0x0000000100000836 */ /* 0x000fe20000000000 */
[C---:B------:R-:W-:Y:S02]  /*0550*/  LOP3.LUT R6, R15.reuse, 0x22, RZ, 0xfc, !PT ;  /* 0x000000220f067812 */ /* 0x040fe400078efcff */
[----:B------:R-:W-:-:S02]  /*0560*/  LOP3.LUT R7, R15, 0x26, RZ, 0xfc, !PT ;  /* 0x000000260f077812 */ /* 0x000fc400078efcff */
[C---:B------:R-:W-:Y:S01]  /*0570*/  LOP3.LUT R6, R15.reuse, 0x28, RZ, 0xfc, !PT ;  /* 0x000000280f067812 */ /* 0x040fe200078efcff */
[----:B------:R-:W-:Y:S01]  /*0580*/  @!P2 IMAD.MOV R0, RZ, RZ, -R0 ;  /* 0x000000ffff00a224 */ /* 0x000fe200078e0a00 */
[----:B------:R-:W-:Y:S02]  /*0590*/  @!P1 LOP3.LUT R0, RZ, R8, RZ, 0x33, !PT ;  /* 0x00000008ff009212 */ /* 0x000fe400078e33ff */
[C---:B------:R-:W-:Y:S02]  /*05a0*/  LOP3.LUT R7, R15.reuse, 0x2c, RZ, 0xfc, !PT ;  /* 0x0000002c0f077812 */ /* 0x040fe400078efcff */
[----:B------:R-:W-:Y:S01]  /*05b0*/  LOP3.LUT R6, R15, 0x2e, RZ, 0xfc, !PT ;  /* 0x0000002e0f067812 */ /* 0x000fe200078efcff */
[----:B------:R-:W-:Y:S02]  /*05c0*/  IMAD.MOV R5, RZ, RZ, -R0 ;  /* 0x000000ffff057224 */ /* 0x000fe400078e0a00 */
[----:B------:R-:W-:Y:S02]  /*05d0*/  IMAD.SHL.U32 R29, R0, 0x80, RZ ;  /* 0x00000080001d7824 */ /* 0x000fe400078e00ff */
[----:B------:R-:W-:-:S04]  /*05e0*/  IMAD R5, R8, R5, R13 ;  /* 0x0000000508057224 */ /* 0x000fc800078e020d */
[----:B------:R-:W-:Y:S01]  /*05f0*/  IMAD.IADD R5, R4, 0x1, R5 ;  /* 0x0000000104057824 */ /* 0x000fe200078e0205 */
[----:B------:R-:W-:-:S05]  /*0600*/  LOP3.LUT R4, R14, 0x1f, RZ, 0xc0, !PT ;  /* 0x0000001f0e047812 */ /* 0x000fca00078ec0ff */
[----:B------:R-:W-:Y:S01]  /*0610*/  IMAD R28, R5, 0x20, R4 ;  /* 0x00000020051c7824 */ /* 0x000fe200078e0204 */
[C---:B------:R-:W-:Y:S02]  /*0620*/  LOP3.LUT R5, R15.reuse, 0x6, RZ, 0xfc, !PT ;  /* 0x000000060f057812 */ /* 0x040fe400078efcff */
[C---:B------:R-:W-:Y:S02]  /*0630*/  LOP3.LUT R5, R15.reuse, 0xc, RZ, 0xfc, !PT ;  /* 0x0000000c0f057812 */ /* 0x040fe400078efcff */
[----:B------:R1:W-:Y:S01]  /*0640*/  STL [R1+0x6b0], R28 ;  /* 0x0006b01c01007387 */ /* 0x0003e20000100800 */
[C---:B------:R-:W-:Y:S02]  /*0650*/  LOP3.LUT R5, R15.reuse, 0x12, RZ, 0xfc, !PT ;  /* 0x000000120f057812 */ /* 0x040fe400078efcff */
[C---:B------:R-:W-:Y:S01]  /*0660*/  LOP3.LUT R5, R15.reuse, 0x18, RZ, 0xfc, !PT ;  /* 0x000000180f057812 */ /* 0x040fe200078efcff */
[----:B------:R1:W-:Y:S01]  /*0670*/  STL [R1+0x498], R29 ;  /* 0x0004981d01007387 */ /* 0x0003e20000100800 */
[----:B------:R-:W-:-:S02]  /*0680*/  LOP3.LUT R5, R15, 0x1e, RZ, 0xfc, !PT ;  /* 0x0000001e0f057812 */ /* 0x000fc400078efcff */
[C---:B------:R-:W-:Y:S02]  /*0690*/  LOP3.LUT R5, R15.reuse, 0x24, RZ, 0xfc, !PT ;  /* 0x000000240f057812 */ /* 0x040fe400078efcff */
[C---:B------:R-:W-:Y:S02]  /*06a0*/  LOP3.LUT R5, R15.reuse, 0x2a, RZ, 0xfc, !PT ;  /* 0x0000002a0f057812 */ /* 0x040fe400078efcff */
[----:B------:R-:W-:Y:S02]  /*06b0*/  LOP3.LUT R4, R14, 0x20, RZ, 0xc0, !PT ;  /* 0x000000200e047812 */ /* 0x000fe400078ec0ff */
[----:B------:R-:W-:Y:S01]  /*06c0*/  LOP3.LUT R5, R15, 0x30, RZ, 0xfc, !PT ;  /* 0x000000300f057812 */ /* 0x000fe200078efcff */
[----:B01--4-:R-:W-:Y:S06]  /*06d0*/  BRA.U UP0, `(.L_x_0) ;  /* 0x0000000100647547 */ /* 0x013fec000b800000 */
[----:B------:R-:W-:Y:S01]  /*06e0*/  IMAD.SHL.U32 R2, R4, 0x20, RZ ;  /* 0x0000002004027824 */ /* 0x000fe200078e00ff */
[----:B------:R-:W-:Y:S01]  /*06f0*/  CS2R R24, SRZ ;  /* 0x0000000000187805 */ /* 0x000fe2000001ff00 */
[----:B------:R-:W-:Y:S01]  /*0700*/  IMAD.SHL.U32 R0, R14, 0x8, RZ ;  /* 0x000000080e007824 */ /* 0x000fe200078e00ff */
[----:B------:R-:W-:Y:S02]  /*0710*/  CS2R R26, SRZ ;  /* 0x00000000001a7805 */ /* 0x000fe4000001ff00 */
[----:B------:R-:W-:Y:S01]  /*0720*/  CS2R R20, SRZ ;  /* 0x0000000000147805 */ /* 0x000fe2000001ff00 */
[----:B------:R0:W-:Y:S01]  /*0730*/  STL [R1+0x6b8], R2 ;  /* 0x0006b80201007387 */ /* 0x0001e20000100800 */
[----:B------:R-:W-:Y:S02]  /*0740*/  CS2R R22, SRZ ;  /* 0x0000000000167805 */ /* 0x000fe4000001ff00 */
[----:B------:R-:W-:Y:S02]  /*0750*/  CS2R R16, SRZ ;  /* 0x0000000000107805 */ /* 0x000fe4000001ff00 */
[----:B------:R-:W-:Y:S01]  /*0760*/  CS2R R18, SRZ ;  /* 0x0000000000127805 */ /* 0x000fe2000001ff00 */
[----:B------:R0:W-:Y:S01]  /*0770*/  STL [R1+0x6b4], R0 ;  /* 0x0006b40001007387 */ /* 0x0001e20000100800 */
[----:B------:R-:W-:-:S02]  /*0780*/  CS2R R12, SRZ ;  /* 0x00000000000c7805 */ /* 0x000fc4000001ff00 */
[----:B------:R-:W-:Y:S02]  /*0790*/  CS2R R14, SRZ ;  /* 0x00000000000e7805 */ /* 0x000fe4000001ff00 */
[----:B------:R-:W-:Y:S01]  /*07a0*/  CS2R R8, SRZ ;  /* 0x0000000000087805 */ /* 0x000fe2000001ff00 */
[----:B------:R0:W-:Y:S01]  /*07b0*/  STL [R1], RZ ;  /* 0x000000ff01007387 */ /* 0x0001e20000100800 */
[----:B------:R-:W-:Y:S02]  /*07c0*/  CS2R R10, SRZ ;  /* 0x00000000000a7805 */ /* 0x000fe4000001ff00 */
[----:B------:R-:W-:Y:S02]  /*07d0*/  CS2R R4, SRZ ;  /* 0x0000000000047805 */ /* 0x000fe4000001ff00 */
[----:B------:R-:W-:Y:S01]  /*07e0*/  CS2R R6, SRZ ;  /* 0x0000000000067805 */ /* 0x000fe2000001ff00 */
[----:B------:R0:W-:Y:S04]  /*07f0*/  STL [R1+0x4], RZ ;  /* 0x000004ff01007387 */ /* 0x0001e80000100800 */
[----:B------:R0:W-:Y:S04]  /*0800*/  STL [R1+0x8], RZ ;  /* 0x000008ff01007387 */ /* 0x0001e80000100800 */
[----:B------:R0:W-:Y:S04]  /*0810*/  STL [R1+0xc], RZ ;  /* 0x00000cff01007387 */ /* 0x0001e80000100800 */
[----:B------:R0:W-:Y:S04]  /*0820*/  STL [R1+0x10], RZ ;  /* 0x000010ff01007387 */ /* 0x0001e80000100800 */
[----:B------:R0:W-:Y:S04]  /*0830*/  STL [R1+0x14], RZ ;  /* 0x000014ff01007387 */ /* 0x0001e80000100800 */
[----:B------:R0:W-:Y:S04]  /*0840*/  STL [R1+0x18], RZ ;  /* 0x000018ff01007387 */ /* 0x0001e80000100800 */
[----:B------:R0:W-:Y:S01]  /*0850*/  STL [R1+0x1c], RZ ;  /* 0x00001cff01007387 */ /* 0x0001e20000100800 */
[----:B------:R-:W-:Y:S05]  /*0860*/  BRA `(.L_x_1) ;  /* 0x000001e800747947 */ /* 0x000fea0003800000 */
.L_x_0:
[----:B------:R-:W-:Y:S01]  /*0870*/  IABS R0, R2 ;  /* 0x0000000200007213 */ /* 0x000fe20000000000 */
[C---:B------:R-:W-:Y:S01]  /*0880*/  VIADD R9, R29.reuse, 0x7e ;  /* 0x0000007e1d097836 */ /* 0x040fe20000000000 */
[----:B------:R-:W-:Y:S01]  /*0890*/  IABS R27, R3 ;  /* 0x00000003001b7213 */ /* 0x000fe20000000000 */
[C---:B------:R-:W-:Y:S01]  /*08a0*/  VIADD R17, R29.reuse, 0x68 ;  /* 0x000000681d117836 */ /* 0x040fe20000000000 */
[----:B------:R-:W0:Y:S01]  /*08b0*/  I2F.RP R4, R0 ;  /* 0x0000000000047306 */ /* 0x000e220000209400 */
[----:B------:R-:W-:Y:S01]  /*08c0*/  IABS R20, R29 ;  /* 0x0000001d00147213 */ /* 0x000fe20000000000 */
[----:B------:R-:W-:Y:S01]  /*08d0*/  VIADD R18, R29, 0x66 ;  /* 0x000000661d127836 */ /* 0x000fe20000000000 */
[----:B------:R-:W-:Y:S01]  /*08e0*/  IABS R13, R9 ;  /* 0x00000009000d7213 */ /* 0x000fe20000000000 */
[----:B------:R-:W1:Y:S03]  /*08f0*/  LDCU UR11, c[0x0][0x3a4] ;  /* 0x00007480ff0b77ac */ /* 0x000e660008000800 */
[----:B------:R-:W-:Y:S01]  /*0900*/  IABS R19, R18 ;  /* 0x0000001200137213 */ /* 0x000fe20000000000 */
[----:B------:R-:W2:Y:S01]  /*0910*/  I2F.RP R6, R27 ;  /* 0x0000001b00067306 */ /* 0x000ea20000209400 */
[----:B------:R-:W3:Y:S01]  /*0920*/  LDCU UR7, c[0x0][0x3b0] ;  /* 0x00007600ff0777ac */ /* 0x000ee20008000800 */
[----:B------:R-:W4:Y:S06]  /*0930*/  LDCU UR6, c[0x0][0x3ac] ;  /* 0x00007580ff0677ac */ /* 0x000f2c0008000800 */
[----:B0-----:R-:W0:Y:S01]  /*0940*/  MUFU.RCP R4, R4 ;  /* 0x0000000400047308 */ /* 0x001e220000001000 */
[----:B------:R-:W1:Y:S01]  /*0950*/  LDCU UR12, c[0x0][0x3a8] ;  /* 0x00007500ff0c77ac */ /* 0x000e620008000800 */
[----:B------:R-:W1:Y:S06]  /*0960*/  LDCU UR13, c[0x0][0x3a8] ;  /* 0x00007500ff0d77ac */ /* 0x000e6c0008000800 */
[----:B--2---:R-:W2:Y:S01]  /*0970*/  MUFU.RCP R6, R6 ;  /* 0x0000000600067308 */ /* 0x004ea20000001000 */
[----:B------:R-:W1:Y:S01]  /*0980*/  LDCU UR14, c[0x0][0x3a8] ;  /* 0x00007500ff0e77ac */ /* 0x000e620008000800 */
[----:B------:R-:W1:Y:S01]  /*0990*/  LDCU UR15, c[0x0][0x3a8] ;  /* 0x00007500ff0f77ac */ /* 0x000e620008000800 */
[----:B0-----:R-:W-:Y:S01]  /*09a0*/  VIADD R4, R4, 0xffffffe ;  /* 0x0ffffffe04047836 */ /* 0x001fe20000000000 */
[----:B------:R-:W0:Y:S04]  /*09b0*/  LDCU UR17, c[0x0][0x3a8] ;  /* 0x00007500ff1177ac */ /* 0x000e280008000800 */
[----:B------:R-:W0:Y:S01]  /*09c0*/  F2I.FTZ.U32.TRUNC.NTZ R5, R4 ;  /* 0x0000000400057305 */ /* 0x000e22000021f000 */
[----:B------:R-:W1:Y:S01]  /*09d0*/  LDCU UR18, c[0x0][0x3a8] ;  /* 0x00007500ff1277ac */ /* 0x000e620008000800 */
[----:B--2---:R-:W-:Y:S01]  /*09e0*/  VIADD R6, R6, 0xffffffe ;  /* 0x0ffffffe06067836 */ /* 0x004fe20000000000 */
[----:B------:R-:W2:Y:S05]  /*09f0*/  LDCU UR16, c[0x0][0x3a8] ;  /* 0x00007500ff1077ac */ /* 0x000eaa0008000800 */
[----:B------:R3:W1:Y:S01]  /*0a00*/  F2I.FTZ.U32.TRUNC.NTZ R7, R6 ;  /* 0x0000000600077305 */ /* 0x000662000021f000 */
[----:B------:R-:W2:Y:S01]  /*0a10*/  LDCU UR20, c[0x0][0x3a8] ;  /* 0x00007500ff1477ac */ /* 0x000ea20008000800 */
[----:B------:R-:W2:Y:S01]  /*0a20*/  LDCU UR21, c[0x0][0x3a8] ;  /* 0x00007500ff1577ac */ /* 0x000ea20008000800 */
[----:B0-----:R-:W-:Y:S01]  /*0a30*/  IMAD.MOV R4, RZ, RZ, -R5 ;  /* 0x000000ffff047224 */ /* 0x001fe200078e0a05 */
[----:B---3--:R-:W-:Y:S01]  /*0a40*/  IABS R6, R28 ;  /* 0x0000001c00067213 */ /* 0x008fe20000000000 */
[----:B------:R-:W0:Y:S02]  /*0a50*/  LDCU UR22, c[0x0][0x3a8] ;  /* 0x00007500ff1677ac */ /* 0x000e240008000800 */
[----:B------:R-:W-:-:S02]  /*0a60*/  IMAD R8, R4, R0, RZ ;  /* 0x0000000004087224 */ /* 0x000fc400078e02ff */
[----:B------:R-:W-:Y:S01]  /*0a70*/  IMAD.MOV.U32 R4, RZ, RZ, RZ ;  /* 0x000000ffff047224 */ /* 0x000fe200078e00ff */
[----:B------:R-:W3:Y:S01]  /*0a80*/  LDCU UR23, c[0x0][0x3a8] ;  /* 0x00007500ff1777ac */ /* 0x000ee20008000800 */
[----:B-1----:R-:W-:Y:S02]  /*0a90*/  IMAD.MOV R23, RZ, RZ, -R7 ;  /* 0x000000ffff177224 */ /* 0x002fe400078e0a07 */
[----:B------:R-:W-:Y:S01]  /*0aa0*/  IMAD.HI.U32 R8, R5, R8, R4 ;  /* 0x0000000805087227 */ /* 0x000fe200078e0004 */
[----:B------:R-:W1:Y:S03]  /*0ab0*/  LDCU UR25, c[0x0][0x3a8] ;  /* 0x00007500ff1977ac */ /* 0x000e660008000800 */
[----:B------:R-:W-:Y:S01]  /*0ac0*/  IMAD.MOV.U32 R4, RZ, RZ, R6 ;  /* 0x000000ffff047224 */ /* 0x000fe200078e0006 */
[----:B------:R-:W0:Y:S01]  /*0ad0*/  LDCU UR26, c[0x0][0x3a8] ;  /* 0x00007500ff1a77ac */ /* 0x000e220008000800 */
[----:B------:R-:W-:-:S02]  /*0ae0*/  VIADD R5, R29, 0x7f ;  /* 0x0000007f1d057836 */ /* 0x000fc40000000000 */
[----:B------:R-:W-:Y:S01]  /*0af0*/  IMAD.HI.U32 R6, R8, R4, RZ ;  /* 0x0000000408067227 */ /* 0x000fe200078e00ff */
[----:B------:R-:W0:Y:S02]  /*0b00*/  LDCU UR27, c[0x0][0x3a8] ;  /* 0x00007500ff1b77ac */ /* 0x000e240008000800 */
[----:B------:R-:W-:Y:S01]  /*0b10*/  IABS R8, R5 ;  /* 0x0000000500087213 */ /* 0x000fe20000000000 */
[----:B------:R-:W-:Y:S01]  /*0b20*/  IMAD.MOV R6, RZ, RZ, -R6 ;  /* 0x000000ffff067224 */ /* 0x000fe200078e0a06 */
[----:B------:R-:W-:Y:S01]  /*0b30*/  ISETP.GE.AND P6, PT, R5, RZ, PT ;  /* 0x000000ff0500720c */ /* 0x000fe20003fc6270 */
[----:B------:R-:W-:Y:S01]  /*0b40*/  IMAD R23, R23, R27, RZ ;  /* 0x0000001b17177224 */ /* 0x000fe200078e02ff */
[----:B------:R-:W0:Y:S01]  /*0b50*/  LDCU UR28, c[0x0][0x3a8] ;  /* 0x00007500ff1c77ac */ /* 0x000e220008000800 */
[C---:B------:R-:W-:Y:S02]  /*0b60*/  IMAD R4, R0.reuse, R6, R4 ;  /* 0x0000000600047224 */ /* 0x040fe400078e0204 */
[----:B------:R-:W-:Y:S01]  /*0b70*/  IMAD.MOV.U32 R6, RZ, RZ, RZ ;  /* 0x000000ffff067224 */ /* 0x000fe200078e00ff */
[----:B------:R-:W0:Y:S02]  /*0b80*/  LDCU UR19, c[0x0][0x3a8] ;  /* 0x00007500ff1377ac */ /* 0x000e240008000800 */
[----:B------:R-:W-:Y:S01]  /*0b90*/  ISETP.GT.U32.AND P0, PT, R0, R4, PT ;  /* 0x000000040000720c */ /* 0x000fe20003f04070 */
[----:B------:R-:W-:Y:S01]  /*0ba0*/  IMAD.HI.U32 R23, R7, R23, R6 ;  /* 0x0000001707177227 */ /* 0x000fe200078e0006 */
[----:B------:R-:W0:Y:S03]  /*0bb0*/  LDCU UR24, c[0x0][0x3a8] ;  /* 0x00007500ff1877ac */ /* 0x000e260008000800 */
[----:B------:R-:W-:Y:S01]  /*0bc0*/  IMAD.MOV.U32 R6, RZ, RZ, R8 ;  /* 0x000000ffff067224 */ /* 0x000fe200078e0008 */
[----:B------:R-:W0:Y:S01]  /*0bd0*/  LDCU UR29, c[0x0][0x3a8] ;  /* 0x00007500ff1d77ac */ /* 0x000e220008000800 */
[C---:B------:R-:W-:Y:S01]  /*0be0*/  IMAD.HI.U32 R11, R23.reuse, R20, RZ ;  /* 0x00000014170b7227 */ /* 0x040fe200078e00ff */
[----:B------:R-:W0:Y:S03]  /*0bf0*/  LDCU UR30, c[0x0][0x3a8] ;  /* 0x00007500ff1e77ac */ /* 0x000e260008000800 */
[----:B------:R-:W-:Y:S01]  /*0c00*/  IMAD.HI.U32 R7, R23, R6, RZ ;  /* 0x0000000617077227 */ /* 0x000fe200078e00ff */
[----:B------:R-:W0:Y:S03]  /*0c10*/  LDCU UR31, c[0x0][0x3a8] ;  /* 0x00007500ff1f77ac */ /* 0x000e260008000800 */
[----:B------:R-:W-:-:S02]  /*0c20*/  IMAD.MOV R7, RZ, RZ, -R7 ;  /* 0x000000ffff077224 */ /* 0x000fc400078e0a07 */
[----:B------:R-:W-:Y:S01]  /*0c30*/  VIADD R8, R29, 0x7d ;  /* 0x0000007d1d087836 */ /* 0x000fe20000000000 */
[----:B------:R-:W0:Y:S01]  /*0c40*/  LDCU UR32, c[0x0][0x3a8] ;  /* 0x00007500ff2077ac */ /* 0x000e220008000800 */
[C---:B------:R-:W-:Y:S02]  /*0c50*/  IMAD R6, R27.reuse, R7, R6 ;  /* 0x000000071b067224 */ /* 0x040fe400078e0206 */
[----:B------:R-:W-:Y:S01]  /*0c60*/  IMAD.MOV R11, RZ, RZ, -R11 ;  /* 0x000000ffff0b7224 */ /* 0x000fe200078e0a0b */
[----:B------:R-:W-:Y:S01]  /*0c70*/  IABS R10, R8 ;  /* 0x00000008000a7213 */ /* 0x000fe20000000000 */
[----:B------:R-:W-:Y:S01]  /*0c80*/  @!P0 IMAD.IADD R4, R4, 0x1, -R0 ;  /* 0x0000000104048824 */ /* 0x000fe200078e0a00 */
[C---:B------:R-:W-:Y:S01]  /*0c90*/  ISETP.GT.U32.AND P2, PT, R27.reuse, R6, PT ;  /* 0x000000061b00720c */ /* 0x040fe20003f44070 */
[----:B------:R-:W-:Y:S01]  /*0ca0*/  IMAD R20, R27, R11, R20 ;  /* 0x0000000b1b147224 */ /* 0x000fe200078e0214 */
[----:B------:R-:W-:Y:S01]  /*0cb0*/  ISETP.GE.AND P0, PT, R28, RZ, PT ;  /* 0x000000ff1c00720c */ /* 0x000fe20003f06270 */
[----:B------:R-:W-:Y:S01]  /*0cc0*/  VIADD R7, R29, 0x7c ;  /* 0x0000007c1d077836 */ /* 0x000fe20000000000 */
[----:B------:R-:W-:Y:S01]  /*0cd0*/  ISETP.GT.U32.AND P3, PT, R0, R4, PT ;  /* 0x000000040000720c */ /* 0x000fe20003f64070 */
[----:B------:R-:W-:Y:S01]  /*0ce0*/  IMAD.HI.U32 R11, R23, R10, RZ ;  /* 0x0000000a170b7227 */ /* 0x000fe200078e00ff */
[----:B------:R-:W-:Y:S01]  /*0cf0*/  ISETP.GT.U32.AND P1, PT, R27, R20, PT ;  /* 0x000000141b00720c */ /* 0x000fe20003f24070 */
[----:B------:R-:W0:Y:S01]  /*0d00*/  LDCU UR33, c[0x0][0x3a8] ;  /* 0x00007500ff2177ac */ /* 0x000e220008000800 */
[----:B------:R-:W-:Y:S01]  /*0d10*/  IABS R5, R7 ;  /* 0x0000000700057213 */ /* 0x000fe20000000000 */
[----:B------:R-:W-:Y:S01]  /*0d20*/  IMAD.HI.U32 R12, R23, R13, RZ ;  /* 0x0000000d170c7227 */ /* 0x000fe200078e00ff */
[----:B------:R-:W-:Y:S01]  /*0d30*/  ISETP.GE.AND P5, PT, R8, RZ, PT ;  /* 0x000000ff0800720c */ /* 0x000fe20003fa6270 */
[----:B------:R-:W0:Y:S02]  /*0d40*/  LDCU UR34, c[0x0][0x3a8] ;  /* 0x00007500ff2277ac */ /* 0x000e240008000800 */
[----:B------:R-:W-:-:S02]  /*0d50*/  IMAD.MOV R11, RZ, RZ, -R11 ;  /* 0x000000ffff0b7224 */ /* 0x000fc400078e0a0b */
[----:B------:R-:W-:Y:S01]  /*0d60*/  @!P2 IMAD.IADD R6, R6, 0x1, -R27 ;  /* 0x000000010606a824 */ /* 0x000fe200078e0a1b */
[----:B------:R-:W-:Y:S01]  /*0d70*/  ISETP.GE.AND P2, PT, R9, RZ, PT ;  /* 0x000000ff0900720c */ /* 0x000fe20003f46270 */
[----:B------:R-:W-:Y:S01]  /*0d80*/  IMAD.MOV R12, RZ, RZ, -R12 ;  /* 0x000000ffff0c7224 */ /* 0x000fe200078e0a0c */
[----:B------:R-:W-:Y:S01]  /*0d90*/  USHF.R.S32.HI UR5, URZ, 0x1f, UR4 ;  /* 0x0000001fff057899 */ /* 0x000fe20008011404 */
[C---:B------:R-:W-:Y:S01]  /*0da0*/  IMAD R10, R27.reuse, R11, R10 ;  /* 0x0000000b1b0a7224 */ /* 0x040fe200078e020a */
[C---:B------:R-:W-:Y:S01]  /*0db0*/  ISETP.GT.U32.AND P4, PT, R27.reuse, R6, PT ;  /* 0x000000061b00720c */ /* 0x040fe20003f84070 */
[----:B------:R-:W-:Y:S01]  /*0dc0*/  IMAD.MOV.U32 R11, RZ, RZ, R5 ;  /* 0x000000ffff0b7224 */ /* 0x000fe200078e0005 */
[----:B------:R-:W0:Y:S01]  /*0dd0*/  LDCU UR35, c[0x0][0x3a8] ;  /* 0x00007500ff2377ac */ /* 0x000e220008000800 */
[----:B------:R-:W-:Y:S02]  /*0de0*/  IMAD R13, R27, R12, R13 ;  /* 0x0000000c1b0d7224 */ /* 0x000fe400078e020d */
[----:B------:R-:W-:Y:S01]  /*0df0*/  @!P1 IMAD.IADD R20, R20, 0x1, -R27 ;  /* 0x0000000114149824 */ /* 0x000fe200078e0a1b */
[----:B------:R-:W-:Y:S01]  /*0e00*/  ISETP.NE.AND P1, PT, R2, RZ, PT ;  /* 0x000000ff0200720c */ /* 0x000fe20003f25270 */
[----:B------:R-:W-:-:S04]  /*0e10*/  IMAD.HI.U32 R12, R23, R11, RZ ;  /* 0x0000000b170c7227 */ /* 0x000fc800078e00ff */
[----:B------:R-:W-:Y:S01]  /*0e20*/  @!P3 IMAD.IADD R4, R4, 0x1, -R0 ;  /* 0x000000010404b824 */ /* 0x000fe200078e0a00 */
[C---:B------:R-:W-:Y:S01]  /*0e30*/  ISETP.GT.U32.AND P3, PT, R27.reuse, R20, PT ;  /* 0x000000141b00720c */ /* 0x040fe20003f64070 */
[----:B------:R-:W-:Y:S02]  /*0e40*/  IMAD.MOV R12, RZ, RZ, -R12 ;  /* 0x000000ffff0c7224 */ /* 0x000fe400078e0a0c */
[----:B------:R-:W-:Y:S02]  /*0e50*/  IMAD.MOV.U32 R0, RZ, RZ, R4 ;  /* 0x000000ffff007224 */ /* 0x000fe400078e0004 */
[C---:B------:R-:W-:Y:S02]  /*0e60*/  IMAD R4, R27.reuse, R12, R11 ;  /* 0x0000000c1b047224 */ /* 0x040fe400078e020b */
[--C-:B------:R-:W-:Y:S02]  /*0e70*/  @!P4 IMAD.IADD R6, R6, 0x1, -R27.reuse ;  /* 0x000000010606c824 */ /* 0x100fe400078e0a1b */
[----:B------:R-:W-:Y:S01]  /*0e80*/  @!P0 IMAD.MOV R0, RZ, RZ, -R0 ;  /* 0x000000ffff008224 */ /* 0x000fe200078e0a00 */
[----:B------:R-:W-:Y:S01]  /*0e90*/  ISETP.GT.U32.AND P4, PT, R27, R4, PT ;  /* 0x000000041b00720c */ /* 0x000fe20003f84070 */
[----:B------:R-:W-:Y:S01]  /*0ea0*/  VIADD R5, R29, 0x7b ;  /* 0x0000007b1d057836 */ /* 0x000fe20000000000 */
[----:B------:R-:W-:Y:S01]  /*0eb0*/  ISETP.GT.U32.AND P0, PT, R27, R13, PT ;  /* 0x0000000d1b00720c */ /* 0x000fe20003f04070 */
[----:B------:R-:W-:Y:S01]  /*0ec0*/  @!P3 IMAD.IADD R20, R20, 0x1, -R27 ;  /* 0x000000011414b824 */ /* 0x000fe200078e0a1b */
[C---:B------:R-:W-:Y:S01]  /*0ed0*/  ISETP.GE.AND P3, PT, R29.reuse, RZ, PT ;  /* 0x000000ff1d00720c */ /* 0x040fe20003f66270 */
[----:B------:R-:W-:Y:S01]  /*0ee0*/  IMAD.MOV.U32 R15, RZ, RZ, R6 ;  /* 0x000000ffff0f7224 */ /* 0x000fe200078e0006 */
[----:B------:R-:W-:Y:S01]  /*0ef0*/  @!P1 LOP3.LUT R0, RZ, R2, RZ, 0x33, !PT ;  /* 0x00000002ff009212 */ /* 0x000fe200078e33ff */
[----:B------:R-:W-:Y:S01]  /*0f00*/  VIADD R2, R29, 0x7a ;  /* 0x0000007a1d027836 */ /* 0x000fe20000000000 */
[----:B------:R-:W-:Y:S01]  /*0f10*/  ISETP.GT.U32.AND P1, PT, R27, R10, PT ;  /* 0x0000000a1b00720c */ /* 0x000fe20003f24070 */
[----:B------:R-:W-:Y:S01]  /*0f20*/  VIADD R9, R29, 0x79 ;  /* 0x000000791d097836 */ /* 0x000fe20000000000 */
[----:B------:R-:W-:Y:S01]  /*0f30*/  IABS R14, R5 ;  /* 0x00000005000e7213 */ /* 0x000fe20000000000 */
[----:B------:R-:W-:Y:S01]  /*0f40*/  @!P6 IMAD.MOV R15, RZ, RZ, -R15 ;  /* 0x000000ffff0fe224 */ /* 0x000fe200078e0a0f */
[----:B------:R-:W-:Y:S01]  /*0f50*/  IABS R12, R2 ;  /* 0x00000002000c7213 */ /* 0x000fe20000000000 */
[--C-:B------:R-:W-:Y:S01]  /*0f60*/  @!P4 IMAD.IADD R4, R4, 0x1, -R27.reuse ;  /* 0x000000010404c824 */ /* 0x100fe200078e0a1b */
[----:B------:R-:W-:Y:S01]  /*0f70*/  IABS R11, R9 ;  /* 0x00000009000b7213 */ /* 0x000fe20000000000 */
[----:B------:R-:W-:Y:S01]  /*0f80*/  @!P0 IMAD.IADD R13, R13, 0x1, -R27 ;  /* 0x000000010d0d8824 */ /* 0x000fe200078e0a1b */
[----:B------:R-:W-:Y:S01]  /*0f90*/  ISETP.GE.AND P6, PT, R5, RZ, PT ;  /* 0x000000ff0500720c */ /* 0x000fe20003fc6270 */
[----:B------:R-:W-:Y:S01]  /*0fa0*/  @!P3 IMAD.MOV R20, RZ, RZ, -R20 ;  /* 0x000000ffff14b224 */ /* 0x000fe200078e0a14 */
[----:B------:R-:W-:Y:S01]  /*0fb0*/  ISETP.GT.U32.AND P4, PT, R27, R4, PT ;  /* 0x000000041b00720c */ /* 0x000fe20003f84070 */
[----:B------:R-:W-:Y:S01]  /*0fc0*/  IMAD.HI.U32 R6, R23, R12, RZ ;  /* 0x0000000c17067227 */ /* 0x000fe200078e00ff */
[----:B------:R-:W-:Y:S01]  /*0fd0*/  ISETP.GT.U32.AND P3, PT, R27, R13, PT ;  /* 0x0000000d1b00720c */ /* 0x000fe20003f64070 */
[----:B------:R0:W-:Y:S01]  /*0fe0*/  STL [R1+0x82c], R0 ;  /* 0x00082c0001007387 */ /* 0x0001e20000100800 */
[----:B------:R-:W-:Y:S01]  /*0ff0*/  ISETP.GE.AND P0, PT, R7, RZ, PT ;  /* 0x000000ff0700720c */ /* 0x000fe20003f06270 */
[----:B------:R-:W-:-:S02]  /*1000*/  IMAD.HI.U32 R8, R23, R14, RZ ;  /* 0x0000000e17087227 */ /* 0x000fc400078e00ff */
[----:B------:R-:W-:Y:S02]  /*1010*/  STL [R1+0x30], R15 ;  /* 0x0000300f01007387 */ /* 0x000fe40000100800 */
[----:B------:R-:W-:Y:S02]  /*1020*/  IMAD.MOV R6, RZ, RZ, -R6 ;  /* 0x000000ffff067224 */ /* 0x000fe400078e0a06 */
[----:B------:R-:W-:Y:S02]  /*1030*/  IMAD.MOV R8, RZ, RZ, -R8 ;  /* 0x000000ffff087224 */ /* 0x000fe400078e0a08 */
[--C-:B------:R-:W-:Y:S02]  /*1040*/  @!P1 IMAD.IADD R10, R10, 0x1, -R27.reuse ;  /* 0x000000010a0a9824 */ /* 0x100fe400078e0a1b */
[C---:B------:R-:W-:Y:S02]  /*1050*/  IMAD R12, R27.reuse, R6, R12 ;  /* 0x000000061b0c7224 */ /* 0x040fe400078e020c */
[C---:B------:R-:W-:Y:S01]  /*1060*/  IMAD R8, R27.reuse, R8, R14 ;  /* 0x000000081b087224 */ /* 0x040fe200078e020e */
[C---:B------:R-:W-:Y:S01]  /*1070*/  ISETP.GT.U32.AND P1, PT, R27.reuse, R10, PT ;  /* 0x0000000a1b00720c */ /* 0x040fe20003f24070 */
[--C-:B------:R-:W-:Y:S01]  /*1080*/  @!P4 IMAD.IADD R4, R4, 0x1, -R27.reuse ;  /* 0x000000010404c824 */ /* 0x100fe200078e0a1b */
[----:B------:R-:W-:Y:S01]  /*1090*/  ISETP.GT.U32.AND P4, PT, R27, R12, PT ;  /* 0x0000000c1b00720c */ /* 0x000fe20003f84070 */
[----:B------:R-:W-:Y:S01]  /*10a0*/  @!P3 IMAD.IADD R13, R13, 0x1, -R27 ;  /* 0x000000010d0db824 */ /* 0x000fe200078e0a1b */
[----:B------:R-:W-:Y:S01]  /*10b0*/  ISETP.GT.U32.AND P3, PT, R27, R8, PT ;  /* 0x000000081b00720c */ /* 0x000fe20003f64070 */
[----:B------:R-:W-:-:S02]  /*10c0*/  VIADD R5, R29, 0x78 ;  /* 0x000000781d057836 */ /* 0x000fc40000000000 */
[----:B------:R-:W-:-:S04]  /*10d0*/  IMAD.HI.U32 R14, R23, R11, RZ ;  /* 0x0000000b170e7227 */ /* 0x000fc800078e00ff */
[----:B0-----:R-:W-:Y:S02]  /*10e0*/  IMAD.MOV.U32 R0, RZ, RZ, R13 ;  /* 0x000000ffff007224 */ /* 0x001fe400078e000d */
[--C-:B------:R-:W-:Y:S01]  /*10f0*/  @!P1 IMAD.IADD R10, R10, 0x1, -R27.reuse ;  /* 0x000000010a0a9824 */ /* 0x100fe200078e0a1b */
[----:B------:R-:W-:Y:S01]  /*1100*/  ISETP.GE.AND P1, PT, R2, RZ, PT ;  /* 0x000000ff0200720c */ /* 0x000fe20003f26270 */
[----:B------:R-:W-:Y:S01]  /*1110*/  IMAD.MOV R14, RZ, RZ, -R14 ;  /* 0x000000ffff0e7224 */ /* 0x000fe200078e0a0e */
[----:B------:R-:W-:Y:S01]  /*1120*/  IABS R2, R5 ;  /* 0x0000000500027213 */ /* 0x000fe20000000000 */
[--C-:B------:R-:W-:Y:S02]  /*1130*/  @!P4 IMAD.IADD R12, R12, 0x1, -R27.reuse ;  /* 0x000000010c0cc824 */ /* 0x100fe400078e0a1b */
[----:B------:R-:W-:Y:S01]  /*1140*/  @!P3 IMAD.IADD R8, R8, 0x1, -R27 ;  /* 0x000000010808b824 */ /* 0x000fe200078e0a1b */
[----:B------:R-:W-:Y:S01]  /*1150*/  ISETP.GE.AND P3, PT, R9, RZ, PT ;  /* 0x000000ff0900720c */ /* 0x000fe20003f66270 */
[----:B------:R-:W-:Y:S01]  /*1160*/  @!P2 IMAD.MOV R0, RZ, RZ, -R0 ;  /* 0x000000ffff00a224 */ /* 0x000fe200078e0a00 */
[C---:B------:R-:W-:Y:S01]  /*1170*/  ISETP.GT.U32.AND P4, PT, R27.reuse, R12, PT ;  /* 0x0000000c1b00720c */ /* 0x040fe20003f84070 */
[C---:B------:R-:W-:Y:S01]  /*1180*/  IMAD R11, R27.reuse, R14, R11 ;  /* 0x0000000e1b0b7224 */ /* 0x040fe200078e020b */
[----:B------:R-:W-:Y:S01]  /*1190*/  ISETP.GT.U32.AND P2, PT, R27, R8, PT ;  /* 0x000000081b00720c */ /* 0x000fe20003f44070 */
[----:B------:R-:W-:Y:S01]  /*11a0*/  IMAD.MOV.U32 R13, RZ, RZ, R10 ;  /* 0x000000ffff0d7224 */ /* 0x000fe200078e000a */
[----:B------:R0:W-:Y:S01]  /*11b0*/  STL [R1+0x18], R0 ;  /* 0x0000180001007387 */ /* 0x0001e20000100800 */
[----:B------:R-:W-:-:S02]  /*11c0*/  VIADD R6, R29, 0x77 ;  /* 0x000000771d067836 */ /* 0x000fc40000000000 */
[----:B------:R-:W-:-:S03]  /*11d0*/  IMAD.HI.U32 R9, R23, R2, RZ ;  /* 0x0000000217097227 */ /* 0x000fc600078e00ff */
[----:B------:R-:W-:Y:S01]  /*11e0*/  IABS R7, R6 ;  /* 0x0000000600077213 */ /* 0x000fe20000000000 */
[----:B------:R-:W-:Y:S01]  /*11f0*/  @!P5 IMAD.MOV R13, RZ, RZ, -R13 ;  /* 0x000000ffff0dd224 */ /* 0x000fe200078e0a0d */
[----:B------:R-:W-:Y:S01]  /*1200*/  ISETP.GT.U32.AND P5, PT, R27, R11, PT ;  /* 0x0000000b1b00720c */ /* 0x000fe20003fa4070 */
[----:B------:R-:W-:Y:S02]  /*1210*/  @!P4 IMAD.IADD R12, R12, 0x1, -R27 ;  /* 0x000000010c0cc824 */ /* 0x000fe400078e0a1b */
[----:B0-----:R-:W-:Y:S01]  /*1220*/  IMAD.MOV.U32 R0, RZ, RZ, R4 ;  /* 0x000000ffff007224 */ /* 0x001fe200078e0004 */
[----:B------:R0:W-:Y:S01]  /*1230*/  STL [R1+0x44], R13 ;  /* 0x0000440d01007387 */ /* 0x0001e20000100800 */
[----:B------:R-:W-:Y:S02]  /*1240*/  IMAD.MOV R4, RZ, RZ, -R9 ;  /* 0x000000ffff047224 */ /* 0x000fe400078e0a09 */
[----:B------:R-:W-:-:S04]  /*1250*/  IMAD.HI.U32 R10, R23, R7, RZ ;  /* 0x00000007170a7227 */ /* 0x000fc800078e00ff */
[C---:B------:R-:W-:Y:S02]  /*1260*/  IMAD R2, R27.reuse, R4, R2 ;  /* 0x000000041b027224 */ /* 0x040fe400078e0202 */
[----:B------:R-:W-:Y:S02]  /*1270*/  IMAD.MOV R10, RZ, RZ, -R10 ;  /* 0x000000ffff0a7224 */ /* 0x000fe400078e0a0a */
[--C-:B------:R-:W-:Y:S01]  /*1280*/  @!P2 IMAD.IADD R8, R8, 0x1, -R27.reuse ;  /* 0x000000010808a824 */ /* 0x100fe200078e0a1b */
[----:B------:R-:W-:Y:S01]  /*1290*/  ISETP.GT.U32.AND P4, PT, R27, R2, PT ;  /* 0x000000021b00720c */ /* 0x000fe20003f84070 */
[----:B------:R-:W-:Y:S01]  /*12a0*/  @!P5 IMAD.IADD R11, R11, 0x1, -R27 ;  /* 0x000000010b0bd824 */ /* 0x000fe200078e0a1b */
[----:B------:R-:W-:Y:S01]  /*12b0*/  ISETP.GE.AND P2, PT, R6, RZ, PT ;  /* 0x000000ff0600720c */ /* 0x000fe20003f46270 */
[C---:B------:R-:W-:Y:S02]  /*12c0*/  IMAD R7, R27.reuse, R10, R7 ;  /* 0x0000000a1b077224 */ /* 0x040fe400078e0207 */
[----:B0-----:R-:W-:Y:S01]  /*12d0*/  IMAD.MOV.U32 R13, RZ, RZ, R8 ;  /* 0x000000ffff0d7224 */ /* 0x001fe200078e0008 */
[----:B------:R-:W-:Y:S01]  /*12e0*/  ISETP.GT.U32.AND P5, PT, R27, R11, PT ;  /* 0x0000000b1b00720c */ /* 0x000fe20003fa4070 */
[----:B------:R-:W-:Y:S01]  /*12f0*/  @!P0 IMAD.MOV R0, RZ, RZ, -R0 ;  /* 0x000000ffff008224 */ /* 0x000fe200078e0a00 */
[----:B------:R-:W-:Y:S01]  /*1300*/  ISETP.GE.AND P0, PT, R5, RZ, PT ;  /* 0x000000ff0500720c */ /* 0x000fe20003f06270 */
[----:B------:R-:W-:Y:S01]  /*1310*/  @!P6 IMAD.MOV R13, RZ, RZ, -R13 ;  /* 0x000000ffff0de224 */ /* 0x000fe200078e0a0d */
[----:B------:R-:W-:Y:S01]  /*1320*/  ISETP.GT.U32.AND P6, PT, R27, R7, PT ;  /* 0x000000071b00720c */ /* 0x000fe20003fc4070 */
[----:B------:R-:W-:Y:S01]  /*1330*/  VIADD R5, R29, 0x75 ;  /* 0x000000751d057836 */ /* 0x000fe20000000000 */
[----:B------:R0:W-:Y:S01]  /*1340*/  STL [R1+0x48], R0 ;  /* 0x0000480001007387 */ /* 0x0001e20000100800 */
[----:B------:R-:W-:-:S02]  /*1350*/  @!P4 IMAD.IADD R2, R2, 0x1, -R27 ;  /* 0x000000010202c824 */ /* 0x000fc400078e0a1b */
[----:B------:R-:W-:Y:S01]  /*1360*/  VIADD R9, R29, 0x76 ;  /* 0x000000761d097836 */ /* 0x000fe20000000000 */
[----:B------:R-:W-:Y:S01]  /*1370*/  IABS R10, R5 ;  /* 0x00000005000a7213 */ /* 0x000fe20000000000 */
[----:B------:R-:W-:Y:S01]  /*1380*/  STL [R1+0x4c], R13 ;  /* 0x00004c0d01007387 */ /* 0x000fe20000100800 */
[----:B------:R-:W-:Y:S01]  /*1390*/  ISETP.GT.U32.AND P4, PT, R27, R2, PT ;  /* 0x000000021b00720c */ /* 0x000fe20003f84070 */
[--C-:B------:R-:W-:Y:S01]  /*13a0*/  @!P5 IMAD.IADD R11, R11, 0x1, -R27.reuse ;  /* 0x000000010b0bd824 */ /* 0x100fe200078e0a1b */
[----:B------:R-:W-:Y:S01]  /*13b0*/  IABS R6, R9 ;  /* 0x0000000900067213 */ /* 0x000fe20000000000 */
[----:B------:R-:W-:Y:S01]  /*13c0*/  VIADD R4, R29, 0x74 ;  /* 0x000000741d047836 */ /* 0x000fe20000000000 */
[----:B------:R-:W-:Y:S01]  /*13d0*/  ISETP.GE.AND P5, PT, R5, RZ, PT ;  /* 0x000000ff0500720c */ /* 0x000fe20003fa6270 */
[----:B0-----:R-:W-:Y:S02]  /*13e0*/  IMAD.MOV.U32 R0, RZ, RZ, R12 ;  /* 0x000000ffff007224 */ /* 0x001fe400078e000c */
[----:B------:R-:W-:Y:S01]  /*13f0*/  @!P6 IMAD.IADD R7, R7, 0x1, -R27 ;  /* 0x000000010707e824 */ /* 0x000fe200078e0a1b */
[----:B------:R-:W-:Y:S01]  /*1400*/  IABS R8, R4 ;  /* 0x0000000400087213 */ /* 0x000fe20000000000 */
[----:B------:R-:W-:Y:S01]  /*1410*/  @!P1 IMAD.MOV R0, RZ, RZ, -R0 ;  /* 0x000000ffff009224 */ /* 0x000fe200078e0a00 */
[----:B------:R-:W-:Y:S01]  /*1420*/  ISETP.GE.AND P1, PT, R9, RZ, PT ;  /* 0x000000ff0900720c */ /* 0x000fe20003f26270 */
[----:B------:R-:W-:Y:S01]  /*1430*/  IMAD.MOV.U32 R9, RZ, RZ, R10 ;  /* 0x000000ffff097224 */ /* 0x000fe200078e000a */
[----:B------:R-:W-:Y:S01]  /*1440*/  ISETP.GT.U32.AND P6, PT, R27, R7, PT ;  /* 0x000000071b00720c */ /* 0x000fe20003fc4070 */
[C---:B------:R-:W-:Y:S01]  /*1450*/  IMAD.HI.U32 R12, R23.reuse, R6, RZ ;  /* 0x00000006170c7227 */ /* 0x040fe200078e00ff */
[----:B------:R0:W-:Y:S03]  /*1460*/  STL [R1+0x50], R0 ;  /* 0x0000500001007387 */ /* 0x0001e60000100800 */
[----:B------:R-:W-:-:S04]  /*1470*/  IMAD.HI.U32 R5, R23, R9, RZ ;  /* 0x0000000917057227 */ /* 0x000fc800078e00ff */
[----:B------:R-:W-:Y:S02]  /*1480*/  IMAD.MOV R12, RZ, RZ, -R12 ;  /* 0x000000ffff0c7224 */ /* 0x000fe400078e0a0c */
[----:B------:R-:W-:Y:S02]  /*1490*/  IMAD.MOV R5, RZ, RZ, -R5 ;  /* 0x000000ffff057224 */ /* 0x000fe400078e0a05 */
[----:B0-----:R-:W-:Y:S02]  /*14a0*/  IMAD.MOV.U32 R0, RZ, RZ, R11 ;  /* 0x000000ffff007224 */ /* 0x001fe400078e000b */
[----:B------:R-:W-:Y:S02]  /*14b0*/  @!P4 IMAD.IADD R2, R2, 0x1, -R27 ;  /* 0x000000010202c824 */ /* 0x000fe400078e0a1b */
[----:B------:R-:W-:Y:S01]  /*14c0*/  @!P3 IMAD.MOV R0, RZ, RZ, -R0 ;  /* 0x000000ffff00b224 */ /* 0x000fe200078e0a00 */
[----:B------:R-:W-:Y:S01]  /*14d0*/  ISETP.GE.AND P3, PT, R4, RZ, PT ;  /* 0x000000ff0400720c */ /* 0x000fe20003f66270 */
[----:B------:R-:W-:-:S02]  /*14e0*/  IMAD R6, R27, R12, R6 ;  /* 0x0000000c1b067224 */ /* 0x000fc400078e0206 */
[----:B------:R-:W-:Y:S01]  /*14f0*/  IMAD R9, R27, R5, R9 ;  /* 0x000000051b097224 */ /* 0x000fe200078e0209 */
[----:B------:R0:W-:Y:S01]  /*1500*/  STL [R1+0x54], R0 ;  /* 0x0000540001007387 */ /* 0x0001e20000100800 */
[----:B------:R-:W-:Y:S01]  /*1510*/  IMAD.HI.U32 R10, R23, R8, RZ ;  /* 0x00000008170a7227 */ /* 0x000fe200078e00ff */
[----:B------:R-:W-:-:S03]  /*1520*/  ISETP.GT.U32.AND P4, PT, R27, R6, PT ;  /* 0x000000061b00720c */ /* 0x000fc60003f84070 */
[----:B------:R-:W-:Y:S02]  /*1530*/  IMAD.MOV R10, RZ, RZ, -R10 ;  /* 0x000000ffff0a7224 */ /* 0x000fe400078e0a0a */
[--C-:B------:R-:W-:Y:S02]  /*1540*/  @!P6 IMAD.IADD R7, R7, 0x1, -R27.reuse ;  /* 0x000000010707e824 */ /* 0x100fe400078e0a1b */
[----:B------:R-:W-:Y:S02]  /*1550*/  IMAD R8, R27, R10, R8 ;  /* 0x0000000a1b087224 */ /* 0x000fe400078e0208 */
[----:B0-----:R-:W-:Y:S02]  /*1560*/  IMAD.MOV.U32 R0, RZ, RZ, R2 ;  /* 0x000000ffff007224 */ /* 0x001fe400078e0002 */
[----:B------:R-:W-:Y:S02]  /*1570*/  VIADD R14, R29, 0x73 ;  /* 0x000000731d0e7836 */ /* 0x000fe40000000000 */
[----:B------:R-:W-:Y:S01]  /*1580*/  @!P0 IMAD.MOV R0, RZ, RZ, -R0 ;  /* 0x000000ffff008224 */ /* 0x000fe200078e0a00 */
[----:B------:R-:W-:Y:S01]  /*1590*/  ISETP.GT.U32.AND P0, PT, R27, R9, PT ;  /* 0x000000091b00720c */ /* 0x000fe20003f04070 */
[----:B------:R-:W-:Y:S01]  /*15a0*/  @!P4 IMAD.IADD R6, R6, 0x1, -R27 ;  /* 0x000000010606c824 */ /* 0x000fe200078e0a1b */
[----:B------:R-:W-:Y:S01]  /*15b0*/  ISETP.GE.AND P6, PT, R14, RZ, PT ;  /* 0x000000ff0e00720c */ /* 0x000fe20003fc6270 */
[C---:B------:R-:W-:Y:S01]  /*15c0*/  VIADD R12, R29.reuse, 0x72 ;  /* 0x000000721d0c7836 */ /* 0x040fe20000000000 */
[----:B------:R0:W-:Y:S01]  /*15d0*/  STL [R1+0x58], R0 ;  /* 0x0000580001007387 */ /* 0x0001e20000100800 */
[----:B------:R-:W-:Y:S01]  /*15e0*/  IABS R14, R14 ;  /* 0x0000000e000e7213 */ /* 0x000fe20000000000 */
[----:B------:R-:W-:Y:S01]  /*15f0*/  VIADD R11, R29, 0x70 ;  /* 0x000000701d0b7836 */ /* 0x000fe20000000000 */
[----:B------:R-:W-:Y:S01]  /*1600*/  ISETP.GT.U32.AND P4, PT, R27, R6, PT ;  /* 0x000000061b00720c */ /* 0x000fe20003f84070 */
[----:B------:R-:W-:Y:S01]  /*1610*/  VIADD R5, R29, 0x71 ;  /* 0x000000711d057836 */ /* 0x000fe20000000000 */
[----:B------:R-:W-:Y:S01]  /*1620*/  IABS R13, R12 ;  /* 0x0000000c000d7213 */ /* 0x000fe20000000000 */
[----:B------:R-:W-:Y:S01]  /*1630*/  IMAD.HI.U32 R15, R23, R14, RZ ;  /* 0x0000000e170f7227 */ /* 0x000fe200078e00ff */
[----:B------:R-:W-:-:S02]  /*1640*/  IABS R2, R11 ;  /* 0x0000000b00027213 */ /* 0x000fc40000000000 */
[----:B------:R-:W-:Y:S01]  /*1650*/  IABS R4, R5 ;  /* 0x0000000500047213 */ /* 0x000fe20000000000 */
[----:B0-----:R-:W-:Y:S02]  /*1660*/  IMAD.MOV.U32 R0, RZ, RZ, R7 ;  /* 0x000000ffff007224 */ /* 0x001fe400078e0007 */
[----:B------:R-:W-:Y:S02]  /*1670*/  @!P0 IMAD.IADD R9, R9, 0x1, -R27 ;  /* 0x0000000109098824 */ /* 0x000fe400078e0a1b */
[----:B------:R-:W-:Y:S01]  /*1680*/  @!P2 IMAD.MOV R0, RZ, RZ, -R0 ;  /* 0x000000ffff00a224 */ /* 0x000fe200078e0a00 */
[C---:B------:R-:W-:Y:S01]  /*1690*/  ISETP.GT.U32.AND P2, PT, R27.reuse, R8, PT ;  /* 0x000000081b00720c */ /* 0x040fe20003f44070 */
[----:B------:R-:W-:Y:S01]  /*16a0*/  IMAD.MOV R15, RZ, RZ, -R15 ;  /* 0x000000ffff0f7224 */ /* 0x000fe200078e0a0f */
[----:B------:R-:W-:Y:S01]  /*16b0*/  ISETP.GT.U32.AND P0, PT, R27, R9, PT ;  /* 0x000000091b00720c */ /* 0x000fe20003f04070 */
[----:B------:R-:W-:Y:S01]  /*16c0*/  IMAD.HI.U32 R10, R23, R13, RZ ;  /* 0x0000000d170a7227 */ /* 0x000fe200078e00ff */
[----:B------:R0:W-:Y:S03]  /*16d0*/  STL [R1+0x5c], R0 ;  /* 0x00005c0001007387 */ /* 0x0001e60000100800 */
[----:B------:R-:W-:Y:S01]  /*16e0*/  @!P4 IMAD.IADD R6, R6, 0x1, -R27 ;  /* 0x000000010606c824 */ /* 0x000fe200078e0a1b */
[----:B------:R-:W-:Y:S01]  /*16f0*/  ISETP.GE.AND P4, PT, R12, RZ, PT ;  /* 0x000000ff0c00720c */ /* 0x000fe20003f86270 */
[----:B------:R-:W-:-:S02]  /*1700*/  IMAD R12, R27, R15, R14 ;  /* 0x0000000f1b0c7224 */ /* 0x000fc400078e020e */
[----:B------:R-:W-:Y:S02]  /*1710*/  IMAD.MOV R10, RZ, RZ, -R10 ;  /* 0x000000ffff0a7224 */ /* 0x000fe400078e0a0a */
[--C-:B------:R-:W-:Y:S02]  /*1720*/  @!P2 IMAD.IADD R8, R8, 0x1, -R27.reuse ;  /* 0x000000010808a824 */ /* 0x100fe400078e0a1b */
[----:B------:R-:W-:Y:S01]  /*1730*/  @!P0 IMAD.IADD R9, R9, 0x1, -R27 ;  /* 0x0000000109098824 */ /* 0x000fe200078e0a1b */
[C---:B------:R-:W-:Y:S01]  /*1740*/  ISETP.GT.U32.AND P0, PT, R27.reuse, R12, PT ;  /* 0x0000000c1b00720c */ /* 0x040fe20003f04070 */
[----:B------:R-:W-:Y:S01]  /*1750*/  IMAD.MOV.U32 R16, RZ, RZ, R6 ;  /* 0x000000ffff107224 */ /* 0x000fe200078e0006 */
[C---:B------:R-:W-:Y:S01]  /*1760*/  ISETP.GT.U32.AND P2, PT, R27.reuse, R8, PT ;  /* 0x000000081b00720c */ /* 0x040fe20003f44070 */
[----:B0-----:R-:W-:Y:S02]  /*1770*/  IMAD.MOV.U32 R0, RZ, RZ, R9 ;  /* 0x000000ffff007224 */ /* 0x001fe400078e0009 */
[----:B------:R-:W-:-:S02]  /*1780*/  IMAD R13, R27, R10, R13 ;  /* 0x0000000a1b0d7224 */ /* 0x000fc400078e020d */
[----:B------:R-:W-:-:S04]  /*1790*/  IMAD.HI.U32 R10, R23, R2, RZ ;  /* 0x00000002170a7227 */ /* 0x000fc800078e00ff */
[----:B------:R-:W-:Y:S01]  /*17a0*/  @!P1 IMAD.MOV R16, RZ, RZ, -R16 ;  /* 0x000000ffff109224 */ /* 0x000fe200078e0a10 */
[----:B------:R-:W-:Y:S01]  /*17b0*/  ISETP.GT.U32.AND P1, PT, R27, R13, PT ;  /* 0x0000000d1b00720c */ /* 0x000fe20003f24070 */
[----:B------:R-:W-:Y:S01]  /*17c0*/  @!P5 IMAD.MOV R0, RZ, RZ, -R0 ;  /* 0x000000ffff00d224 */ /* 0x000fe200078e0a00 */
[----:B------:R-:W-:Y:S01]  /*17d0*/  ISETP.GE.AND P5, PT, R5, RZ, PT ;  /* 0x000000ff0500720c */ /* 0x000fe20003fa6270 */
[----:B------:R-:W-:Y:S01]  /*17e0*/  IMAD.MOV R6, RZ, RZ, -R10 ;  /* 0x000000ffff067224 */ /* 0x000fe200078e0a0a */
[----:B------:R-:W-:Y:S01]  /*17f0*/  STL [R1+0x78], R16 ;  /* 0x0000781001007387 */ /* 0x000fe20000100800 */
[----:B------:R-:W-:Y:S02]  /*1800*/  @!P2 IMAD.IADD R8, R8, 0x1, -R27 ;  /* 0x000000010808a824 */ /* 0x000fe400078e0a1b */
[----:B------:R-:W-:Y:S01]  /*1810*/  IMAD.HI.U32 R7, R23, R4, RZ ;  /* 0x0000000417077227 */ /* 0x000fe200078e00ff */
[----:B------:R0:W-:Y:S03]  /*1820*/  STL [R1+0xe0], R0 ;  /* 0x0000e00001007387 */ /* 0x0001e60000100800 */
[----:B------:R-:W-:-:S02]  /*1830*/  IMAD R2, R27, R6, R2 ;  /* 0x000000061b027224 */ /* 0x000fc400078e0202 */
[----:B------:R-:W-:Y:S02]  /*1840*/  IMAD.MOV R7, RZ, RZ, -R7 ;  /* 0x000000ffff077224 */ /* 0x000fe400078e0a07 */
[--C-:B------:R-:W-:Y:S02]  /*1850*/  @!P0 IMAD.IADD R12, R12, 0x1, -R27.reuse ;  /* 0x000000010c0c8824 */ /* 0x100fe400078e0a1b */
[C---:B------:R-:W-:Y:S02]  /*1860*/  IMAD R4, R27.reuse, R7, R4 ;  /* 0x000000071b047224 */ /* 0x040fe400078e0204 */
[----:B0-----:R-:W-:Y:S01]  /*1870*/  IMAD.MOV.U32 R0, RZ, RZ, R8 ;  /* 0x000000ffff007224 */ /* 0x001fe200078e0008 */
[----:B------:R-:W-:Y:S01]  /*1880*/  ISETP.GT.U32.AND P0, PT, R27, R12, PT ;  /* 0x0000000c1b00720c */ /* 0x000fe20003f04070 */
[----:B------:R-:W-:Y:S01]  /*1890*/  VIADD R5, R29, 0x6f ;  /* 0x0000006f1d057836 */ /* 0x000fe20000000000 */
[C---:B------:R-:W-:Y:S01]  /*18a0*/  ISETP.GT.U32.AND P2, PT, R27.reuse, R4, PT ;  /* 0x000000041b00720c */ /* 0x040fe20003f44070 */
[----:B------:R-:W-:Y:S01]  /*18b0*/  @!P3 IMAD.MOV R0, RZ, RZ, -R0 ;  /* 0x000000ffff00b224 */ /* 0x000fe200078e0a00 */
[----:B------:R-:W-:Y:S01]  /*18c0*/  ISETP.GT.U32.AND P3, PT, R27, R2, PT ;  /* 0x000000021b00720c */ /* 0x000fe20003f64070 */
[----:B------:R-:W-:Y:S01]  /*18d0*/  VIADD R6, R29, 0x6e ;  /* 0x0000006e1d067836 */ /* 0x000fe20000000000 */
[----:B------:R-:W-:Y:S01]  /*18e0*/  IABS R9, R5 ;  /* 0x0000000500097213 */ /* 0x000fe20000000000 */
[----:B------:R-:W-:Y:S01]  /*18f0*/  @!P1 IMAD.IADD R13, R13, 0x1, -R27 ;  /* 0x000000010d0d9824 */ /* 0x000fe200078e0a1b */
[----:B------:R0:W-:Y:S01]  /*1900*/  STL [R1+0x18c], R0 ;  /* 0x00018c0001007387 */ /* 0x0001e20000100800 */
[----:B------:R-:W-:Y:S01]  /*1910*/  VIADD R7, R29, 0x6d ;  /* 0x0000006d1d077836 */ /* 0x000fe20000000000 */
[----:B------:R-:W-:Y:S01]  /*1920*/  IABS R8, R6 ;  /* 0x0000000600087213 */ /* 0x000fe20000000000 */
[----:B------:R-:W-:Y:S01]  /*1930*/  IMAD.HI.U32 R14, R23, R9, RZ ;  /* 0x00000009170e7227 */ /* 0x000fe200078e00ff */
[----:B------:R-:W-:-:S02]  /*1940*/  ISETP.GT.U32.AND P1, PT, R27, R13, PT ;  /* 0x0000000d1b00720c */ /* 0x000fc40003f24070 */
[----:B------:R-:W-:Y:S01]  /*1950*/  IABS R10, R7 ;  /* 0x00000007000a7213 */ /* 0x000fe20000000000 */
[--C-:B------:R-:W-:Y:S01]  /*1960*/  @!P0 IMAD.IADD R12, R12, 0x1, -R27.reuse ;  /* 0x000000010c0c8824 */ /* 0x100fe200078e0a1b */
[----:B------:R-:W-:Y:S01]  /*1970*/  ISETP.GE.AND P0, PT, R11, RZ, PT ;  /* 0x000000ff0b00720c */ /* 0x000fe20003f06270 */
[----:B------:R-:W-:Y:S02]  /*1980*/  @!P3 IMAD.IADD R2, R2, 0x1, -R27 ;  /* 0x000000010202b824 */ /* 0x000fe400078e0a1b */
[----:B------:R-:W-:Y:S02]  /*1990*/  IMAD.MOV R14, RZ, RZ, -R14 ;  /* 0x000000ffff0e7224 */ /* 0x000fe400078e0a0e */
[----:B------:R-:W-:Y:S01]  /*19a0*/  IMAD.HI.U32 R11, R23, R8, RZ ;  /* 0x00000008170b7227 */ /* 0x000fe200078e00ff */
[----:B------:R-:W-:-:S03]  /*19b0*/  ISETP.GT.U32.AND P3, PT, R27, R2, PT ;  /* 0x000000021b00720c */ /* 0x000fc60003f64070 */
[----:B------:R-:W-:Y:S02]  /*19c0*/  @!P2 IMAD.IADD R4, R4, 0x1, -R27 ;  /* 0x000000010404a824 */ /* 0x000fe400078e0a1b */
[C---:B------:R-:W-:Y:S02]  /*19d0*/  IMAD R9, R27.reuse, R14, R9 ;  /* 0x0000000e1b097224 */ /* 0x040fe400078e0209 */
[----:B------:R-:W-:Y:S01]  /*19e0*/  IMAD.MOV R11, RZ, RZ, -R11 ;  /* 0x000000ffff0b7224 */ /* 0x000fe200078e0a0b */
[----:B------:R-:W-:Y:S01]  /*19f0*/  ISETP.GT.U32.AND P2, PT, R27, R4, PT ;  /* 0x000000041b00720c */ /* 0x000fe20003f44070 */
[--C-:B------:R-:W-:Y:S01]  /*1a00*/  @!P1 IMAD.IADD R13, R13, 0x1, -R27.reuse ;  /* 0x000000010d0d9824 */ /* 0x100fe200078e0a1b */
[C---:B------:R-:W-:Y:S01]  /*1a10*/  ISETP.GT.U32.AND P1, PT, R27.reuse, R9, PT ;  /* 0x000000091b00720c */ /* 0x040fe20003f24070 */
[----:B------:R-:W-:Y:S02]  /*1a20*/  IMAD R8, R27, R11, R8 ;  /* 0x0000000b1b087224 */ /* 0x000fe400078e0208 */
[----:B------:R-:W-:-:S02]  /*1a30*/  @!P3 IMAD.IADD R2, R2, 0x1, -R27 ;  /* 0x000000010202b824 */ /* 0x000fc400078e0a1b */
[----:B------:R-:W-:Y:S01]  /*1a40*/  IMAD.MOV.U32 R15, RZ, RZ, R12 ;  /* 0x000000ffff0f7224 */ /* 0x000fe200078e000c */
[----:B------:R-:W-:Y:S01]  /*1a50*/  ISETP.GT.U32.AND P3, PT, R27, R8, PT ;  /* 0x000000081b00720c */ /* 0x000fe20003f64070 */
[----:B0-----:R-:W-:Y:S02]  /*1a60*/  IMAD.MOV.U32 R0, RZ, RZ, R13 ;  /* 0x000000ffff007224 */ /* 0x001fe400078e000d */
[----:B------:R-:W-:Y:S01]  /*1a70*/  @!P6 IMAD.MOV R15, RZ, RZ, -R15 ;  /* 0x000000ffff0fe224 */ /* 0x000fe200078e0a0f */
[----:B------:R-:W-:Y:S01]  /*1a80*/  ISETP.GE.AND P6, PT, R5, RZ, PT ;  /* 0x000000ff0500720c */ /* 0x000fe20003fc6270 */
[----:B------:R-:W-:Y:S01]  /*1a90*/  @!P4 IMAD.MOV R0, RZ, RZ, -R0 ;  /* 0x000000ffff00c224 */ /* 0x000fe200078e0a00 */
[----:B------:R-:W-:Y:S01]  /*1aa0*/  ISETP.GE.AND P4, PT, R6, RZ, PT ;  /* 0x000000ff0600720c */ /* 0x000fe20003f86270 */
[--C-:B------:R-:W-:Y:S01]  /*1ab0*/  @!P2 IMAD.IADD R4, R4, 0x1, -R27.reuse ;  /* 0x000000010404a824 */ /* 0x100fe200078e0a1b */
[----:B------:R0:W-:Y:S01]  /*1ac0*/  STL [R1+0x80], R15 ;  /* 0x0000800f01007387 */ /* 0x0001e20000100800 */
[----:B------:R-:W-:Y:S01]  /*1ad0*/  @!P1 IMAD.IADD R9, R9, 0x1, -R27 ;  /* 0x0000000109099824 */ /* 0x000fe200078e0a1b */
[----:B------:R-:W-:Y:S01]  /*1ae0*/  ISETP.GE.AND P2, PT, R7, RZ, PT ;  /* 0x000000ff0700720c */ /* 0x000fe20003f46270 */
[----:B------:R-:W-:Y:S01]  /*1af0*/  VIADD R5, R29, 0x6c ;  /* 0x0000006c1d057836 */ /* 0x000fe20000000000 */
[----:B------:R1:W-:Y:S01]  /*1b00*/  STL [R1+0x8c], R0 ;  /* 0x00008c0001007387 */ /* 0x0003e20000100800 */
[----:B------:R-:W-:Y:S01]  /*1b10*/  IMAD.MOV.U32 R13, RZ, RZ, R4 ;  /* 0x000000ffff0d7224 */ /* 0x000fe200078e0004 */
[----:B------:R-:W-:Y:S01]  /*1b20*/  ISETP.GT.U32.AND P1, PT, R27, R9, PT ;  /* 0x000000091b00720c */ /* 0x000fe20003f24070 */
[----:B------:R-:W-:-:S02]  /*1b30*/  VIADD R4, R29, 0x6b ;  /* 0x0000006b1d047836 */ /* 0x000fc40000000000 */
[----:B------:R-:W-:Y:S01]  /*1b40*/  @!P3 IMAD.IADD R8, R8, 0x1, -R27 ;  /* 0x000000010808b824 */ /* 0x000fe200078e0a1b */
[----:B0-----:R-:W-:Y:S01]  /*1b50*/  IABS R15, R5 ;  /* 0x00000005000f7213 */ /* 0x001fe20000000000 */
[----:B------:R-:W-:-:S03]  /*1b60*/  IMAD.HI.U32 R12, R23, R10, RZ ;  /* 0x0000000a170c7227 */ /* 0x000fc600078e00ff */
[----:B------:R-:W-:Y:S01]  /*1b70*/  ISETP.GT.U32.AND P3, PT, R27, R8, PT ;  /* 0x000000081b00720c */ /* 0x000fe20003f64070 */
[----:B-1----:R-:W-:Y:S02]  /*1b80*/  IMAD.MOV.U32 R0, RZ, RZ, R2 ;  /* 0x000000ffff007224 */ /* 0x002fe400078e0002 */
[----:B------:R-:W-:-:S04]  /*1b90*/  IMAD.HI.U32 R7, R23, R15, RZ ;  /* 0x0000000f17077227 */ /* 0x000fc800078e00ff */
[----:B------:R-:W-:Y:S01]  /*1ba0*/  @!P0 IMAD.MOV R0, RZ, RZ, -R0 ;  /* 0x000000ffff008224 */ /* 0x000fe200078e0a00 */
[----:B------:R-:W-:Y:S01]  /*1bb0*/  ISETP.GE.AND P0, PT, R4, RZ, PT ;  /* 0x000000ff0400720c */ /* 0x000fe20003f06270 */
[----:B------:R-:W-:Y:S01]  /*1bc0*/  IMAD.MOV R7, RZ, RZ, -R7 ;  /* 0x000000ffff077224 */ /* 0x000fe200078e0a07 */
[----:B------:R-:W-:Y:S01]  /*1bd0*/  IABS R4, R4 ;  /* 0x0000000400047213 */ /* 0x000fe20000000000 */
[----:B------:R-:W-:Y:S02]  /*1be0*/  @!P1 IMAD.IADD R9, R9, 0x1, -R27 ;  /* 0x0000000109099824 */ /* 0x000fe400078e0a1b */
[----:B------:R-:W-:Y:S02]  /*1bf0*/  IMAD R15, R27, R7, R15 ;  /* 0x000000071b0f7224 */ /* 0x000fe400078e020f */
[----:B------:R-:W-:-:S04]  /*1c00*/  IMAD.HI.U32 R2, R23, R4, RZ ;  /* 0x0000000417027227 */ /* 0x000fc800078e00ff */
[----:B------:R-:W-:Y:S02]  /*1c10*/  IMAD.MOV R2, RZ, RZ, -R2 ;  /* 0x000000ffff027224 */ /* 0x000fe400078e0a02 */
[----:B------:R-:W-:Y:S01]  /*1c20*/  @!P3 IMAD.IADD R8, R8, 0x1, -R27 ;  /* 0x000000010808b824 */ /* 0x000fe200078e0a1b */
[C---:B------:R-:W-:Y:S01]  /*1c30*/  ISETP.GT.U32.AND P3, PT, R27.reuse, R15, PT ;  /* 0x0000000f1b00720c */ /* 0x040fe20003f64070 */
[C---:B------:R-:W-:Y:S02]  /*1c40*/  IMAD R4, R27.reuse, R2, R4 ;  /* 0x000000021b047224 */ /* 0x040fe400078e0204 */
[----:B------:R-:W-:Y:S02]  /*1c50*/  IMAD.MOV.U32 R11, RZ, RZ, R9 ;  /* 0x000000ffff0b7224 */ /* 0x000fe400078e0009 */
[----:B------:R-:W-:Y:S02]  /*1c60*/  IMAD.MOV R12, RZ, RZ, -R12 ;  /* 0x000000ffff0c7224 */ /* 0x000fe400078e0a0c */
[----:B------:R-:W-:Y:S01]  /*1c70*/  @!P6 IMAD.MOV R11, RZ, RZ, -R11 ;  /* 0x000000ffff0be224 */ /* 0x000fe200078e0a0b */
[----:B------:R-:W-:Y:S01]  /*1c80*/  ISETP.GT.U32.AND P6, PT, R27, R4, PT ;  /* 0x000000041b00720c */ /* 0x000fe20003fc4070 */
[----:B------:R-:W-:Y:S01]  /*1c90*/  @!P5 IMAD.MOV R13, RZ, RZ, -R13 ;  /* 0x000000ffff0dd224 */ /* 0x000fe200078e0a0d */
[----:B------:R-:W-:Y:S01]  /*1ca0*/  ISETP.GE.AND P5, PT, R5, RZ, PT ;  /* 0x000000ff0500720c */ /* 0x000fe20003fa6270 */
[----:B------:R-:W-:Y:S01]  /*1cb0*/  IMAD R10, R27, R12, R10 ;  /* 0x0000000c1b0a7224 */ /* 0x000fe200078e020a */
[----:B------:R-:W-:Y:S01]  /*1cc0*/  IABS R12, R17 ;  /* 0x00000011000c7213 */ /* 0x000fe20000000000 */
[C---:B------:R-:W-:Y:S01]  /*1cd0*/  VIADD R5, R29.reuse, 0x6a ;  /* 0x0000006a1d057836 */ /* 0x040fe20000000000 */
[----:B------:R0:W-:Y:S01]  /*1ce0*/  STL [R1+0x94], R13 ;  /* 0x0000940d01007387 */ /* 0x0001e20000100800 */
[----:B------:R-:W-:Y:S01]  /*1cf0*/  VIADD R6, R29, 0x69 ;  /* 0x000000691d067836 */ /* 0x000fe20000000000 */
[----:B------:R-:W-:Y:S01]  /*1d00*/  ISETP.GT.U32.AND P1, PT, R27, R10, PT ;  /* 0x0000000a1b00720c */ /* 0x000fe20003f24070 */
[--C-:B------:R-:W-:Y:S01]  /*1d10*/  @!P3 IMAD.IADD R15, R15, 0x1, -R27.reuse ;  /* 0x000000010f0fb824 */ /* 0x100fe200078e0a1b */
[----:B------:R-:W-:Y:S01]  /*1d20*/  IABS R14, R5 ;  /* 0x00000005000e7213 */ /* 0x000fe20000000000 */
[----:B------:R-:W-:Y:S01]  /*1d30*/  VIADD R16, R29, 0x67 ;  /* 0x000000671d107836 */ /* 0x000fe20000000000 */
[----:B------:R-:W-:Y:S01]  /*1d40*/  STL [R1+0xa8], R0 ;  /* 0x0000a80001007387 */ /* 0x000fe20000100800 */
[----:B------:R-:W-:Y:S01]  /*1d50*/  @!P6 IMAD.IADD R4, R4, 0x1, -R27 ;  /* 0x000000010404e824 */ /* 0x000fe200078e0a1b */
[----:B------:R-:W-:Y:S01]  /*1d60*/  ISETP.GT.U32.AND P3, PT, R27, R15, PT ;  /* 0x0000000f1b00720c */ /* 0x000fe20003f64070 */
[----:B------:R-:W-:Y:S01]  /*1d70*/  IMAD.HI.U32 R7, R23, R14, RZ ;  /* 0x0000000e17077227 */ /* 0x000fe200078e00ff */
[----:B0-----:R-:W-:Y:S01]  /*1d80*/  IABS R13, R6 ;  /* 0x00000006000d7213 */ /* 0x001fe20000000000 */
[----:B------:R0:W-:Y:S01]  /*1d90*/  STL [R1+0xbc], R11 ;  /* 0x0000bc0b01007387 */ /* 0x0001e20000100800 */
[----:B------:R-:W-:Y:S01]  /*1da0*/  ISETP.GT.U32.AND P6, PT, R27, R4, PT ;  /* 0x000000041b00720c */ /* 0x000fe20003fc4070 */
[----:B------:R-:W-:-:S02]  /*1db0*/  IMAD.MOV R7, RZ, RZ, -R7 ;  /* 0x000000ffff077224 */ /* 0x000fc400078e0a07 */
[----:B------:R-:W-:-:S04]  /*1dc0*/  IMAD.HI.U32 R2, R23, R13, RZ ;  /* 0x0000000d17027227 */ /* 0x000fc800078e00ff */
[----:B------:R-:W-:Y:S02]  /*1dd0*/  @!P1 IMAD.IADD R10, R10, 0x1, -R27 ;  /* 0x000000010a0a9824 */ /* 0x000fe400078e0a1b */
[----:B------:R-:W-:Y:S01]  /*1de0*/  IMAD.MOV R2, RZ, RZ, -R2 ;  /* 0x000000ffff027224 */ /* 0x000fe200078e0a02 */
[----:B0-----:R-:W-:Y:S01]  /*1df0*/  IABS R11, R16 ;  /* 0x00000010000b7213 */ /* 0x001fe20000000000 */
[C---:B------:R-:W-:Y:S01]  /*1e00*/  IMAD R14, R27.reuse, R7, R14 ;  /* 0x000000071b0e7224 */ /* 0x040fe200078e020e */
[C---:B------:R-:W-:Y:S01]  /*1e10*/  ISETP.GT.U32.AND P1, PT, R27.reuse, R10, PT ;  /* 0x0000000a1b00720c */ /* 0x040fe20003f24070 */
[----:B------:R-:W-:Y:S02]  /*1e20*/  IMAD R13, R27, R2, R13 ;  /* 0x000000021b0d7224 */ /* 0x000fe400078e020d */
[----:B------:R-:W-:Y:S01]  /*1e30*/  @!P3 IMAD.IADD R15, R15, 0x1, -R27 ;  /* 0x000000010f0fb824 */ /* 0x000fe200078e0a1b */
[----:B------:R-:W-:Y:S01]  /*1e40*/  ISETP.GT.U32.AND P3, PT, R27, R14, PT ;  /* 0x0000000e1b00720c */ /* 0x000fe20003f64070 */
[----:B------:R-:W-:-:S04]  /*1e50*/  IMAD.HI.U32 R7, R23, R12, RZ ;  /* 0x0000000c17077227 */ /* 0x000fc800078e00ff */
[----:B------:R-:W-:Y:S01]  /*1e60*/  @!P6 IMAD.IADD R4, R4, 0x1, -R27 ;  /* 0x000000010404e824 */ /* 0x000fe200078e0a1b */
[----:B------:R-:W-:Y:S01]  /*1e70*/  ISETP.GT.U32.AND P6, PT, R27, R13, PT ;  /* 0x0000000d1b00720c */ /* 0x000fe20003fc4070 */
[----:B------:R-:W-:Y:S02]  /*1e80*/  IMAD.MOV R7, RZ, RZ, -R7 ;  /* 0x000000ffff077224 */ /* 0x000fe400078e0a07 */
[----:B------:R-:W-:-:S04]  /*1e90*/  IMAD.HI.U32 R22, R23, R11, RZ ;  /* 0x0000000b17167227 */ /* 0x000fc800078e00ff */
[----:B------:R-:W-:Y:S02]  /*1ea0*/  IMAD.MOV.U32 R0, RZ, RZ, R8 ;  /* 0x000000ffff007224 */ /* 0x000fe400078e0008 */
[----:B------:R-:W-:Y:S02]  /*1eb0*/  IMAD R12, R27, R7, R12 ;  /* 0x000000071b0c7224 */ /* 0x000fe400078e020c */
[----:B------:R-:W-:Y:S02]  /*1ec0*/  IMAD.MOV R22, RZ, RZ, -R22 ;  /* 0x000000ffff167224 */ /* 0x000fe400078e0a16 */
[----:B------:R-:W-:Y:S01]  /*1ed0*/  @!P4 IMAD.MOV R0, RZ, RZ, -R0 ;  /* 0x000000ffff00c224 */ /* 0x000fe200078e0a00 */
[----:B------:R-:W-:Y:S01]  /*1ee0*/  ISETP.GE.AND P4, PT, R5, RZ, PT ;  /* 0x000000ff0500720c */ /* 0x000fe20003f86270 */
[--C-:B------:R-:W-:Y:S01]  /*1ef0*/  @!P1 IMAD.IADD R10, R10, 0x1, -R27.reuse ;  /* 0x000000010a0a9824 */ /* 0x100fe200078e0a1b */
[----:B------:R-:W-:Y:S01]  /*1f00*/  ISETP.GE.AND P1, PT, R6, RZ, PT ;  /* 0x000000ff0600720c */ /* 0x000fe20003f26270 */
[----:B------:R-:W-:Y:S01]  /*1f10*/  @!P3 IMAD.IADD R14, R14, 0x1, -R27 ;  /* 0x000000010e0eb824 */ /* 0x000fe200078e0a1b */
[C---:B------:R-:W-:Y:S01]  /*1f20*/  ISETP.GT.U32.AND P3, PT, R27.reuse, R12, PT ;  /* 0x0000000c1b00720c */ /* 0x040fe20003f64070 */
[----:B------:R-:W-:Y:S01]  /*1f30*/  IMAD R11, R27, R22, R11 ;  /* 0x000000161b0b7224 */ /* 0x000fe200078e020b */
[----:B------:R0:W-:Y:S01]  /*1f40*/  STL [R1+0xcc], R0 ;  /* 0x0000cc0001007387 */ /* 0x0001e20000100800 */
[----:B------:R-:W-:-:S02]  /*1f50*/  @!P6 IMAD.IADD R13, R13, 0x1, -R27 ;  /* 0x000000010d0de824 */ /* 0x000fc400078e0a1b */
[----:B------:R-:W-:Y:S01]  /*1f60*/  VIADD R2, R29, 0x65 ;  /* 0x000000651d027836 */ /* 0x000fe20000000000 */
[----:B------:R-:W-:Y:S01]  /*1f70*/  ISETP.GT.U32.AND P6, PT, R27, R11, PT ;  /* 0x0000000b1b00720c */ /* 0x000fe20003fc4070 */
[----:B------:R-:W-:Y:S02]  /*1f80*/  VIADD R8, R29, 0x64 ;  /* 0x000000641d087836 */ /* 0x000fe40000000000 */
[----:B------:R-:W-:Y:S01]  /*1f90*/  IMAD.HI.U32 R21, R23, R19, RZ ;  /* 0x0000001317157227 */ /* 0x000fe200078e00ff */
[----:B------:R-:W-:Y:S02]  /*1fa0*/  IABS R6, R2 ;  /* 0x0000000200067213 */ /* 0x000fe40000000000 */
[----:B------:R-:W-:Y:S01]  /*1fb0*/  IABS R5, R8 ;  /* 0x0000000800057213 */ /* 0x000fe20000000000 */
[----:B0-----:R-:W-:Y:S02]  /*1fc0*/  IMAD.MOV.U32 R0, RZ, RZ, R10 ;  /* 0x000000ffff007224 */ /* 0x001fe400078e000a */
[----:B------:R-:W-:Y:S01]  /*1fd0*/  @!P3 IMAD.IADD R12, R12, 0x1, -R27 ;  /* 0x000000010c0cb824 */ /* 0x000fe200078e0a1b */
[C---:B------:R-:W-:Y:S01]  /*1fe0*/  ISETP.GT.U32.AND P3, PT, R27.reuse, R13, PT ;  /* 0x0000000d1b00720c */ /* 0x040fe20003f64070 */
[----:B------:R-:W-:Y:S01]  /*1ff0*/  @!P2 IMAD.MOV R0, RZ, RZ, -R0 ;  /* 0x000000ffff00a224 */ /* 0x000fe200078e0a00 */
[----:B------:R-:W-:Y:S01]  /*2000*/  ISETP.GT.U32.AND P2, PT, R27, R14, PT ;  /* 0x0000000e1b00720c */ /* 0x000fe20003f44070 */
[----:B------:R-:W-:-:S03]  /*2010*/  IMAD.HI.U32 R7, R23, R6, RZ ;  /* 0x0000000617077227 */ /* 0x000fc600078e00ff */
[----:B------:R0:W-:Y:S01]  /*2020*/  STL [R1+0xd0], R0 ;  /* 0x0000d00001007387 */ /* 0x0001e20000100800 */
[----:B------:R-:W-:Y:S01]  /*2030*/  @!P6 IMAD.IADD R11, R11, 0x1, -R27 ;  /* 0x000000010b0be824 */ /* 0x000fe200078e0a1b */
[----:B------:R-:W-:Y:S01]  /*2040*/  ISETP.GT.U32.AND P6, PT, R27, R12, PT ;  /* 0x0000000c1b00720c */ /* 0x000fe20003fc4070 */
[----:B------:R-:W-:Y:S02]  /*2050*/  IMAD.MOV R21, RZ, RZ, -R21 ;  /* 0x000000ffff157224 */ /* 0x000fe400078e0a15 */
[----:B------:R-:W-:-:S04]  /*2060*/  IMAD.HI.U32 R9, R23, R5, RZ ;  /* 0x0000000517097227 */ /* 0x000fc800078e00ff */
[----:B------:R-:W-:Y:S02]  /*2070*/  IMAD.MOV R22, RZ, RZ, -R7 ;  /* 0x000000ffff167224 */ /* 0x000fe400078e0a07 */
[----:B0-----:R-:W-:Y:S02]  /*2080*/  IMAD.MOV.U32 R0, RZ, RZ, R15 ;  /* 0x000000ffff007224 */ /* 0x001fe400078e000f */
[C---:B------:R-:W-:Y:S02]  /*2090*/  IMAD R7, R27.reuse, R21, R19 ;  /* 0x000000151b077224 */ /* 0x040fe400078e0213 */
[----:B------:R-:W-:Y:S01]  /*20a0*/  @!P5 IMAD.MOV R0, RZ, RZ, -R0 ;  /* 0x000000ffff00d224 */ /* 0x000fe200078e0a00 */
[C---:B------:R-:W-:Y:S01]  /*20b0*/  ISETP.GT.U32.AND P5, PT, R27.reuse, R11, PT ;  /* 0x0000000b1b00720c */ /* 0x040fe20003fa4070 */
[----:B------:R-:W-:Y:S02]  /*20c0*/  IMAD.MOV R19, RZ, RZ, -R9 ;  /* 0x000000ffff137224 */ /* 0x000fe400078e0a09 */
[C---:B------:R-:W-:Y:S01]  /*20d0*/  IMAD R6, R27.reuse, R22, R6 ;  /* 0x000000161b067224 */ /* 0x040fe200078e0206 */
[----:B------:R0:W-:Y:S01]  /*20e0*/  STL [R1+0xd4], R0 ;  /* 0x0000d40001007387 */ /* 0x0001e20000100800 */
[----:B------:R-:W-:-:S02]  /*20f0*/  IMAD R5, R27, R19, R5 ;  /* 0x000000131b057224 */ /* 0x000fc400078e0205 */
[--C-:B------:R-:W-:Y:S01]  /*2100*/  @!P2 IMAD.IADD R14, R14, 0x1, -R27.reuse ;  /* 0x000000010e0ea824 */ /* 0x100fe200078e0a1b */
[C---:B------:R-:W-:Y:S01]  /*2110*/  ISETP.GT.U32.AND P2, PT, R27.reuse, R6, PT ;  /* 0x000000061b00720c */ /* 0x040fe20003f44070 */
[--C-:B------:R-:W-:Y:S01]  /*2120*/  @!P6 IMAD.IADD R12, R12, 0x1, -R27.reuse ;  /* 0x000000010c0ce824 */ /* 0x100fe200078e0a1b */
[----:B------:R-:W-:Y:S01]  /*2130*/  ISETP.GT.U32.AND P6, PT, R27, R5, PT ;  /* 0x000000051b00720c */ /* 0x000fe20003fc4070 */
[----:B------:R-:W-:Y:S02]  /*2140*/  VIADD R9, R29, 0x63 ;  /* 0x000000631d097836 */ /* 0x000fe40000000000 */
[----:B------:R-:W-:Y:S01]  /*2150*/  @!P3 IMAD.IADD R13, R13, 0x1, -R27 ;  /* 0x000000010d0db824 */ /* 0x000fe200078e0a1b */
[----:B------:R-:W-:Y:S01]  /*2160*/  ISETP.GE.AND P3, PT, R17, RZ, PT ;  /* 0x000000ff1100720c */ /* 0x000fe20003f66270 */
[----:B0-----:R-:W-:Y:S01]  /*2170*/  IMAD.MOV.U32 R0, RZ, RZ, R4 ;  /* 0x000000ffff007224 */ /* 0x001fe200078e0004 */
[----:B------:R-:W-:Y:S01]  /*2180*/  IABS R19, R9 ;  /* 0x0000000900137213 */ /* 0x000fe20000000000 */
[----:B------:R-:W-:-:S02]  /*2190*/  VIADD R10, R29, 0x62 ;  /* 0x000000621d0a7836 */ /* 0x000fc40000000000 */
[----:B------:R-:W-:Y:S01]  /*21a0*/  @!P0 IMAD.MOV R0, RZ, RZ, -R0 ;  /* 0x000000ffff008224 */ /* 0x000fe200078e0a00 */
[----:B------:R-:W-:Y:S01]  /*21b0*/  ISETP.GT.U32.AND P0, PT, R27, R7, PT ;  /* 0x000000071b00720c */ /* 0x000fe20003f04070 */
[----:B------:R-:W-:Y:S01]  /*21c0*/  IMAD.MOV.U32 R21, RZ, RZ, R14 ;  /* 0x000000ffff157224 */ /* 0x000fe200078e000e */
[----:B------:R-:W-:Y:S01]  /*21d0*/  IABS R15, R10 ;  /* 0x0000000a000f7213 */ /* 0x000fe20000000000 */
[--C-:B------:R-:W-:Y:S01]  /*21e0*/  @!P2 IMAD.IADD R6, R6, 0x1, -R27.reuse ;  /* 0x000000010606a824 */ /* 0x100fe200078e0a1b */
[----:B------:R0:W-:Y:S01]  /*21f0*/  STL [R1+0xdc], R0 ;  /* 0x0000dc0001007387 */ /* 0x0001e20000100800 */
[----:B------:R-:W-:Y:S01]  /*2200*/  @!P5 IMAD.IADD R11, R11, 0x1, -R27 ;  /* 0x000000010b0bd824 */ /* 0x000fe200078e0a1b */
[----:B------:R-:W-:Y:S01]  /*2210*/  ISETP.GE.AND P5, PT, R16, RZ, PT ;  /* 0x000000ff1000720c */ /* 0x000fe20003fa6270 */
[----:B------:R-:W-:Y:S01]  /*2220*/  @!P4 IMAD.MOV R21, RZ, RZ, -R21 ;  /* 0x000000ffff15c224 */ /* 0x000fe200078e0a15 */
[----:B------:R-:W-:Y:S01]  /*2230*/  ISETP.GE.AND P2, PT, R2, RZ, PT ;  /* 0x000000ff0200720c */ /* 0x000fe20003f46270 */
[----:B------:R-:W-:-:S03]  /*2240*/  IMAD.HI.U32 R17, R23, R19, RZ ;  /* 0x0000001317117227 */ /* 0x000fc600078e00ff */
[----:B------:R-:W-:Y:S01]  /*2250*/  STL [R1+0xb0], R21 ;  /* 0x0000b01501007387 */ /* 0x000fe20000100800 */
[----:B------:R-:W-:Y:S01]  /*2260*/  @!P0 IMAD.IADD R7, R7, 0x1, -R27 ;  /* 0x0000000107078824 */ /* 0x000fe200078e0a1b */
[----:B------:R-:W-:Y:S01]  /*2270*/  ISETP.GE.AND P0, PT, R18, RZ, PT ;  /* 0x000000ff1200720c */ /* 0x000fe20003f06270 */
[----:B0-----:R-:W-:Y:S02]  /*2280*/  IMAD.MOV.U32 R0, RZ, RZ, R13 ;  /* 0x000000ffff007224 */ /* 0x001fe400078e000d */
[----:B------:R-:W-:Y:S01]  /*2290*/  @!P6 IMAD.IADD R5, R5, 0x1, -R27 ;  /* 0x000000010505e824 */ /* 0x000fe200078e0a1b */
[C---:B------:R-:W-:Y:S01]  /*22a0*/  ISETP.GT.U32.AND P4, PT, R27.reuse, R7, PT ;  /* 0x000000071b00720c */ /* 0x040fe20003f84070 */
[----:B------:R-:W-:Y:S01]  /*22b0*/  @!P1 IMAD.MOV R0, RZ, RZ, -R0 ;  /* 0x000000ffff009224 */ /* 0x000fe200078e0a00 */
[----:B------:R-:W-:Y:S01]  /*22c0*/  ISETP.GT.U32.AND P1, PT, R27, R6, PT ;  /* 0x000000061b00720c */ /* 0x000fe20003f24070 */
[----:B------:R-:W-:Y:S01]  /*22d0*/  IMAD.HI.U32 R4, R23, R15, RZ ;  /* 0x0000000f17047227 */ /* 0x000fe200078e00ff */
[----:B------:R-:W-:-:S02]  /*22e0*/  ISETP.GT.U32.AND P6, PT, R27, R5, PT ;  /* 0x000000051b00720c */ /* 0x000fc40003fc4070 */
[----:B------:R0:W-:Y:S01]  /*22f0*/  STL [R1+0xe4], R0 ;  /* 0x0000e40001007387 */ /* 0x0001e20000100800 */
[----:B------:R-:W-:Y:S02]  /*2300*/  IMAD.MOV R17, RZ, RZ, -R17 ;  /* 0x000000ffff117224 */ /* 0x000fe400078e0a11 */
[----:B------:R-:W-:Y:S02]  /*2310*/  IMAD.MOV R16, RZ, RZ, -R4 ;  /* 0x000000ffff107224 */ /* 0x000fe400078e0a04 */
[----:B------:R-:W-:Y:S02]  /*2320*/  IMAD.MOV.U32 R13, RZ, RZ, R12 ;  /* 0x000000ffff0d7224 */ /* 0x000fe400078e000c */
[----:B------:R-:W-:Y:S02]  /*2330*/  IMAD R4, R27, R17, R19 ;  /* 0x000000111b047224 */ /* 0x000fe400078e0213 */
[----:B------:R-:W-:Y:S02]  /*2340*/  VIADD R14, R29, 0x61 ;  /* 0x000000611d0e7836 */ /* 0x000fe40000000000 */
[----:B0-----:R-:W-:-:S02]  /*2350*/  IMAD.MOV.U32 R0, RZ, RZ, R11 ;  /* 0x000000ffff007224 */ /* 0x001fc400078e000b */
[----:B------:R-:W-:Y:S01]  /*2360*/  @!P3 IMAD.MOV R13, RZ, RZ, -R13 ;  /* 0x000000ffff0db224 */ /* 0x000fe200078e0a0d */
[C---:B------:R-:W-:Y:S01]  /*2370*/  ISETP.GT.U32.AND P3, PT, R27.reuse, R4, PT ;  /* 0x000000041b00720c */ /* 0x040fe20003f64070 */
[----:B------:R-:W-:Y:S01]  /*2380*/  IMAD R2, R27, R16, R15 ;  /* 0x000000101b027224 */ /* 0x000fe200078e020f */
[----:B------:R-:W-:Y:S01]  /*2390*/  IABS R11, R14 ;  /* 0x0000000e000b7213 */ /* 0x000fe20000000000 */
[----:B------:R-:W-:Y:S01]  /*23a0*/  @!P5 IMAD.MOV R0, RZ, RZ, -R0 ;  /* 0x000000ffff00d224 */ /* 0x000fe200078e0a00 */
[----:B------:R0:W-:Y:S01]  /*23b0*/  STL [R1+0xec], R13 ;  /* 0x0000ec0d01007387 */ /* 0x0001e20000100800 */
[--C-:B------:R-:W-:Y:S01]  /*23c0*/  @!P4 IMAD.IADD R7, R7, 0x1, -R27.reuse ;  /* 0x000000010707c824 */ /* 0x100fe200078e0a1b */
[----:B------:R-:W-:Y:S01]  /*23d0*/  ISETP.GT.U32.AND P4, PT, R27, R2, PT ;  /* 0x000000021b00720c */ /* 0x000fe20003f84070 */
[--C-:B------:R-:W-:Y:S01]  /*23e0*/  @!P1 IMAD.IADD R6, R6, 0x1, -R27.reuse ;  /* 0x0000000106069824 */ /* 0x100fe200078e0a1b */
[----:B------:R1:W-:Y:S01]  /*23f0*/  STL [R1+0xf8], R0 ;  /* 0x0000f80001007387 */ /* 0x0003e20000100800 */
[----:B------:R-:W-:Y:S01]  /*2400*/  @!P6 IMAD.IADD R5, R5, 0x1, -R27 ;  /* 0x000000010505e824 */ /* 0x000fe200078e0a1b */
[----:B------:R-:W-:Y:S01]  /*2410*/  ISETP.GE.AND P5, PT, R8, RZ, PT ;  /* 0x000000ff0800720c */ /* 0x000fe20003fa6270 */
[----:B------:R-:W-:Y:S01]  /*2420*/  VIADD R12, R29, 0x60 ;  /* 0x000000601d0c7836 */ /* 0x000fe20000000000 */
[----:B------:R-:W-:Y:S01]  /*2430*/  ISETP.GE.AND P6, PT, R10, RZ, PT ;  /* 0x000000ff0a00720c */ /* 0x000fe20003fc6270 */
[----:B------:R-:W-:Y:S01]  /*2440*/  IMAD.HI.U32 R10, R23, R11, RZ ;  /* 0x0000000b170a7227 */ /* 0x000fe200078e00ff */
[----:B------:R-:W-:-:S02]  /*2450*/  ISETP.GE.AND P1, PT, R9, RZ, PT ;  /* 0x000000ff0900720c */ /* 0x000fc40003f26270 */
[----:B------:R-:W-:Y:S01]  /*2460*/  IABS R8, R12 ;  /* 0x0000000c00087213 */ /* 0x000fe20000000000 */
[----:B0-----:R-:W-:Y:S02]  /*2470*/  IMAD.MOV.U32 R13, RZ, RZ, R7 ;  /* 0x000000ffff0d7224 */ /* 0x001fe400078e0007 */
[----:B-1----:R-:W-:Y:S02]  /*2480*/  IMAD.MOV.U32 R0, RZ, RZ, R6 ;  /* 0x000000ffff007224 */ /* 0x002fe400078e0006 */
[----:B------:R-:W-:Y:S02]  /*2490*/  @!P0 IMAD.MOV R13, RZ, RZ, -R13 ;  /* 0x000000ffff0d8224 */ /* 0x000fe400078e0a0d */
[----:B------:R-:W-:Y:S01]  /*24a0*/  @!P2 IMAD.MOV R0, RZ, RZ, -R0 ;  /* 0x000000ffff00a224 */ /* 0x000fe200078e0a00 */
[----:B------:R-:W-:Y:S01]  /*24b0*/  ISETP.GE.AND P2, PT, R12, RZ, PT ;  /* 0x000000ff0c00720c */ /* 0x000fe20003f46270 */
[----:B------:R-:W-:Y:S01]  /*24c0*/  IMAD.MOV R10, RZ, RZ, -R10 ;  /* 0x000000ffff0a7224 */ /* 0x000fe200078e0a0a */
[----:B------:R-:W-:Y:S01]  /*24d0*/  STL [R1+0xfc], R13 ;  /* 0x0000fc0d01007387 */ /* 0x000fe20000100800 */
[----:B------:R-:W-:Y:S01]  /*24e0*/  @!P3 IMAD.IADD R4, R4, 0x1, -R27 ;  /* 0x000000010404b824 */ /* 0x000fe200078e0a1b */
[----:B------:R-:W-:Y:S01]  /*24f0*/  ISETP.GE.AND P3, PT, R14, RZ, PT ;  /* 0x000000ff0e00720c */ /* 0x000fe20003f66270 */
[C---:B------:R-:W-:Y:S01]  /*2500*/  IMAD R14, R27.reuse, R10, R11 ;  /* 0x0000000a1b0e7224 */ /* 0x040fe200078e020b */
[----:B------:R0:W-:Y:S01]  /*2510*/  STL [R1+0x100], R0 ;  /* 0x0001000001007387 */ /* 0x0001e20000100800 */
[----:B------:R-:W-:Y:S01]  /*2520*/  @!P4 IMAD.IADD R2, R2, 0x1, -R27 ;  /* 0x000000010202c824 */ /* 0x000fe200078e0a1b */
[----:B------:R-:W-:Y:S01]  /*2530*/  ISETP.GT.U32.AND P0, PT, R27, R4, PT ;  /* 0x000000041b00720c */ /* 0x000fe20003f04070 */
[----:B------:R-:W-:-:S03]  /*2540*/  IMAD.HI.U32 R9, R23, R8, RZ ;  /* 0x0000000817097227 */ /* 0x000fc600078e00ff */
[----:B------:R-:W-:Y:S01]  /*2550*/  ISETP.GT.U32.AND P4, PT, R27, R2, PT ;  /* 0x000000021b00720c */ /* 0x000fe20003f84070 */
[----:B------:R-:W-:Y:S02]  /*2560*/  IMAD.MOV R9, RZ, RZ, -R9 ;  /* 0x000000ffff097224 */ /* 0x000fe400078e0a09 */
[----:B------:R-:W-:Y:S02]  /*2570*/  VIADD R12, R29, 0x5f ;  /* 0x0000005f1d0c7836 */ /* 0x000fe40000000000 */
[----:B0-----:R-:W-:Y:S02]  /*2580*/  IMAD.MOV.U32 R0, RZ, RZ, R5 ;  /* 0x000000ffff007224 */ /* 0x001fe400078e0005 */
[C---:B------:R-:W-:Y:S02]  /*2590*/  IMAD R10, R27.reuse, R9, R8 ;  /* 0x000000091b0a7224 */ /* 0x040fe400078e0208 */
[----:B------:R-:W-:Y:S01]  /*25a0*/  @!P5 IMAD.MOV R0, RZ, RZ, -R0 ;  /* 0x000000ffff00d224 */ /* 0x000fe200078e0a00 */
[----:B------:R-:W-:Y:S01]  /*25b0*/  ISETP.GT.U32.AND P5, PT, R27, R14, PT ;  /* 0x0000000e1b00720c */ /* 0x000fe20003fa4070 */
[--C-:B------:R-:W-:Y:S01]  /*25c0*/  @!P0 IMAD.IADD R4, R4, 0x1, -R27.reuse ;  /* 0x0000000104048824 */ /* 0x100fe200078e0a1b */
[----:B------:R-:W-:Y:S01]  /*25d0*/  ISETP.GE.AND P0, PT, R12, RZ, PT ;  /* 0x000000ff0c00720c */ /* 0x000fe20003f06270 */
[----:B------:R-:W-:Y:S01]  /*25e0*/  @!P4 IMAD.IADD R2, R2, 0x1, -R27 ;  /* 0x000000010202c824 */ /* 0x000fe200078e0a1b */
[----:B------:R-:W-:Y:S01]  /*25f0*/  IABS R12, R12 ;  /* 0x0000000c000c7213 */ /* 0x000fe20000000000 */
[----:B------:R-:W-:Y:S01]  /*2600*/  VIADD R5, R29, 0x5d ;  /* 0x0000005d1d057836 */ /* 0x000fe20000000000 */
[----:B------:R-:W-:Y:S01]  /*2610*/  ISETP.GT.U32.AND P4, PT, R27, R10, PT ;  /* 0x0000000a1b00720c */ /* 0x000fe20003f84070 */
[----:B------:R-:W-:Y:S01]  /*2620*/  VIADD R6, R29, 0x5e ;  /* 0x0000005e1d067836 */ /* 0x000fe20000000000 */
[----:B------:R0:W-:Y:S01]  /*2630*/  STL [R1+0x104], R0 ;  /* 0x0001040001007387 */ /* 0x0001e20000100800 */
[----:B------:R-:W-:Y:S01]  /*2640*/  IMAD.HI.U32 R9, R23, R12, RZ ;  /* 0x0000000c17097227 */ /* 0x000fe200078e00ff */
[----:B------:R-:W-:-:S02]  /*2650*/  IABS R7, R5 ;  /* 0x0000000500077213 */ /* 0x000fc40000000000 */
[----:B------:R-:W-:Y:S01]  /*2660*/  IABS R8, R6 ;  /* 0x0000000600087213 */ /* 0x000fe20000000000 */
[----:B------:R-:W-:Y:S02]  /*2670*/  @!P5 IMAD.IADD R14, R14, 0x1, -R27 ;  /* 0x000000010e0ed824 */ /* 0x000fe400078e0a1b */
[----:B------:R-:W-:Y:S02]  /*2680*/  IMAD.MOV R9, RZ, RZ, -R9 ;  /* 0x000000ffff097224 */ /* 0x000fe400078e0a09 */
[----:B------:R-:W-:Y:S01]  /*2690*/  VIADD R11, R29, 0x5b ;  /* 0x0000005b1d0b7836 */ /* 0x000fe20000000000 */
[C---:B------:R-:W-:Y:S01]  /*26a0*/  ISETP.GT.U32.AND P5, PT, R27.reuse, R14, PT ;  /* 0x0000000e1b00720c */ /* 0x040fe20003fa4070 */
[----:B------:R-:W-:Y:S02]  /*26b0*/  IMAD R12, R27, R9, R12 ;  /* 0x000000091b0c7224 */ /* 0x000fe400078e020c */
[----:B0-----:R-:W-:Y:S01]  /*26c0*/  IMAD.MOV.U32 R0, RZ, RZ, R4 ;  /* 0x000000ffff007224 */ /* 0x001fe200078e0004 */
[----:B------:R-:W-:Y:S01]  /*26d0*/  IABS R15, R11 ;  /* 0x0000000b000f7213 */ /* 0x000fe20000000000 */
[----:B------:R-:W-:-:S02]  /*26e0*/  @!P4 IMAD.IADD R10, R10, 0x1, -R27 ;  /* 0x000000010a0ac824 */ /* 0x000fc400078e0a1b */
[----:B------:R-:W-:Y:S01]  /*26f0*/  @!P1 IMAD.MOV R0, RZ, RZ, -R0 ;  /* 0x000000ffff009224 */ /* 0x000fe200078e0a00 */
[----:B------:R-:W-:Y:S01]  /*2700*/  ISETP.GE.AND P1, PT, R6, RZ, PT ;  /* 0x000000ff0600720c */ /* 0x000fe20003f26270 */
[----:B------:R-:W-:Y:S01]  /*2710*/  IMAD.HI.U32 R4, R23, R7, RZ ;  /* 0x0000000717047227 */ /* 0x000fe200078e00ff */
[C---:B------:R-:W-:Y:S02]  /*2720*/  ISETP.GT.U32.AND P4, PT, R27.reuse, R10, PT ;  /* 0x0000000a1b00720c */ /* 0x040fe40003f84070 */
[----:B------:R0:W-:Y:S01]  /*2730*/  STL [R1+0x10c], R0 ;  /* 0x00010c0001007387 */ /* 0x0001e20000100800 */
[----:B------:R-:W-:Y:S01]  /*2740*/  @!P5 IMAD.IADD R14, R14, 0x1, -R27 ;  /* 0x000000010e0ed824 */ /* 0x000fe200078e0a1b */
[----:B------:R-:W-:Y:S01]  /*2750*/  ISETP.GT.U32.AND P5, PT, R27, R12, PT ;  /* 0x0000000c1b00720c */ /* 0x000fe20003fa4070 */
[----:B------:R-:W-:-:S04]  /*2760*/  IMAD.HI.U32 R6, R23, R8, RZ ;  /* 0x0000000817067227 */ /* 0x000fc800078e00ff */
[----:B------:R-:W-:Y:S02]  /*2770*/  IMAD.MOV R4, RZ, RZ, -R4 ;  /* 0x000000ffff047224 */ /* 0x000fe400078e0a04 */
[----:B------:R-:W-:Y:S02]  /*2780*/  IMAD.MOV R6, RZ, RZ, -R6 ;  /* 0x000000ffff067224 */ /* 0x000fe400078e0a06 */
[----:B0-----:R-:W-:Y:S02]  /*2790*/  IMAD.MOV.U32 R0, RZ, RZ, R2 ;  /* 0x000000ffff007224 */ /* 0x001fe400078e0002 */
[----:B------:R-:W-:Y:S02]  /*27a0*/  IMAD R7, R27, R4, R7 ;  /* 0x000000041b077224 */ /* 0x000fe400078e0207 */
[----:B------:R-:W-:Y:S01]  /*27b0*/  @!P6 IMAD.MOV R0, RZ, RZ, -R0 ;  /* 0x000000ffff00e224 */ /* 0x000fe200078e0a00 */
[----:B------:R-:W-:Y:S01]  /*27c0*/  ISETP.GE.AND P6, PT, R5, RZ, PT ;  /* 0x000000ff0500720c */ /* 0x000fe20003fc6270 */
[----:B------:R-:W-:-:S02]  /*27d0*/  IMAD R8, R27, R6, R8 ;  /* 0x000000061b087224 */ /* 0x000fc400078e0208 */
[--C-:B------:R-:W-:Y:S01]  /*27e0*/  @!P5 IMAD.IADD R12, R12, 0x1, -R27.reuse ;  /* 0x000000010c0cd824 */ /* 0x100fe200078e0a1b */
[C---:B------:R-:W-:Y:S01]  /*27f0*/  ISETP.GT.U32.AND P5, PT, R27.reuse, R7, PT ;  /* 0x000000071b00720c */ /* 0x040fe20003fa4070 */
[----:B------:R-:W-:Y:S01]  /*2800*/  @!P4 IMAD.IADD R10, R10, 0x1, -R27 ;  /* 0x000000010a0ac824 */ /* 0x000fe200078e0a1b */
[----:B------:R0:W-:Y:S01]  /*2810*/  STL [R1+0x110], R0 ;  /* 0x0001100001007387 */ /* 0x0001e20000100800 */
[----:B------:R-:W-:Y:S01]  /*2820*/  ISETP.GT.U32.AND P4, PT, R27, R8, PT ;  /* 0x000000081b00720c */ /* 0x000fe20003f84070 */
[C---:B------:R-:W-:Y:S02]  /*2830*/  VIADD R2, R29.reuse, 0x5c ;  /* 0x0000005c1d027836 */ /* 0x040fe40000000000 */
[C---:B------:R-:W-:Y:S02]  /*2840*/  VIADD R5, R29.reuse, 0x5a ;  /* 0x0000005a1d057836 */ /* 0x040fe40000000000 */
[----:B------:R-:W-:Y:S01]  /*2850*/  VIADD R4, R29, 0x59 ;  /* 0x000000591d047836 */ /* 0x000fe20000000000 */
[----:B------:R-:W-:-:S02]  /*2860*/  IABS R6, R2 ;  /* 0x0000000200067213 */ /* 0x000fc40000000000 */
[----:B------:R-:W-:Y:S01]  /*2870*/  IABS R13, R5 ;  /* 0x00000005000d7213 */ /* 0x000fe20000000000 */
[----:B0-----:R-:W-:Y:S01]  /*2880*/  IMAD.MOV.U32 R0, RZ, RZ, R14 ;  /* 0x000000ffff007224 */ /* 0x001fe200078e000e */
[----:B------:R-:W-:Y:S01]  /*2890*/  IABS R9, R4 ;  /* 0x0000000400097213 */ /* 0x000fe20000000000 */
[----:B------:R-:W-:Y:S02]  /*28a0*/  IMAD.MOV.U32 R14, RZ, RZ, R15 ;  /* 0x000000ffff0e7224 */ /* 0x000fe400078e000f */
[----:B------:R-:W-:Y:S01]  /*28b0*/  @!P3 IMAD.MOV R0, RZ, RZ, -R0 ;  /* 0x000000ffff00b224 */ /* 0x000fe200078e0a00 */
[----:B------:R-:W-:Y:S01]  /*28c0*/  ISETP.GT.U32.AND P3, PT, R27, R12, PT ;  /* 0x0000000c1b00720c */ /* 0x000fe20003f64070 */
[--C-:B------:R-:W-:Y:S02]  /*28d0*/  @!P5 IMAD.IADD R7, R7, 0x1, -R27.reuse ;  /* 0x000000010707d824 */ /* 0x100fe400078e0a1b */
[----:B------:R-:W-:Y:S01]  /*28e0*/  IMAD.HI.U32 R15, R23, R6, RZ ;  /* 0x00000006170f7227 */ /* 0x000fe200078e00ff */
[----:B------:R0:W-:Y:S02]  /*28f0*/  STL [R1+0x128], R0 ;  /* 0x0001280001007387 */ /* 0x0001e40000100800 */
[----:B------:R-:W-:Y:S01]  /*2900*/  ISETP.GT.U32.AND P5, PT, R27, R7, PT ;  /* 0x000000071b00720c */ /* 0x000fe20003fa4070 */
[----:B------:R-:W-:-:S02]  /*2910*/  @!P4 IMAD.IADD R8, R8, 0x1, -R27 ;  /* 0x000000010808c824 */ /* 0x000fc400078e0a1b */
[----:B------:R-:W-:-:S03]  /*2920*/  IMAD.MOV R15, RZ, RZ, -R15 ;  /* 0x000000ffff0f7224 */ /* 0x000fc600078e0a0f */
[----:B------:R-:W-:Y:S01]  /*2930*/  ISETP.GT.U32.AND P4, PT, R27, R8, PT ;  /* 0x000000081b00720c */ /* 0x000fe20003f84070 */
[----:B------:R-:W-:Y:S02]  /*2940*/  @!P3 IMAD.IADD R12, R12, 0x1, -R27 ;  /* 0x000000010c0cb824 */ /* 0x000fe400078e0a1b */
[----:B0-----:R-:W-:Y:S02]  /*2950*/  IMAD.MOV.U32 R0, RZ, RZ, R10 ;  /* 0x000000ffff007224 */ /* 0x001fe400078e000a */
[----:B------:R-:W-:-:S04]  /*2960*/  IMAD.HI.U32 R10, R23, R9, RZ ;  /* 0x00000009170a7227 */ /* 0x000fc800078e00ff */
[----:B------:R-:W-:Y:S01]  /*2970*/  @!P2 IMAD.MOV R0, RZ, RZ, -R0 ;  /* 0x000000ffff00a224 */ /* 0x000fe200078e0a00 */
[----:B------:R-:W-:Y:S01]  /*2980*/  ISETP.GE.AND P2, PT, R2, RZ, PT ;  /* 0x000000ff0200720c */ /* 0x000fe20003f46270 */
[----:B------:R-:W-:Y:S02]  /*2990*/  IMAD R2, R27, R15, R6 ;  /* 0x0000000f1b027224 */ /* 0x000fe400078e0206 */
[----:B------:R-:W-:Y:S01]  /*29a0*/  IMAD.HI.U32 R6, R23, R13, RZ ;  /* 0x0000000d17067227 */ /* 0x000fe200078e00ff */
[----:B------:R0:W-:Y:S02]  /*29b0*/  STL [R1+0x12c], R0 ;  /* 0x00012c0001007387 */ /* 0x0001e40000100800 */
[----:B------:R-:W-:Y:S01]  /*29c0*/  ISETP.GT.U32.AND P3, PT, R27, R2, PT ;  /* 0x000000021b00720c */ /* 0x000fe20003f64070 */
[----:B------:R-:W-:-:S04]  /*29d0*/  IMAD.HI.U32 R15, R23, R14, RZ ;  /* 0x0000000e170f7227 */ /* 0x000fc800078e00ff */
[----:B------:R-:W-:Y:S02]  /*29e0*/  IMAD.MOV R6, RZ, RZ, -R6 ;  /* 0x000000ffff067224 */ /* 0x000fe400078e0a06 */
[----:B------:R-:W-:Y:S02]  /*29f0*/  IMAD.MOV R15, RZ, RZ, -R15 ;  /* 0x000000ffff0f7224 */ /* 0x000fe400078e0a0f */
[----:B0-----:R-:W-:Y:S02]  /*2a00*/  IMAD.MOV.U32 R0, RZ, RZ, R12 ;  /* 0x000000ffff007224 */ /* 0x001fe400078e000c */
[----:B------:R-:W-:Y:S02]  /*2a10*/  IMAD.MOV R10, RZ, RZ, -R10 ;  /* 0x000000ffff0a7224 */ /* 0x000fe400078e0a0a */
[----:B------:R-:W-:Y:S02]  /*2a20*/  @!P0 IMAD.MOV R0, RZ, RZ, -R0 ;  /* 0x000000ffff008224 */ /* 0x000fe400078e0a00 */
[----:B------:R-:W-:-:S02]  /*2a30*/  IMAD R13, R27, R6, R13 ;  /* 0x000000061b0d7224 */ /* 0x000fc400078e020d */
[--C-:B------:R-:W-:Y:S01]  /*2a40*/  @!P5 IMAD.IADD R7, R7, 0x1, -R27.reuse ;  /* 0x000000010707d824 */ /* 0x100fe200078e0a1b */
[----:B------:R0:W-:Y:S01]  /*2a50*/  STL [R1+0x130], R0 ;  /* 0x0001300001007387 */ /* 0x0001e20000100800 */
[----:B------:R-:W-:Y:S01]  /*2a60*/  @!P4 IMAD.IADD R8, R8, 0x1, -R27 ;  /* 0x000000010808c824 */ /* 0x000fe200078e0a1b */
[----:B------:R-:W-:Y:S01]  /*2a70*/  ISETP.GE.AND P4, PT, R11, RZ, PT ;  /* 0x000000ff0b00720c */ /* 0x000fe20003f86270 */
[C---:B------:R-:W-:Y:S01]  /*2a80*/  IMAD R11, R27.reuse, R15, R14 ;  /* 0x0000000f1b0b7224 */ /* 0x040fe200078e020e */
[C---:B------:R-:W-:Y:S01]  /*2a90*/  ISETP.GT.U32.AND P5, PT, R27.reuse, R13, PT ;  /* 0x0000000d1b00720c */ /* 0x040fe20003fa4070 */
[C---:B------:R-:W-:Y:S02]  /*2aa0*/  IMAD R9, R27.reuse, R10, R9 ;  /* 0x0000000a1b097224 */ /* 0x040fe400078e0209 */
[----:B------:R-:W-:Y:S01]  /*2ab0*/  @!P3 IMAD.IADD R2, R2, 0x1, -R27 ;  /* 0x000000010202b824 */ /* 0x000fe200078e0a1b */
[----:B------:R-:W-:Y:S01]  /*2ac0*/  ISETP.GT.U32.AND P0, PT, R27, R11, PT ;  /* 0x0000000b1b00720c */ /* 0x000fe20003f04070 */
[----:B------:R-:W-:Y:S01]  /*2ad0*/  @!P1 IMAD.MOV R8, RZ, RZ, -R8 ;  /* 0x000000ffff089224 */ /* 0x000fe200078e0a08 */
[----:B------:R-:W-:Y:S01]  /*2ae0*/  ISETP.GE.AND P1, PT, R5, RZ, PT ;  /* 0x000000ff0500720c */ /* 0x000fe20003f26270 */
[----:B0-----:R-:W-:Y:S01]  /*2af0*/  IMAD.MOV.U32 R0, RZ, RZ, R7 ;  /* 0x000000ffff007224 */ /* 0x001fe200078e0007 */
[----:B------:R-:W-:Y:S01]  /*2b00*/  ISETP.GT.U32.AND P3, PT, R27, R2, PT ;  /* 0x000000021b00720c */ /* 0x000fe20003f64070 */
[----:B------:R-:W-:Y:S01]  /*2b10*/  VIADD R5, R29, 0x57 ;  /* 0x000000571d057836 */ /* 0x000fe20000000000 */
[----:B------:R0:W-:Y:S01]  /*2b20*/  STL [R1+0x13c], R8 ;  /* 0x00013c0801007387 */ /* 0x0001e20000100800 */
[----:B------:R-:W-:Y:S01]  /*2b30*/  @!P6 IMAD.MOV R0, RZ, RZ, -R0 ;  /* 0x000000ffff00e224 */ /* 0x000fe200078e0a00 */
[----:B------:R-:W-:Y:S01]  /*2b40*/  ISETP.GT.U32.AND P6, PT, R27, R9, PT ;  /* 0x000000091b00720c */ /* 0x000fe20003fc4070 */
[----:B------:R-:W-:-:S02]  /*2b50*/  VIADD R6, R29, 0x58 ;  /* 0x000000581d067836 */ /* 0x000fc40000000000 */
[--C-:B------:R-:W-:Y:S01]  /*2b60*/  @!P5 IMAD.IADD R13, R13, 0x1, -R27.reuse ;  /* 0x000000010d0dd824 */ /* 0x100fe200078e0a1b */
[----:B------:R1:W-:Y:S01]  /*2b70*/  STL [R1+0x140], R0 ;  /* 0x0001400001007387 */ /* 0x0003e20000100800 */
[--C-:B------:R-:W-:Y:S01]  /*2b80*/  @!P0 IMAD.IADD R11, R11, 0x1, -R27.reuse ;  /* 0x000000010b0b8824 */ /* 0x100fe200078e0a1b */
[----:B------:R-:W-:Y:S01]  /*2b90*/  IABS R12, R6 ;  /* 0x00000006000c7213 */ /* 0x000fe20000000000 */
[----:B------:R-:W-:Y:S01]  /*2ba0*/  VIADD R10, R29, 0x54 ;  /* 0x000000541d0a7836 */ /* 0x000fe20000000000 */
[----:B0-----:R-:W-:Y:S01]  /*2bb0*/  IABS R8, R5 ;  /* 0x0000000500087213 */ /* 0x001fe20000000000 */
[--C-:B------:R-:W-:Y:S01]  /*2bc0*/  @!P3 IMAD.IADD R2, R2, 0x1, -R27.reuse ;  /* 0x000000010202b824 */ /* 0x100fe200078e0a1b */
[----:B------:R-:W-:Y:S01]  /*2bd0*/  ISETP.GE.AND P0, PT, R6, RZ, PT ;  /* 0x000000ff0600720c */ /* 0x000fe20003f06270 */
[----:B------:R-:W-:Y:S01]  /*2be0*/  IMAD.HI.U32 R7, R23, R12, RZ ;  /* 0x0000000c17077227 */ /* 0x000fe200078e00ff */
[----:B------:R-:W-:Y:S02]  /*2bf0*/  ISETP.GT.U32.AND P5, PT, R27, R11, PT ;  /* 0x0000000b1b00720c */ /* 0x000fe40003fa4070 */
[----:B------:R-:W-:Y:S01]  /*2c00*/  ISETP.GE.AND P3, PT, R4, RZ, PT ;  /* 0x000000ff0400720c */ /* 0x000fe20003f66270 */
[----:B------:R-:W-:Y:S01]  /*2c10*/  @!P6 IMAD.IADD R9, R9, 0x1, -R27 ;  /* 0x000000010909e824 */ /* 0x000fe200078e0a1b */
[----:B------:R-:W-:Y:S01]  /*2c20*/  ISETP.GT.U32.AND P6, PT, R27, R13, PT ;  /* 0x0000000d1b00720c */ /* 0x000fe20003fc4070 */
[----:B------:R-:W-:Y:S01]  /*2c30*/  IMAD.HI.U32 R6, R23, R8, RZ ;  /* 0x0000000817067227 */ /* 0x000fe200078e00ff */
[----:B------:R-:W-:-:S03]  /*2c40*/  IABS R14, R10 ;  /* 0x0000000a000e7213 */ /* 0x000fc60000000000 */
[----:B------:R-:W-:Y:S02]  /*2c50*/  IMAD.MOV R6, RZ, RZ, -R6 ;  /* 0x000000ffff067224 */ /* 0x000fe400078e0a06 */
[----:B------:R-:W-:Y:S02]  /*2c60*/  IMAD.MOV R7, RZ, RZ, -R7 ;  /* 0x000000ffff077224 */ /* 0x000fe400078e0a07 */
[----:B-1----:R-:W-:Y:S02]  /*2c70*/  IMAD.MOV.U32 R0, RZ, RZ, R2 ;  /* 0x000000ffff007224 */ /* 0x002fe400078e0002 */
[C---:B------:R-:W-:Y:S02]  /*2c80*/  IMAD R8, R27.reuse, R6, R8 ;  /* 0x000000061b087224 */ /* 0x040fe400078e0208 */
[C---:B------:R-:W-:Y:S02]  /*2c90*/  IMAD R12, R27.reuse, R7, R12 ;  /* 0x000000071b0c7224 */ /* 0x040fe400078e020c */
[----:B------:R-:W-:Y:S01]  /*2ca0*/  @!P2 IMAD.MOV R0, RZ, RZ, -R0 ;  /* 0x000000ffff00a224 */ /* 0x000fe200078e0a00 */
[----:B------:R-:W-:Y:S01]  /*2cb0*/  ISETP.GT.U32.AND P2, PT, R27, R9, PT ;  /* 0x000000091b00720c */ /* 0x000fe20003f44070 */
[--C-:B------:R-:W-:Y:S01]  /*2cc0*/  @!P6 IMAD.IADD R13, R13, 0x1, -R27.reuse ;  /* 0x000000010d0de824 */ /* 0x100fe200078e0a1b */
[----:B------:R-:W-:Y:S01]  /*2cd0*/  ISETP.GT.U32.AND P6, PT, R27, R8, PT ;  /* 0x000000081b00720c */ /* 0x000fe20003fc4070 */
[----:B------:R-:W-:Y:S01]  /*2ce0*/  @!P5 IMAD.IADD R11, R11, 0x1, -R27 ;  /* 0x000000010b0bd824 */ /* 0x000fe200078e0a1b */
[----:B------:R-:W-:Y:S01]  /*2cf0*/  ISETP.GT.U32.AND P5, PT, R27, R12, PT ;  /* 0x0000000c1b00720c */ /* 0x000fe20003fa4070 */
[C---:B------:R-:W-:Y:S01]  /*2d00*/  VIADD R2, R29.reuse, 0x55 ;  /* 0x000000551d027836 */ /* 0x040fe20000000000 */
[----:B------:R0:W-:Y:S01]  /*2d10*/  STL [R1+0x148], R0 ;  /* 0x0001480001007387 */ /* 0x0001e20000100800 */
[----:B------:R-:W-:-:S02]  /*2d20*/  VIADD R4, R29, 0x56 ;  /* 0x000000561d047836 */ /* 0x000fc40000000000 */
[----:B------:R-:W-:Y:S01]  /*2d30*/  @!P1 IMAD.MOV R13, RZ, RZ, -R13 ;  /* 0x000000ffff0d9224 */ /* 0x000fe200078e0a0d */
[----:B------:R-:W-:Y:S02]  /*2d40*/  IABS R6, R2 ;  /* 0x0000000200067213 */ /* 0x000fe40000000000 */
[----:B------:R-:W-:Y:S01]  /*2d50*/  IABS R7, R4 ;  /* 0x0000000400077213 */ /* 0x000fe20000000000 */
[--C-:B------:R-:W-:Y:S01]  /*2d60*/  @!P2 IMAD.IADD R9, R9, 0x1, -R27.reuse ;  /* 0x000000010909a824 */ /* 0x100fe200078e0a1b */
[----:B------:R-:W-:Y:S01]  /*2d70*/  ISETP.GE.AND P2, PT, R5, RZ, PT ;  /* 0x000000ff0500720c */ /* 0x000fe20003f46270 */
[----:B------:R-:W-:Y:S02]  /*2d80*/  @!P6 IMAD.IADD R8, R8, 0x1, -R27 ;  /* 0x000000010808e824 */ /* 0x000fe400078e0a1b */
[----:B0-----:R-:W-:Y:S02]  /*2d90*/  IMAD.MOV.U32 R0, RZ, RZ, R11 ;  /* 0x000000ffff007224 */ /* 0x001fe400078e000b */
[----:B------:R-:W-:Y:S01]  /*2da0*/  IMAD.MOV.U32 R5, RZ, RZ, R14 ;  /* 0x000000ffff057224 */ /* 0x000fe200078e000e */
[----:B------:R-:W-:Y:S01]  /*2db0*/  ISETP.GT.U32.AND P6, PT, R27, R8, PT ;  /* 0x000000081b00720c */ /* 0x000fe20003fc4070 */
[----:B------:R-:W-:-:S04]  /*2dc0*/  IMAD.HI.U32 R15, R23, R6, RZ ;  /* 0x00000006170f7227 */ /* 0x000fc800078e00ff */
[----:B------:R-:W-:Y:S01]  /*2dd0*/  @!P5 IMAD.IADD R12, R12, 0x1, -R27 ;  /* 0x000000010c0cd824 */ /* 0x000fe200078e0a1b */
[----:B------:R-:W-:Y:S01]  /*2de0*/  ISETP.GE.AND P5, PT, R4, RZ, PT ;  /* 0x000000ff0400720c */ /* 0x000fe20003fa6270 */
[----:B------:R-:W-:Y:S02]  /*2df0*/  @!P4 IMAD.MOV R0, RZ, RZ, -R0 ;  /* 0x000000ffff00c224 */ /* 0x000fe400078e0a00 */
[----:B------:R-:W-:Y:S01]  /*2e00*/  IMAD.HI.U32 R14, R23, R7, RZ ;  /* 0x00000007170e7227 */ /* 0x000fe200078e00ff */
[----:B------:R-:W-:Y:S02]  /*2e10*/  ISETP.GT.U32.AND P4, PT, R27, R12, PT ;  /* 0x0000000c1b00720c */ /* 0x000fe40003f84070 */
[----:B------:R0:W-:Y:S01]  /*2e20*/  STL [R1+0x14c], R0 ;  /* 0x00014c0001007387 */ /* 0x0001e20000100800 */
[----:B------:R-:W-:-:S03]  /*2e30*/  IMAD.HI.U32 R4, R23, R5, RZ ;  /* 0x0000000517047227 */ /* 0x000fc600078e00ff */
[----:B------:R-:W-:Y:S01]  /*2e40*/  STL [R1+0x154], R13 ;  /* 0x0001540d01007387 */ /* 0x000fe20000100800 */
[----:B------:R-:W-:Y:S02]  /*2e50*/  IMAD.MOV R11, RZ, RZ, -R15 ;  /* 0x000000ffff0b7224 */ /* 0x000fe400078e0a0f */
[----:B------:R-:W-:Y:S02]  /*2e60*/  IMAD.MOV R14, RZ, RZ, -R14 ;  /* 0x000000ffff0e7224 */ /* 0x000fe400078e0a0e */
[----:B------:R-:W-:Y:S02]  /*2e70*/  IMAD.MOV R4, RZ, RZ, -R4 ;  /* 0x000000ffff047224 */ /* 0x000fe400078e0a04 */
[C---:B------:R-:W-:Y:S02]  /*2e80*/  IMAD R6, R27.reuse, R11, R6 ;  /* 0x0000000b1b067224 */ /* 0x040fe400078e0206 */
[----:B0-----:R-:W-:Y:S02]  /*2e90*/  IMAD.MOV.U32 R0, RZ, RZ, R9 ;  /* 0x000000ffff007224 */ /* 0x001fe400078e0009 */
[----:B------:R-:W-:-:S02]  /*2ea0*/  IMAD R7, R27, R14, R7 ;  /* 0x0000000e1b077224 */ /* 0x000fc400078e0207 */
[C---:B------:R-:W-:Y:S02]  /*2eb0*/  IMAD R5, R27.reuse, R4, R5 ;  /* 0x000000041b057224 */ /* 0x040fe400078e0205 */
[----:B------:R-:W-:Y:S01]  /*2ec0*/  @!P3 IMAD.MOV R0, RZ, RZ, -R0 ;  /* 0x000000ffff00b224 */ /* 0x000fe200078e0a00 */
[C---:B------:R-:W-:Y:S01]  /*2ed0*/  ISETP.GT.U32.AND P3, PT, R27.reuse, R6, PT ;  /* 0x000000061b00720c */ /* 0x040fe20003f64070 */
[--C-:B------:R-:W-:Y:S01]  /*2ee0*/  @!P6 IMAD.IADD R8, R8, 0x1, -R27.reuse ;  /* 0x000000010808e824 */ /* 0x100fe200078e0a1b */
[----:B------:R-:W-:Y:S01]  /*2ef0*/  ISETP.GT.U32.AND P1, PT, R27, R7, PT ;  /* 0x000000071b00720c */ /* 0x000fe20003f24070 */
[----:B------:R-:W-:Y:S01]  /*2f00*/  VIADD R9, R29, 0x52 ;  /* 0x000000521d097836 */ /* 0x000fe20000000000 */
[----:B------:R-:W-:Y:S01]  /*2f10*/  ISETP.GT.U32.AND P6, PT, R27, R5, PT ;  /* 0x000000051b00720c */ /* 0x000fe20003fc4070 */
[--C-:B------:R-:W-:Y:S01]  /*2f20*/  @!P4 IMAD.IADD R12, R12, 0x1, -R27.reuse ;  /* 0x000000010c0cc824 */ /* 0x100fe200078e0a1b */
[----:B------:R-:W-:Y:S01]  /*2f30*/  ISETP.GE.AND P4, PT, R2, RZ, PT ;  /* 0x000000ff0200720c */ /* 0x000fe20003f86270 */
[----:B------:R-:W-:Y:S01]  /*2f40*/  VIADD R15, R29, 0x53 ;  /* 0x000000531d0f7836 */ /* 0x000fe20000000000 */
[----:B------:R-:W-:Y:S01]  /*2f50*/  IABS R2, R9 ;  /* 0x0000000900027213 */ /* 0x000fe20000000000 */
[----:B------:R0:W-:Y:S03]  /*2f60*/  STL [R1+0x158], R0 ;  /* 0x0001580001007387 */ /* 0x0001e60000100800 */
[----:B------:R-:W-:Y:S01]  /*2f70*/  IABS R4, R15 ;  /* 0x0000000f00047213 */ /* 0x000fe20000000000 */
[----:B------:R-:W-:-:S02]  /*2f80*/  @!P3 IMAD.IADD R6, R6, 0x1, -R27 ;  /* 0x000000010606b824 */ /* 0x000fc400078e0a1b */
[--C-:B------:R-:W-:Y:S01]  /*2f90*/  @!P1 IMAD.IADD R7, R7, 0x1, -R27.reuse ;  /* 0x0000000107079824 */ /* 0x100fe200078e0a1b */
[----:B------:R-:W-:Y:S01]  /*2fa0*/  ISETP.GE.AND P1, PT, R10, RZ, PT ;  /* 0x000000ff0a00720c */ /* 0x000fe20003f26270 */
[----:B------:R-:W-:Y:S01]  /*2fb0*/  @!P6 IMAD.IADD R5, R5, 0x1, -R27 ;  /* 0x000000010505e824 */ /* 0x000fe200078e0a1b */
[C---:B------:R-:W-:Y:S01]  /*2fc0*/  ISETP.GT.U32.AND P6, PT, R27.reuse, R6, PT ;  /* 0x000000061b00720c */ /* 0x040fe20003fc4070 */
[----:B0-----:R-:W-:Y:S01]  /*2fd0*/  IMAD.MOV.U32 R0, RZ, RZ, R12 ;  /* 0x000000ffff007224 */ /* 0x001fe200078e000c */
[----:B------:R-:W-:Y:S01]  /*2fe0*/  ISETP.GT.U32.AND P3, PT, R27, R7, PT ;  /* 0x000000071b00720c */ /* 0x000fe20003f64070 */
[----:B------:R-:W-:-:S04]  /*2ff0*/  IMAD.HI.U32 R13, R23, R2, RZ ;  /* 0x00000002170d7227 */ /* 0x000fc800078e00ff */
[----:B------:R-:W-:Y:S01]  /*3000*/  @!P0 IMAD.MOV R0, RZ, RZ, -R0 ;  /* 0x000000ffff008224 */ /* 0x000fe200078e0a00 */
[----:B------:R-:W-:Y:S01]  /*3010*/  ISETP.GT.U32.AND P0, PT, R27, R5, PT ;  /* 0x000000051b00720c */ /* 0x000fe20003f04070 */
[----:B------:R-:W-:-:S03]  /*3020*/  IMAD.HI.U32 R11, R23, R4, RZ ;  /* 0x00000004170b7227 */ /* 0x000fc600078e00ff */
[----:B------:R0:W-:Y:S01]  /*3030*/  STL [R1+0x15c], R0 ;  /* 0x00015c0001007387 */ /* 0x0001e20000100800 */
[----:B------:R-:W-:Y:S02]  /*3040*/  IMAD.MOV R13, RZ, RZ, -R13 ;  /* 0x000000ffff0d7224 */ /* 0x000fe400078e0a0d */
[----:B------:R-:W-:Y:S02]  /*3050*/  VIADD R10, R29, 0x51 ;  /* 0x000000511d0a7836 */ /* 0x000fe40000000000 */
[----:B------:R-:W-:Y:S02]  /*3060*/  IMAD.MOV R11, RZ, RZ, -R11 ;  /* 0x000000ffff0b7224 */ /* 0x000fe400078e0a0b */
[C---:B------:R-:W-:Y:S01]  /*3070*/  IMAD R2, R27.reuse, R13, R2 ;  /* 0x0000000d1b027224 */ /* 0x040fe200078e0202 */
[----:B------:R-:W-:Y:S01]  /*3080*/  IABS R12, R10 ;  /* 0x0000000a000c7213 */ /* 0x000fe20000000000 */
[C---:B------:R-:W-:Y:S02]  /*3090*/  IMAD R4, R27.reuse, R11, R4 ;  /* 0x0000000b1b047224 */ /* 0x040fe400078e0204 */
[----:B------:R-:W-:Y:S01]  /*30a0*/  @!P6 IMAD.IADD R6, R6, 0x1, -R27 ;  /* 0x000000010606e824 */ /* 0x000fe200078e0a1b */
[----:B------:R-:W-:Y:S01]  /*30b0*/  ISETP.GT.U32.AND P6, PT, R27, R2, PT ;  /* 0x000000021b00720c */ /* 0x000fe20003fc4070 */
[----:B------:R-:W-:-:S04]  /*30c0*/  IMAD.HI.U32 R16, R23, R12, RZ ;  /* 0x0000000c17107227 */ /* 0x000fc800078e00ff */
[--C-:B------:R-:W-:Y:S01]  /*30d0*/  @!P3 IMAD.IADD R7, R7, 0x1, -R27.reuse ;  /* 0x000000010707b824 */ /* 0x100fe200078e0a1b */
[----:B------:R-:W-:Y:S01]  /*30e0*/  ISETP.GT.U32.AND P3, PT, R27, R4, PT ;  /* 0x000000041b00720c */ /* 0x000fe20003f64070 */
[--C-:B------:R-:W-:Y:S01]  /*30f0*/  @!P0 IMAD.IADD R5, R5, 0x1, -R27.reuse ;  /* 0x0000000105058824 */ /* 0x100fe200078e0a1b */
[----:B------:R-:W-:Y:S01]  /*3100*/  ISETP.GE.AND P0, PT, R15, RZ, PT ;  /* 0x000000ff0f00720c */ /* 0x000fe20003f06270 */
[----:B------:R-:W-:Y:S02]  /*3110*/  IMAD.MOV R15, RZ, RZ, -R16 ;  /* 0x000000ffff0f7224 */ /* 0x000fe400078e0a10 */
[----:B------:R-:W-:Y:S02]  /*3120*/  VIADD R11, R29, 0x50 ;  /* 0x000000501d0b7836 */ /* 0x000fe40000000000 */
[C---:B------:R-:W-:Y:S02]  /*3130*/  IMAD R12, R27.reuse, R15, R12 ;  /* 0x0000000f1b0c7224 */ /* 0x040fe400078e020c */
[----:B------:R-:W-:Y:S01]  /*3140*/  @!P6 IMAD.IADD R2, R2, 0x1, -R27 ;  /* 0x000000010202e824 */ /* 0x000fe200078e0a1b */
[----:B------:R-:W-:Y:S01]  /*3150*/  IABS R14, R11 ;  /* 0x0000000b000e7213 */ /* 0x000fe20000000000 */
[----:B------:R-:W-:Y:S01]  /*3160*/  @!P5 IMAD.MOV R7, RZ, RZ, -R7 ;  /* 0x000000ffff07d224 */ /* 0x000fe200078e0a07 */
[C---:B------:R-:W-:Y:S01]  /*3170*/  ISETP.GT.U32.AND P5, PT, R27.reuse, R12, PT ;  /* 0x0000000c1b00720c */ /* 0x040fe20003fa4070 */
[----:B------:R-:W-:Y:S01]  /*3180*/  @!P3 IMAD.IADD R4, R4, 0x1, -R27 ;  /* 0x000000010404b824 */ /* 0x000fe200078e0a1b */
[----:B------:R-:W-:Y:S01]  /*3190*/  ISETP.GT.U32.AND P6, PT, R27, R2, PT ;  /* 0x000000021b00720c */ /* 0x000fe20003fc4070 */
[----:B0-----:R-:W-:Y:S01]  /*31a0*/  IMAD.MOV.U32 R0, RZ, RZ, R8 ;  /* 0x000000ffff007224 */ /* 0x001fe200078e0008 */
[----:B------:R-:W-:Y:S01]  /*31b0*/  ISETP.GE.AND P3, PT, R9, RZ, PT ;  /* 0x000000ff0900720c */ /* 0x000fe20003f66270 */
[----:B------:R-:W-:-:S02]  /*31c0*/  VIADD R13, R29, 0x4f ;  /* 0x0000004f1d0d7836 */ /* 0x000fc40000000000 */
[----:B------:R-:W-:-:S03]  /*31d0*/  IMAD.HI.U32 R17, R23, R14, RZ ;  /* 0x0000000e17117227 */ /* 0x000fc600078e00ff */
[----:B------:R-:W-:Y:S01]  /*31e0*/  IABS R16, R13 ;  /* 0x0000000d00107213 */ /* 0x000fe20000000000 */
[----:B------:R-:W-:Y:S01]  /*31f0*/  @!P2 IMAD.MOV R0, RZ, RZ, -R0 ;  /* 0x000000ffff00a224 */ /* 0x000fe200078e0a00 */
[C---:B------:R-:W-:Y:S01]  /*3200*/  ISETP.GT.U32.AND P2, PT, R27.reuse, R4, PT ;  /* 0x000000041b00720c */ /* 0x040fe20003f44070 */
[----:B------:R-:W-:Y:S02]  /*3210*/  IMAD.MOV R17, RZ, RZ, -R17 ;  /* 0x000000ffff117224 */ /* 0x000fe400078e0a11 */
[----:B------:R-:W-:Y:S01]  /*3220*/  @!P4 IMAD.MOV R6, RZ, RZ, -R6 ;  /* 0x000000ffff06c224 */ /* 0x000fe200078e0a06 */
[----:B------:R0:W-:Y:S01]  /*3230*/  STL [R1+0x160], R0 ;  /* 0x0001600001007387 */ /* 0x0001e20000100800 */
[C---:B------:R-:W-:Y:S01]  /*3240*/  IMAD R14, R27.reuse, R17, R14 ;  /* 0x000000111b0e7224 */ /* 0x040fe200078e020e */
[----:B------:R-:W-:Y:S01]  /*3250*/  ISETP.GE.AND P4, PT, R10, RZ, PT ;  /* 0x000000ff0a00720c */ /* 0x000fe20003f86270 */
[--C-:B------:R-:W-:Y:S01]  /*3260*/  @!P5 IMAD.IADD R12, R12, 0x1, -R27.reuse ;  /* 0x000000010c0cd824 */ /* 0x100fe200078e0a1b */
[----:B------:R-:W-:Y:S01]  /*3270*/  STL [R1+0x168], R7 ;  /* 0x0001680701007387 */ /* 0x000fe20000100800 */
[----:B------:R-:W-:Y:S01]  /*3280*/  @!P6 IMAD.IADD R2, R2, 0x1, -R27 ;  /* 0x000000010202e824 */ /* 0x000fe200078e0a1b */
[----:B------:R-:W-:Y:S01]  /*3290*/  ISETP.GT.U32.AND P6, PT, R27, R14, PT ;  /* 0x0000000e1b00720c */ /* 0x000fe20003fc4070 */
[----:B------:R-:W-:Y:S01]  /*32a0*/  VIADD R10, R29, 0x4c ;  /* 0x0000004c1d0a7836 */ /* 0x000fe20000000000 */
[----:B------:R1:W-:Y:S01]  /*32b0*/  STL [R1+0x16c], R6 ;  /* 0x00016c0601007387 */ /* 0x0003e20000100800 */
[----:B------:R-:W-:Y:S01]  /*32c0*/  ISETP.GT.U32.AND P5, PT, R27, R12, PT ;  /* 0x0000000c1b00720c */ /* 0x000fe20003fa4070 */
[----:B0-----:R-:W-:-:S02]  /*32d0*/  IMAD.MOV.U32 R0, RZ, RZ, R5 ;  /* 0x000000ffff007224 */ /* 0x001fc400078e0005 */
[----:B------:R-:W-:Y:S02]  /*32e0*/  VIADD R5, R29, 0x4e ;  /* 0x0000004e1d057836 */ /* 0x000fe40000000000 */
[----:B------:R-:W-:Y:S01]  /*32f0*/  @!P1 IMAD.MOV R0, RZ, RZ, -R0 ;  /* 0x000000ffff009224 */ /* 0x000fe200078e0a00 */
[----:B------:R-:W-:Y:S01]  /*3300*/  ISETP.GE.AND P1, PT, R11, RZ, PT ;  /* 0x000000ff0b00720c */ /* 0x000fe20003f26270 */
[----:B------:R-:W-:Y:S01]  /*3310*/  @!P2 IMAD.IADD R4, R4, 0x1, -R27 ;  /* 0x000000010404a824 */ /* 0x000fe200078e0a1b */
[----:B------:R-:W-:Y:S01]  /*3320*/  IABS R9, R5 ;  /* 0x0000000500097213 */ /* 0x000fe20000000000 */
[----:B-1----:R-:W-:Y:S01]  /*3330*/  IMAD.HI.U32 R6, R23, R16, RZ ;  /* 0x0000001017067227 */ /* 0x002fe200078e00ff */
[----:B------:R0:W-:Y:S01]  /*3340*/  STL [R1+0x174], R0 ;  /* 0x0001740001007387 */ /* 0x0001e20000100800 */
[----:B------:R-:W-:Y:S02]  /*3350*/  ISETP.GE.AND P2, PT, R13, RZ, PT ;  /* 0x000000ff0d00720c */ /* 0x000fe40003f46270 */
[----:B------:R-:W-:-:S02]  /*3360*/  IMAD.MOV R6, RZ, RZ, -R6 ;  /* 0x000000ffff067224 */ /* 0x000fc400078e0a06 */
[----:B------:R-:W-:Y:S02]  /*3370*/  IMAD.MOV.U32 R7, RZ, RZ, R4 ;  /* 0x000000ffff077224 */ /* 0x000fe400078e0004 */
[----:B------:R-:W-:Y:S02]  /*3380*/  IMAD R6, R27, R6, R16 ;  /* 0x000000061b067224 */ /* 0x000fe400078e0210 */
[----:B------:R-:W-:Y:S01]  /*3390*/  @!P0 IMAD.MOV R7, RZ, RZ, -R7 ;  /* 0x000000ffff078224 */ /* 0x000fe200078e0a07 */
[----:B------:R-:W-:Y:S01]  /*33a0*/  ISETP.GE.AND P0, PT, R5, RZ, PT ;  /* 0x000000ff0500720c */ /* 0x000fe20003f06270 */
[----:B0-----:R-:W-:Y:S02]  /*33b0*/  IMAD.MOV.U32 R0, RZ, RZ, R2 ;  /* 0x000000ffff007224 */ /* 0x001fe400078e0002 */
[----:B------:R-:W-:Y:S01]  /*33c0*/  IMAD.HI.U32 R2, R23, R9, RZ ;  /* 0x0000000917027227 */ /* 0x000fe200078e00ff */
[----:B------:R0:W-:Y:S03]  /*33d0*/  STL [R1+0x17c], R7 ;  /* 0x00017c0701007387 */ /* 0x0001e60000100800 */
[----:B------:R-:W-:Y:S01]  /*33e0*/  @!P3 IMAD.MOV R0, RZ, RZ, -R0 ;  /* 0x000000ffff00b224 */ /* 0x000fe200078e0a00 */
[----:B------:R-:W-:Y:S01]  /*33f0*/  ISETP.GT.U32.AND P3, PT, R27, R6, PT ;  /* 0x000000061b00720c */ /* 0x000fe20003f64070 */
[----:B------:R-:W-:-:S02]  /*3400*/  @!P6 IMAD.IADD R14, R14, 0x1, -R27 ;  /* 0x000000010e0ee824 */ /* 0x000fc400078e0a1b */
[----:B------:R-:W-:Y:S01]  /*3410*/  IMAD.MOV R2, RZ, RZ, -R2 ;  /* 0x000000ffff027224 */ /* 0x000fe200078e0a02 */
[----:B------:R1:W-:Y:S01]  /*3420*/  STL [R1+0x188], R0 ;  /* 0x0001880001007387 */ /* 0x0003e20000100800 */
[----:B------:R-:W-:Y:S01]  /*3430*/  @!P5 IMAD.IADD R12, R12, 0x1, -R27 ;  /* 0x000000010c0cd824 */ /* 0x000fe200078e0a1b */
[C---:B------:R-:W-:Y:S01]  /*3440*/  ISETP.GT.U32.AND P6, PT, R27.reuse, R14, PT ;  /* 0x0000000e1b00720c */ /* 0x040fe20003fc4070 */
[----:B------:R-:W-:Y:S01]  /*3450*/  IMAD R9, R27, R2, R9 ;  /* 0x000000021b097224 */ /* 0x000fe200078e0209 */
[----:B0-----:R-:W-:Y:S01]  /*3460*/  IABS R7, R10 ;  /* 0x0000000a00077213 */ /* 0x001fe20000000000 */
[C---:B------:R-:W-:Y:S02]  /*3470*/  VIADD R4, R29.reuse, 0x4d ;  /* 0x0000004d1d047836 */ /* 0x040fe40000000000 */
[C---:B------:R-:W-:Y:S02]  /*3480*/  VIADD R13, R29.reuse, 0x4a ;  /* 0x0000004a1d0d7836 */ /* 0x040fe40000000000 */
[----:B------:R-:W-:Y:S01]  /*3490*/  @!P3 IMAD.IADD R6, R6, 0x1, -R27 ;  /* 0x000000010606b824 */ /* 0x000fe200078e0a1b */
[----:B------:R-:W-:Y:S01]  /*34a0*/  IABS R5, R4 ;  /* 0x0000000400057213 */ /* 0x000fe20000000000 */
[----:B-1----:R-:W-:Y:S01]  /*34b0*/  IMAD.MOV.U32 R0, RZ, RZ, R12 ;  /* 0x000000ffff007224 */ /* 0x002fe200078e000c */
[----:B------:R-:W-:Y:S01]  /*34c0*/  ISETP.GE.AND P5, PT, R4, RZ, PT ;  /* 0x000000ff0400720c */ /* 0x000fe20003fa6270 */
[----:B------:R-:W-:Y:S01]  /*34d0*/  VIADD R4, R29, 0x4b ;  /* 0x0000004b1d047836 */ /* 0x000fe20000000000 */
[C---:B------:R-:W-:Y:S01]  /*34e0*/  ISETP.GT.U32.AND P3, PT, R27.reuse, R6, PT ;  /* 0x000000061b00720c */ /* 0x040fe20003f64070 */
[----:B------:R-:W-:Y:S01]  /*34f0*/  @!P4 IMAD.MOV R0, RZ, RZ, -R0 ;  /* 0x000000ffff00c224 */ /* 0x000fe200078e0a00 */
[----:B------:R-:W-:Y:S01]  /*3500*/  ISETP.GT.U32.AND P4, PT, R27, R9, PT ;  /* 0x000000091b00720c */ /* 0x000fe20003f84070 */
[----:B------:R-:W-:Y:S01]  /*3510*/  IMAD.HI.U32 R8, R23, R5, RZ ;  /* 0x0000000517087227 */ /* 0x000fe200078e00ff */
[----:B------:R-:W-:-:S02]  /*3520*/  IABS R2, R4 ;  /* 0x0000000400027213 */ /* 0x000fc40000000000 */
[----:B------:R0:W-:Y:S01]  /*3530*/  STL [R1+0x180], R0 ;  /* 0x0001800001007387 */ /* 0x0001e20000100800 */
[----:B------:R-:W-:Y:S01]  /*3540*/  @!P6 IMAD.IADD R14, R14, 0x1, -R27 ;  /* 0x000000010e0ee824 */ /* 0x000fe200078e0a1b */
[----:B------:R-:W-:Y:S01]  /*3550*/  ISETP.GE.AND P6, PT, R10, RZ, PT ;  /* 0x000000ff0a00720c */ /* 0x000fe20003fc6270 */
[----:B------:R-:W-:-:S04]  /*3560*/  IMAD.HI.U32 R11, R23, R7, RZ ;  /* 0x00000007170b7227 */ /* 0x000fc800078e00ff */
[----:B------:R-:W-:Y:S02]  /*3570*/  IMAD.MOV R8, RZ, RZ, -R8 ;  /* 0x000000ffff087224 */ /* 0x000fe400078e0a08 */
[----:B------:R-:W-:Y:S02]  /*3580*/  @!P4 IMAD.IADD R9, R9, 0x1, -R27 ;  /* 0x000000010909c824 */ /* 0x000fe400078e0a1b */
[----:B0-----:R-:W-:Y:S02]  /*3590*/  IMAD.MOV.U32 R0, RZ, RZ, R14 ;  /* 0x000000ffff007224 */ /* 0x001fe400078e000e */
[----:B------:R-:W-:Y:S01]  /*35a0*/  IMAD.MOV R11, RZ, RZ, -R11 ;  /* 0x000000ffff0b7224 */ /* 0x000fe200078e0a0b */
[C---:B------:R-:W-:Y:S01]  /*35b0*/  ISETP.GT.U32.AND P4, PT, R27.reuse, R9, PT ;  /* 0x000000091b00720c */ /* 0x040fe20003f84070 */
[C---:B------:R-:W-:Y:S01]  /*35c0*/  IMAD R5, R27.reuse, R8, R5 ;  /* 0x000000081b057224 */ /* 0x040fe200078e0205 */
[----:B------:R-:W-:Y:S01]  /*35d0*/  IABS R8, R13 ;  /* 0x0000000d00087213 */ /* 0x000fe20000000000 */
[----:B------:R-:W-:Y:S01]  /*35e0*/  @!P1 IMAD.MOV R0, RZ, RZ, -R0 ;  /* 0x000000ffff009224 */ /* 0x000fe200078e0a00 */
[----:B------:R-:W-:Y:S01]  /*35f0*/  ISETP.GE.AND P1, PT, R4, RZ, PT ;  /* 0x000000ff0400720c */ /* 0x000fe20003f26270 */
[----:B------:R-:W-:-:S02]  /*3600*/  IMAD R4, R27, R11, R7 ;  /* 0x0000000b1b047224 */ /* 0x000fc400078e0207 */
[--C-:B------:R-:W-:Y:S01]  /*3610*/  @!P3 IMAD.IADD R6, R6, 0x1, -R27.reuse ;  /* 0x000000010606b824 */ /* 0x100fe200078e0a1b */
[----:B------:R-:W-:Y:S01]  /*3620*/  ISETP.GT.U32.AND P3, PT, R27, R5, PT ;  /* 0x000000051b00720c */ /* 0x000fe20003f64070 */
[----:B------:R-:W-:Y:S01]  /*3630*/  IMAD.HI.U32 R7, R23, R2, RZ ;  /* 0x0000000217077227 */ /* 0x000fe200078e00ff */
[----:B------:R0:W-:Y:S03]  /*3640*/  STL [R1+0x194], R0 ;  /* 0x0001940001007387 */ /* 0x0001e60000100800 */
[----:B------:R-:W-:Y:S02]  /*3650*/  @!P4 IMAD.IADD R9, R9, 0x1, -R27 ;  /* 0x000000010909c824 */ /* 0x000fe400078e0a1b */
[----:B------:R-:W-:-:S04]  /*3660*/  IMAD.HI.U32 R10, R23, R8, RZ ;  /* 0x00000008170a7227 */ /* 0x000fc800078e00ff */
[----:B------:R-:W-:Y:S02]  /*3670*/  IMAD.MOV R10, RZ, RZ, -R10 ;  /* 0x000000ffff0a7224 */ /* 0x000fe400078e0a0a */
[----:B0-----:R-:W-:Y:S02]  /*3680*/  IMAD.MOV.U32 R0, RZ, RZ, R6 ;  /* 0x000000ffff007224 */ /* 0x001fe400078e0006 */
[----:B------:R-:W-:Y:S02]  /*3690*/  IMAD.MOV R6, RZ, RZ, -R7 ;  /* 0x000000ffff067224 */ /* 0x000fe400078e0a07 */
[----:B------:R-:W-:Y:S01]  /*36a0*/  @!P2 IMAD.MOV R0, RZ, RZ, -R0 ;  /* 0x000000ffff00a224 */ /* 0x000fe200078e0a00 */
[C---:B------:R-:W-:Y:S01]  /*36b0*/  ISETP.GT.U32.AND P2, PT, R27.reuse, R4, PT ;  /* 0x000000041b00720c */ /* 0x040fe20003f44070 */
[----:B------:R-:W-:Y:S02]  /*36c0*/  IMAD R6, R27, R6, R2 ;  /* 0x000000061b067224 */ /* 0x000fe400078e0202 */
[--C-:B------:R-:W-:Y:S01]  /*36d0*/  @!P3 IMAD.IADD R5, R5, 0x1, -R27.reuse ;  /* 0x000000010505b824 */ /* 0x100fe200078e0a1b */
[----:B------:R0:W-:Y:S01]  /*36e0*/  STL [R1+0x198], R0 ;  /* 0x0001980001007387 */ /* 0x0001e20000100800 */
[----:B------:R-:W-:Y:S01]  /*36f0*/  VIADD R7, R29, 0x49 ;  /* 0x000000491d077836 */ /* 0x000fe20000000000 */
[----:B------:R-:W-:Y:S01]  /*3700*/  ISETP.GT.U32.AND P4, PT, R27, R6, PT ;  /* 0x000000061b00720c */ /* 0x000fe20003f84070 */
[----:B------:R-:W-:Y:S01]  /*3710*/  VIADD R2, R29, 0x48 ;  /* 0x000000481d027836 */ /* 0x000fe20000000000 */
[C---:B------:R-:W-:Y:S01]  /*3720*/  ISETP.GT.U32.AND P3, PT, R27.reuse, R5, PT ;  /* 0x000000051b00720c */ /* 0x040fe20003f64070 */
[----:B------:R-:W-:Y:S01]  /*3730*/  IMAD R8, R27, R10, R8 ;  /* 0x0000000a1b087224 */ /* 0x000fe200078e0208 */
[----:B------:R-:W-:Y:S01]  /*3740*/  IABS R12, R7 ;  /* 0x00000007000c7213 */ /* 0x000fe20000000000 */
[----:B------:R-:W-:Y:S01]  /*3750*/  VIADD R10, R29, 0x45 ;  /* 0x000000451d0a7836 */ /* 0x000fe20000000000 */
[----:B------:R-:W-:Y:S01]  /*3760*/  IABS R11, R2 ;  /* 0x00000002000b7213 */ /* 0x000fe20000000000 */
[----:B------:R-:W-:-:S02]  /*3770*/  @!P2 IMAD.IADD R4, R4, 0x1, -R27 ;  /* 0x000000010404a824 */ /* 0x000fc400078e0a1b */
[----:B0-----:R-:W-:Y:S02]  /*3780*/  IMAD.MOV.U32 R0, RZ, RZ, R9 ;  /* 0x000000ffff007224 */ /* 0x001fe400078e0009 */
[----:B------:R-:W-:Y:S01]  /*3790*/  IMAD.HI.U32 R9, R23, R12, RZ ;  /* 0x0000000c17097227 */ /* 0x000fe200078e00ff */
[----:B------:R-:W-:-:S03]  /*37a0*/  ISETP.GT.U32.AND P2, PT, R27, R4, PT ;  /* 0x000000041b00720c */ /* 0x000fc60003f44070 */
[----:B------:R-:W-:Y:S02]  /*37b0*/  @!P4 IMAD.IADD R6, R6, 0x1, -R27 ;  /* 0x000000010606c824 */ /* 0x000fe400078e0a1b */
[----:B------:R-:W-:Y:S01]  /*37c0*/  @!P0 IMAD.MOV R0, RZ, RZ, -R0 ;  /* 0x000000ffff008224 */ /* 0x000fe200078e0a00 */
[----:B------:R-:W-:Y:S01]  /*37d0*/  ISETP.GE.AND P0, PT, R13, RZ, PT ;  /* 0x000000ff0d00720c */ /* 0x000fe20003f06270 */
[----:B------:R-:W-:Y:S01]  /*37e0*/  IMAD.HI.U32 R13, R23, R11, RZ ;  /* 0x0000000b170d7227 */ /* 0x000fe200078e00ff */
[----:B------:R-:W-:Y:S02]  /*37f0*/  ISETP.GT.U32.AND P4, PT, R27, R6, PT ;  /* 0x000000061b00720c */ /* 0x000fe40003f84070 */
[----:B------:R0:W-:Y:S01]  /*3800*/  STL [R1+0x1a8], R0 ;  /* 0x0001a80001007387 */ /* 0x0001e20000100800 */
[----:B------:R-:W-:Y:S02]  /*3810*/  IMAD.MOV R9, RZ, RZ, -R9 ;  /* 0x000000ffff097224 */ /* 0x000fe400078e0a09 */
[----:B------:R-:W-:Y:S01]  /*3820*/  @!P3 IMAD.IADD R5, R5, 0x1, -R27 ;  /* 0x000000010505b824 */ /* 0x000fe200078e0a1b */
[----:B------:R-:W-:Y:S01]  /*3830*/  ISETP.GE.AND P3, PT, R7, RZ, PT ;  /* 0x000000ff0700720c */ /* 0x000fe20003f66270 */
[----:B------:R-:W-:-:S02]  /*3840*/  IMAD.MOV R7, RZ, RZ, -R13 ;  /* 0x000000ffff077224 */ /* 0x000fc400078e0a0d */
[C---:B------:R-:W-:Y:S02]  /*3850*/  IMAD R12, R27.reuse, R9, R12 ;  /* 0x000000091b0c7224 */ /* 0x040fe400078e020c */
[----:B------:R-:W-:Y:S02]  /*3860*/  IMAD.MOV.U32 R14, RZ, RZ, R5 ;  /* 0x000000ffff0e7224 */ /* 0x000fe400078e0005 */
[C---:B------:R-:W-:Y:S01]  /*3870*/  IMAD R11, R27.reuse, R7, R11 ;  /* 0x000000071b0b7224 */ /* 0x040fe200078e020b */
[----:B------:R-:W-:Y:S01]  /*3880*/  IABS R7, R10 ;  /* 0x0000000a00077213 */ /* 0x000fe20000000000 */
[----:B------:R-:W-:Y:S01]  /*3890*/  @!P5 IMAD.MOV R14, RZ, RZ, -R14 ;  /* 0x000000ffff0ed224 */ /* 0x000fe200078e0a0e */
[C---:B------:R-:W-:Y:S01]  /*38a0*/  ISETP.GT.U32.AND P5, PT, R27.reuse, R12, PT ;  /* 0x0000000c1b00720c */ /* 0x040fe20003fa4070 */
[--C-:B------:R-:W-:Y:S01]  /*38b0*/  @!P2 IMAD.IADD R4, R4, 0x1, -R27.reuse ;  /* 0x000000010404a824 */ /* 0x100fe200078e0a1b */
[C---:B------:R-:W-:Y:S01]  /*38c0*/  ISETP.GT.U32.AND P2, PT, R27.reuse, R8, PT ;  /* 0x000000081b00720c */ /* 0x040fe20003f44070 */
[----:B------:R-:W-:Y:S01]  /*38d0*/  @!P4 IMAD.IADD R6, R6, 0x1, -R27 ;  /* 0x000000010606c824 */ /* 0x000fe200078e0a1b */
[----:B------:R-:W-:Y:S01]  /*38e0*/  ISETP.GT.U32.AND P4, PT, R27, R11, PT ;  /* 0x0000000b1b00720c */ /* 0x000fe20003f84070 */
[----:B0-----:R-:W-:Y:S01]  /*38f0*/  IMAD.MOV.U32 R0, RZ, RZ, R4 ;  /* 0x000000ffff007224 */ /* 0x001fe200078e0004 */
[----:B------:R0:W-:Y:S01]  /*3900*/  STL [R1+0x1ac], R14 ;  /* 0x0001ac0e01007387 */ /* 0x0001e20000100800 */
[----:B------:R-:W-:-:S02]  /*3910*/  VIADD R5, R29, 0x47 ;  /* 0x000000471d057836 */ /* 0x000fc40000000000 */
[----:B------:R-:W-:Y:S01]  /*3920*/  @!P6 IMAD.MOV R0, RZ, RZ, -R0 ;  /* 0x000000ffff00e224 */ /* 0x000fe200078e0a00 */
[----:B------:R-:W-:Y:S01]  /*3930*/  ISETP.GE.AND P6, PT, R2, RZ, PT ;  /* 0x000000ff0200720c */ /* 0x000fe20003fc6270 */
[----:B------:R-:W-:Y:S01]  /*3940*/  IMAD.HI.U32 R9, R23, R7, RZ ;  /* 0x0000000717097227 */ /* 0x000fe200078e00ff */
[----:B------:R-:W-:Y:S02]  /*3950*/  IABS R4, R5 ;  /* 0x0000000500047213 */ /* 0x000fe40000000000 */
[----:B------:R1:W-:Y:S01]  /*3960*/  STL [R1+0x1b0], R0 ;  /* 0x0001b00001007387 */ /* 0x0003e20000100800 */
[--C-:B------:R-:W-:Y:S02]  /*3970*/  @!P5 IMAD.IADD R12, R12, 0x1, -R27.reuse ;  /* 0x000000010c0cd824 */ /* 0x100fe400078e0a1b */
[----:B0-----:R-:W-:Y:S02]  /*3980*/  VIADD R14, R29, 0x46 ;  /* 0x000000461d0e7836 */ /* 0x001fe40000000000 */
[--C-:B------:R-:W-:Y:S01]  /*3990*/  @!P2 IMAD.IADD R8, R8, 0x1, -R27.reuse ;  /* 0x000000010808a824 */ /* 0x100fe200078e0a1b */
[----:B------:R-:W-:Y:S01]  /*39a0*/  ISETP.GE.AND P2, PT, R5, RZ, PT ;  /* 0x000000ff0500720c */ /* 0x000fe20003f46270 */
[----:B------:R-:W-:Y:S01]  /*39b0*/  @!P4 IMAD.IADD R11, R11, 0x1, -R27 ;  /* 0x000000010b0bc824 */ /* 0x000fe200078e0a1b */
[----:B------:R-:W-:Y:S01]  /*39c0*/  IABS R2, R14 ;  /* 0x0000000e00027213 */ /* 0x000fe20000000000 */
[----:B------:R-:W-:Y:S01]  /*39d0*/  IMAD.HI.U32 R5, R23, R4, RZ ;  /* 0x0000000417057227 */ /* 0x000fe200078e00ff */
[----:B------:R-:W-:-:S02]  /*39e0*/  ISETP.GT.U32.AND P4, PT, R27, R12, PT ;  /* 0x0000000c1b00720c */ /* 0x000fc40003f84070 */
[----:B------:R-:W-:Y:S01]  /*39f0*/  ISETP.GT.U32.AND P5, PT, R27, R8, PT ;  /* 0x000000081b00720c */ /* 0x000fe20003fa4070 */
[----:B-1----:R-:W-:Y:S02]  /*3a00*/  IMAD.MOV.U32 R0, RZ, RZ, R6 ;  /* 0x000000ffff007224 */ /* 0x002fe400078e0006 */
[----:B------:R-:W-:-:S04]  /*3a10*/  IMAD.HI.U32 R6, R23, R2, RZ ;  /* 0x0000000217067227 */ /* 0x000fc800078e00ff */
[----:B------:R-:W-:Y:S02]  /*3a20*/  IMAD.MOV R6, RZ, RZ, -R6 ;  /* 0x000000ffff067224 */ /* 0x000fe400078e0a06 */
[----:B------:R-:W-:Y:S02]  /*3a30*/  IMAD.MOV R5, RZ, RZ, -R5 ;  /* 0x000000ffff057224 */ /* 0x000fe400078e0a05 */
[C---:B------:R-:W-:Y:S02]  /*3a40*/  IMAD R2, R27.reuse, R6, R2 ;  /* 0x000000061b027224 */ /* 0x040fe400078e0202 */
[C---:B------:R-:W-:Y:S02]  /*3a50*/  IMAD R4, R27.reuse, R5, R4 ;  /* 0x000000051b047224 */ /* 0x040fe400078e0204 */
[--C-:B------:R-:W-:Y:S01]  /*3a60*/  @!P4 IMAD.IADD R12, R12, 0x1, -R27.reuse ;  /* 0x000000010c0cc824 */ /* 0x100fe200078e0a1b */
[C---:B------:R-:W-:Y:S01]  /*3a70*/  ISETP.GT.U32.AND P4, PT, R27.reuse, R2, PT ;  /* 0x000000021b00720c */ /* 0x040fe20003f84070 */
[----:B------:R-:W-:Y:S01]  /*3a80*/  @!P5 IMAD.IADD R8, R8, 0x1, -R27 ;  /* 0x000000010808d824 */ /* 0x000fe200078e0a1b */
[----:B------:R-:W-:Y:S01]  /*3a90*/  ISETP.GT.U32.AND P5, PT, R27, R4, PT ;  /* 0x000000041b00720c */ /* 0x000fe20003fa4070 */
[----:B------:R-:W-:-:S02]  /*3aa0*/  VIADD R5, R29, 0x44 ;  /* 0x000000441d057836 */ /* 0x000fc40000000000 */
[----:B------:R-:W-:Y:S01]  /*3ab0*/  @!P1 IMAD.MOV R0, RZ, RZ, -R0 ;  /* 0x000000ffff009224 */ /* 0x000fe200078e0a00 */
[----:B------:R-:W-:Y:S01]  /*3ac0*/  ISETP.GT.U32.AND P1, PT, R27, R11, PT ;  /* 0x0000000b1b00720c */ /* 0x000fe20003f24070 */
[----:B------:R-:W-:Y:S01]  /*3ad0*/  VIADD R6, R29, 0x43 ;  /* 0x000000431d067836 */ /* 0x000fe20000000000 */
[----:B------:R-:W-:Y:S01]  /*3ae0*/  IABS R13, R5 ;  /* 0x00000005000d7213 */ /* 0x000fe20000000000 */
[----:B------:R-:W-:Y:S01]  /*3af0*/  IMAD.MOV R9, RZ, RZ, -R9 ;  /* 0x000000ffff097224 */ /* 0x000fe200078e0a09 */
[----:B------:R0:W-:Y:S01]  /*3b00*/  STL [R1+0x1b8], R0 ;  /* 0x0001b80001007387 */ /* 0x0001e20000100800 */
[----:B------:R-:W-:Y:S01]  /*3b10*/  @!P3 IMAD.MOV R12, RZ, RZ, -R12 ;  /* 0x000000ffff0cb224 */ /* 0x000fe200078e0a0c */
[----:B------:R-:W-:Y:S01]  /*3b20*/  IABS R17, R6 ;  /* 0x0000000600117213 */ /* 0x000fe20000000000 */
[--C-:B------:R-:W-:Y:S02]  /*3b30*/  @!P4 IMAD.IADD R2, R2, 0x1, -R27.reuse ;  /* 0x000000010202c824 */ /* 0x100fe400078e0a1b */
[----:B------:R-:W-:Y:S01]  /*3b40*/  @!P5 IMAD.IADD R4, R4, 0x1, -R27 ;  /* 0x000000010404d824 */ /* 0x000fe200078e0a1b */
[----:B------:R-:W-:Y:S01]  /*3b50*/  ISETP.GE.AND P5, PT, R10, RZ, PT ;  /* 0x000000ff0a00720c */ /* 0x000fe20003fa6270 */
[C---:B------:R-:W-:Y:S01]  /*3b60*/  IMAD R7, R27.reuse, R9, R7 ;  /* 0x000000091b077224 */ /* 0x040fe200078e0207 */
[----:B------:R-:W-:Y:S01]  /*3b70*/  ISETP.GT.U32.AND P4, PT, R27, R2, PT ;  /* 0x000000021b00720c */ /* 0x000fe20003f84070 */
[----:B------:R-:W-:Y:S01]  /*3b80*/  @!P1 IMAD.IADD R11, R11, 0x1, -R27 ;  /* 0x000000010b0b9824 */ /* 0x000fe200078e0a1b */
[----:B------:R-:W-:Y:S01]  /*3b90*/  ISETP.GE.AND P1, PT, R14, RZ, PT ;  /* 0x000000ff0e00720c */ /* 0x000fe20003f26270 */
[----:B0-----:R-:W-:Y:S01]  /*3ba0*/  IMAD.MOV.U32 R0, RZ, RZ, R8 ;  /* 0x000000ffff007224 */ /* 0x001fe200078e0008 */
[----:B------:R-:W-:Y:S01]  /*3bb0*/  ISETP.GT.U32.AND P3, PT, R27, R7, PT ;  /* 0x000000071b00720c */ /* 0x000fe20003f64070 */
[----:B------:R-:W-:-:S02]  /*3bc0*/  IMAD.MOV.U32 R8, RZ, RZ, R13 ;  /* 0x000000ffff087224 */ /* 0x000fc400078e000d */
[----:B------:R-:W-:Y:S01]  /*3bd0*/  @!P0 IMAD.MOV R0, RZ, RZ, -R0 ;  /* 0x000000ffff008224 */ /* 0x000fe200078e0a00 */
[----:B------:R-:W-:Y:S01]  /*3be0*/  ISETP.GT.U32.AND P0, PT, R27, R4, PT ;  /* 0x000000041b00720c */ /* 0x000fe20003f04070 */
[----:B------:R-:W-:-:S03]  /*3bf0*/  IMAD.HI.U32 R10, R23, R8, RZ ;  /* 0x00000008170a7227 */ /* 0x000fc600078e00ff */
[----:B------:R0:W-:Y:S01]  /*3c00*/  STL [R1+0x1bc], R0 ;  /* 0x0001bc0001007387 */ /* 0x0001e20000100800 */
[----:B------:R-:W-:Y:S02]  /*3c10*/  IMAD.MOV R10, RZ, RZ, -R10 ;  /* 0x000000ffff0a7224 */ /* 0x000fe400078e0a0a */
[----:B------:R-:W-:Y:S01]  /*3c20*/  @!P4 IMAD.IADD R2, R2, 0x1, -R27 ;  /* 0x000000010202c824 */ /* 0x000fe200078e0a1b */
[----:B------:R-:W-:Y:S01]  /*3c30*/  STL [R1+0x190], R12 ;  /* 0x0001900c01007387 */ /* 0x000fe20000100800 */
[----:B------:R-:W-:Y:S02]  /*3c40*/  IMAD R8, R27, R10, R8 ;  /* 0x0000000a1b087224 */ /* 0x000fe400078e0208 */
[----:B------:R-:W-:-:S03]  /*3c50*/  IMAD.HI.U32 R9, R23, R17, RZ ;  /* 0x0000001117097227 */ /* 0x000fc600078e00ff */
[----:B------:R-:W-:Y:S01]  /*3c60*/  ISETP.GT.U32.AND P4, PT, R27, R8, PT ;  /* 0x000000081b00720c */ /* 0x000fe20003f84070 */
[----:B0-----:R-:W-:Y:S02]  /*3c70*/  IMAD.MOV.U32 R0, RZ, RZ, R11 ;  /* 0x000000ffff007224 */ /* 0x001fe400078e000b */
[----:B------:R-:W-:Y:S02]  /*3c80*/  IMAD.MOV R9, RZ, RZ, -R9 ;  /* 0x000000ffff097224 */ /* 0x000fe400078e0a09 */
[----:B------:R-:W-:Y:S01]  /*3c90*/  @!P6 IMAD.MOV R0, RZ, RZ, -R0 ;  /* 0x000000ffff00e224 */ /* 0x000fe200078e0a00 */
[----:B------:R-:W-:Y:S01]  /*3ca0*/  ISETP.GE.AND P6, PT, R5, RZ, PT ;  /* 0x000000ff0500720c */ /* 0x000fe20003fc6270 */
[----:B------:R-:W-:Y:S02]  /*3cb0*/  IMAD R17, R27, R9, R17 ;  /* 0x000000091b117224 */ /* 0x000fe400078e0211 */
[----:B------:R-:W-:Y:S01]  /*3cc0*/  VIADD R9, R29, 0x42 ;  /* 0x000000421d097836 */ /* 0x000fe20000000000 */
[----:B------:R0:W-:Y:S01]  /*3cd0*/  STL [R1+0x184], R0 ;  /* 0x0001840001007387 */ /* 0x0001e20000100800 */
[--C-:B------:R-:W-:Y:S01]  /*3ce0*/  @!P0 IMAD.IADD R4, R4, 0x1, -R27.reuse ;  /* 0x0000000104048824 */ /* 0x100fe200078e0a1b */
[----:B------:R-:W-:Y:S01]  /*3cf0*/  ISETP.GE.AND P0, PT, R6, RZ, PT ;  /* 0x000000ff0600720c */ /* 0x000fe20003f06270 */
[--C-:B------:R-:W-:Y:S01]  /*3d00*/  @!P4 IMAD.IADD R8, R8, 0x1, -R27.reuse ;  /* 0x000000010808c824 */ /* 0x100fe200078e0a1b */
[----:B------:R-:W-:Y:S01]  /*3d10*/  IABS R16, R9 ;  /* 0x0000000900107213 */ /* 0x000fe20000000000 */
[----:B------:R-:W-:Y:S01]  /*3d20*/  @!P3 IMAD.IADD R7, R7, 0x1, -R27 ;  /* 0x000000010707b824 */ /* 0x000fe200078e0a1b */
[----:B------:R-:W-:Y:S01]  /*3d30*/  ISETP.GT.U32.AND P3, PT, R27, R17, PT ;  /* 0x000000111b00720c */ /* 0x000fe20003f64070 */
[----:B------:R-:W-:Y:S01]  /*3d40*/  VIADD R5, R29, 0x41 ;  /* 0x000000411d057836 */ /* 0x000fe20000000000 */
[----:B------:R-:W-:Y:S01]  /*3d50*/  ISETP.GT.U32.AND P4, PT, R27, R8, PT ;  /* 0x000000081b00720c */ /* 0x000fe20003f84070 */
[----:B------:R-:W-:-:S02]  /*3d60*/  VIADD R6, R29, 0x40 ;  /* 0x000000401d067836 */ /* 0x000fc40000000000 */
[----:B0-----:R-:W-:Y:S01]  /*3d70*/  IMAD.MOV.U32 R0, RZ, RZ, R4 ;  /* 0x000000ffff007224 */ /* 0x001fe200078e0004 */
[----:B------:R-:W-:Y:S01]  /*3d80*/  IABS R15, R5 ;  /* 0x00000005000f7213 */ /* 0x000fe20000000000 */
[----:B------:R-:W-:-:S04]  /*3d90*/  IMAD.HI.U32 R4, R23, R16, RZ ;  /* 0x0000001017047227 */ /* 0x000fc800078e00ff */
[----:B------:R-:W-:Y:S01]  /*3da0*/  @!P2 IMAD.MOV R0, RZ, RZ, -R0 ;  /* 0x000000ffff00a224 */ /* 0x000fe200078e0a00 */
[C---:B------:R-:W-:Y:S01]  /*3db0*/  ISETP.GT.U32.AND P2, PT, R27.reuse, R7, PT ;  /* 0x000000071b00720c */ /* 0x040fe20003f44070 */
[----:B------:R-:W-:Y:S02]  /*3dc0*/  IMAD.MOV R4, RZ, RZ, -R4 ;  /* 0x000000ffff047224 */ /* 0x000fe400078e0a04 */
[--C-:B------:R-:W-:Y:S01]  /*3dd0*/  @!P4 IMAD.IADD R8, R8, 0x1, -R27.reuse ;  /* 0x000000010808c824 */ /* 0x100fe200078e0a1b */
[----:B------:R0:W-:Y:S01]  /*3de0*/  STL [R1+0x1a4], R0 ;  /* 0x0001a40001007387 */ /* 0x0001e20000100800 */
[----:B------:R-:W-:Y:S02]  /*3df0*/  IMAD R16, R27, R4, R16 ;  /* 0x000000041b107224 */ /* 0x000fe400078e0210 */
[--C-:B------:R-:W-:Y:S02]  /*3e00*/  @!P3 IMAD.IADD R17, R17, 0x1, -R27.reuse ;  /* 0x000000011111b824 */ /* 0x100fe400078e0a1b */
[----:B------:R-:W-:Y:S01]  /*3e10*/  VIADD R4, R29, 0x3f ;  /* 0x0000003f1d047836 */ /* 0x000fe20000000000 */
[----:B------:R-:W-:Y:S01]  /*3e20*/  ISETP.GT.U32.AND P4, PT, R27, R16, PT ;  /* 0x000000101b00720c */ /* 0x000fe20003f84070 */
[----:B------:R-:W-:Y:S01]  /*3e30*/  VIADD R13, R29, 0x3e ;  /* 0x0000003e1d0d7836 */ /* 0x000fe20000000000 */
[----:B------:R-:W-:Y:S01]  /*3e40*/  ISETP.GT.U32.AND P3, PT, R27, R17, PT ;  /* 0x000000111b00720c */ /* 0x000fe20003f64070 */
[----:B------:R-:W-:Y:S01]  /*3e50*/  @!P2 IMAD.IADD R7, R7, 0x1, -R27 ;  /* 0x000000010707a824 */ /* 0x000fe200078e0a1b */
[----:B------:R-:W-:Y:S01]  /*3e60*/  ISETP.GE.AND P2, PT, R5, RZ, PT ;  /* 0x000000ff0500720c */ /* 0x000fe20003f46270 */
[----:B0-----:R-:W-:-:S02]  /*3e70*/  IMAD.MOV.U32 R0, RZ, RZ, R2 ;  /* 0x000000ffff007224 */ /* 0x001fc400078e0002 */
[----:B------:R-:W-:-:S04]  /*3e80*/  IMAD.HI.U32 R2, R23, R15, RZ ;  /* 0x0000000f17027227 */ /* 0x000fc800078e00ff */
[----:B------:R-:W-:Y:S02]  /*3e90*/  IMAD.MOV R2, RZ, RZ, -R2 ;  /* 0x000000ffff027224 */ /* 0x000fe400078e0a02 */
[----:B------:R-:W-:Y:S01]  /*3ea0*/  IMAD.MOV.U32 R10, RZ, RZ, R7 ;  /* 0x000000ffff0a7224 */ /* 0x000fe200078e0007 */
[----:B------:R-:W-:Y:S01]  /*3eb0*/  IABS R7, R4 ;  /* 0x0000000400077213 */ /* 0x000fe20000000000 */
[----:B------:R-:W-:Y:S02]  /*3ec0*/  IMAD R15, R27, R2, R15 ;  /* 0x000000021b0f7224 */ /* 0x000fe400078e020f */
[----:B------:R-:W-:Y:S01]  /*3ed0*/  @!P1 IMAD.MOV R0, RZ, RZ, -R0 ;  /* 0x000000ffff009224 */ /* 0x000fe200078e0a00 */
[----:B------:R-:W-:Y:S01]  /*3ee0*/  ISETP.GE.AND P1, PT, R9, RZ, PT ;  /* 0x000000ff0900720c */ /* 0x000fe20003f26270 */
[----:B------:R-:W-:Y:S01]  /*3ef0*/  @!P5 IMAD.MOV R10, RZ, RZ, -R10 ;  /* 0x000000ffff0ad224 */ /* 0x000fe200078e0a0a */
[----:B------:R-:W-:Y:S01]  /*3f00*/  ISETP.GT.U32.AND P5, PT, R27, R15, PT ;  /* 0x0000000f1b00720c */ /* 0x000fe20003fa4070 */
[--C-:B------:R-:W-:Y:S01]  /*3f10*/  @!P4 IMAD.IADD R16, R16, 0x1, -R27.reuse ;  /* 0x000000011010c824 */ /* 0x100fe200078e0a1b */
[----:B------:R-:W-:Y:S01]  /*3f20*/  IABS R9, R6 ;  /* 0x0000000600097213 */ /* 0x000fe20000000000 */
[----:B------:R-:W-:Y:S01]  /*3f30*/  @!P3 IMAD.IADD R17, R17, 0x1, -R27 ;  /* 0x000000011111b824 */ /* 0x000fe200078e0a1b */
[----:B------:R-:W-:Y:S01]  /*3f40*/  ISETP.GE.AND P3, PT, R4, RZ, PT ;  /* 0x000000ff0400720c */ /* 0x000fe20003f66270 */
[----:B------:R-:W-:Y:S01]  /*3f50*/  IMAD.MOV.U32 R4, RZ, RZ, R7 ;  /* 0x000000ffff047224 */ /* 0x000fe200078e0007 */
[----:B------:R-:W-:Y:S01]  /*3f60*/  ISETP.GT.U32.AND P4, PT, R27, R16, PT ;  /* 0x000000101b00720c */ /* 0x000fe20003f84070 */
[----:B------:R-:W-:Y:S01]  /*3f70*/  IMAD.MOV.U32 R5, RZ, RZ, R9 ;  /* 0x000000ffff057224 */ /* 0x000fe200078e0009 */
[----:B------:R-:W-:Y:S01]  /*3f80*/  IABS R7, R13 ;  /* 0x0000000d00077213 */ /* 0x000fe20000000000 */
[----:B------:R0:W-:Y:S01]  /*3f90*/  STL [R1+0x1b4], R0 ;  /* 0x0001b40001007387 */ /* 0x0001e20000100800 */
[----:B------:R-:W-:-:S02]  /*3fa0*/  VIADD R12, R29, 0x3d ;  /* 0x0000003d1d0c7836 */ /* 0x000fc40000000000 */
[----:B------:R-:W-:Y:S01]  /*3fb0*/  IMAD.HI.U32 R2, R23, R5, RZ ;  /* 0x0000000517027227 */ /* 0x000fe200078e00ff */
[----:B------:R-:W-:Y:S03]  /*3fc0*/  STL [R1+0x1a0], R10 ;  /* 0x0001a00a01007387 */ /* 0x000fe60000100800 */
[----:B------:R-:W-:Y:S02]  /*3fd0*/  @!P5 IMAD.IADD R15, R15, 0x1, -R27 ;  /* 0x000000010f0fd824 */ /* 0x000fe400078e0a1b */
[----:B------:R-:W-:Y:S02]  /*3fe0*/  IMAD.MOV R2, RZ, RZ, -R2 ;  /* 0x000000ffff027224 */ /* 0x000fe400078e0a02 */
[----:B0-----:R-:W-:Y:S01]  /*3ff0*/  IMAD.MOV.U32 R0, RZ, RZ, R8 ;  /* 0x000000ffff007224 */ /* 0x001fe200078e0008 */
[C---:B------:R-:W-:Y:S01]  /*4000*/  ISETP.GT.U32.AND P5, PT, R27.reuse, R15, PT ;  /* 0x0000000f1b00720c */ /* 0x040fe20003fa4070 */
[----:B------:R-:W-:-:S02]  /*4010*/  IMAD R5, R27, R2, R5 ;  /* 0x000000021b057224 */ /* 0x000fc400078e0205 */
[----:B------:R-:W-:-:S04]  /*4020*/  IMAD.HI.U32 R2, R23, R4, RZ ;  /* 0x0000000417027227 */ /* 0x000fc800078e00ff */
[----:B------:R-:W-:Y:S01]  /*4030*/  @!P4 IMAD.IADD R16, R16, 0x1, -R27 ;  /* 0x000000011010c824 */ /* 0x000fe200078e0a1b */
[----:B------:R-:W-:Y:S01]  /*4040*/  ISETP.GT.U32.AND P4, PT, R27, R5, PT ;  /* 0x000000051b00720c */ /* 0x000fe20003f84070 */
[----:B------:R-:W-:Y:S02]  /*4050*/  IMAD.MOV R2, RZ, RZ, -R2 ;  /* 0x000000ffff027224 */ /* 0x000fe400078e0a02 */
[----:B------:R-:W-:-:S04]  /*4060*/  IMAD.HI.U32 R9, R23, R7, RZ ;  /* 0x0000000717097227 */ /* 0x000fc800078e00ff */
[----:B------:R-:W-:Y:S01]  /*4070*/  @!P6 IMAD.MOV R0, RZ, RZ, -R0 ;  /* 0x000000ffff00e224 */ /* 0x000fe200078e0a00 */
[----:B------:R-:W-:Y:S01]  /*4080*/  ISETP.GE.AND P6, PT, R6, RZ, PT ;  /* 0x000000ff0600720c */ /* 0x000fe20003fc6270 */
[----:B------:R-:W-:Y:S01]  /*4090*/  IMAD R4, R27, R2, R4 ;  /* 0x000000021b047224 */ /* 0x000fe200078e0204 */
[----:B------:R-:W-:Y:S01]  /*40a0*/  IABS R6, R12 ;  /* 0x0000000c00067213 */ /* 0x000fe20000000000 */
[----:B------:R-:W-:Y:S01]  /*40b0*/  IMAD.MOV R9, RZ, RZ, -R9 ;  /* 0x000000ffff097224 */ /* 0x000fe200078e0a09 */
[----:B------:R0:W-:Y:S01]  /*40c0*/  STL [R1+0x19c], R0 ;  /* 0x00019c0001007387 */ /* 0x0001e20000100800 */
[----:B------:R-:W-:Y:S01]  /*40d0*/  @!P5 IMAD.IADD R15, R15, 0x1, -R27 ;  /* 0x000000010f0fd824 */ /* 0x000fe200078e0a1b */
[C---:B------:R-:W-:Y:S01]  /*40e0*/  ISETP.GT.U32.AND P5, PT, R27.reuse, R4, PT ;  /* 0x000000041b00720c */ /* 0x040fe20003fa4070 */
[----:B------:R-:W-:Y:S02]  /*40f0*/  IMAD R7, R27, R9, R7 ;  /* 0x000000091b077224 */ /* 0x000fe400078e0207 */
[----:B------:R-:W-:-:S04]  /*4100*/  IMAD.HI.U32 R8, R23, R6, RZ ;  /* 0x0000000617087227 */ /* 0x000fc800078e00ff */
[----:B------:R-:W-:Y:S01]  /*4110*/  @!P4 IMAD.IADD R5, R5, 0x1, -R27 ;  /* 0x000000010505c824 */ /* 0x000fe200078e0a1b */
[----:B------:R-:W-:Y:S01]  /*4120*/  ISETP.GT.U32.AND P4, PT, R27, R7, PT ;  /* 0x000000071b00720c */ /* 0x000fe20003f84070 */
[----:B------:R-:W-:Y:S02]  /*4130*/  VIADD R11, R29, 0x3b ;  /* 0x0000003b1d0b7836 */ /* 0x000fe40000000000 */
[----:B------:R-:W-:Y:S02]  /*4140*/  IMAD.MOV R8, RZ, RZ, -R8 ;  /* 0x000000ffff087224 */ /* 0x000fe400078e0a08 */
[----:B0-----:R-:W-:Y:S01]  /*4150*/  IMAD.MOV.U32 R0, RZ, RZ, R17 ;  /* 0x000000ffff007224 */ /* 0x001fe200078e0011 */
[----:B------:R-:W-:Y:S01]  /*4160*/  IABS R10, R11 ;  /* 0x0000000b000a7213 */ /* 0x000fe20000000000 */
[----:B------:R-:W-:Y:S02]  /*4170*/  IMAD R6, R27, R8, R6 ;  /* 0x000000081b067224 */ /* 0x000fe400078e0206 */
[----:B------:R-:W-:-:S02]  /*4180*/  @!P0 IMAD.MOV R0, RZ, RZ, -R0 ;  /* 0x000000ffff008224 */ /* 0x000fc400078e0a00 */
[--C-:B------:R-:W-:Y:S01]  /*4190*/  @!P5 IMAD.IADD R4, R4, 0x1, -R27.reuse ;  /* 0x000000010404d824 */ /* 0x100fe200078e0a1b */
[----:B------:R-:W-:Y:S01]  /*41a0*/  ISETP.GT.U32.AND P5, PT, R27, R6, PT ;  /* 0x000000061b00720c */ /* 0x000fe20003fa4070 */
[----:B------:R-:W-:Y:S01]  /*41b0*/  VIADD R8, R29, 0x3a ;  /* 0x0000003a1d087836 */ /* 0x000fe20000000000 */
[----:B------:R0:W-:Y:S01]  /*41c0*/  STL [R1+0x178], R0 ;  /* 0x0001780001007387 */ /* 0x0001e20000100800 */
[----:B------:R-:W-:Y:S01]  /*41d0*/  IMAD.HI.U32 R19, R23, R10, RZ ;  /* 0x0000000a17137227 */ /* 0x000fe200078e00ff */
[----:B------:R-:W-:Y:S02]  /*41e0*/  ISETP.GT.U32.AND P0, PT, R27, R4, PT ;  /* 0x000000041b00720c */ /* 0x000fe40003f04070 */
[----:B------:R-:W-:Y:S01]  /*41f0*/  IABS R18, R8 ;  /* 0x0000000800127213 */ /* 0x000fe20000000000 */
[----:B------:R-:W-:Y:S01]  /*4200*/  @!P4 IMAD.IADD R7, R7, 0x1, -R27 ;  /* 0x000000010707c824 */ /* 0x000fe200078e0a1b */
[----:B------:R-:W-:Y:S01]  /*4210*/  ISETP.GT.U32.AND P4, PT, R27, R5, PT ;  /* 0x000000051b00720c */ /* 0x000fe20003f84070 */
[----:B------:R-:W-:-:S02]  /*4220*/  IMAD.MOV R19, RZ, RZ, -R19 ;  /* 0x000000ffff137224 */ /* 0x000fc400078e0a13 */
[----:B------:R-:W-:Y:S02]  /*4230*/  VIADD R14, R29, 0x3c ;  /* 0x0000003c1d0e7836 */ /* 0x000fe40000000000 */
[----:B0-----:R-:W-:Y:S02]  /*4240*/  IMAD.MOV.U32 R0, RZ, RZ, R16 ;  /* 0x000000ffff007224 */ /* 0x001fe400078e0010 */
[C---:B------:R-:W-:Y:S01]  /*4250*/  IMAD R10, R27.reuse, R19, R10 ;  /* 0x000000131b0a7224 */ /* 0x040fe200078e020a */
[----:B------:R-:W-:Y:S01]  /*4260*/  IABS R2, R14 ;  /* 0x0000000e00027213 */ /* 0x000fe20000000000 */
[----:B------:R-:W-:Y:S01]  /*4270*/  @!P1 IMAD.MOV R0, RZ, RZ, -R0 ;  /* 0x000000ffff009224 */ /* 0x000fe200078e0a00 */
[----:B------:R-:W-:Y:S01]  /*4280*/  ISETP.GT.U32.AND P1, PT, R27, R7, PT ;  /* 0x000000071b00720c */ /* 0x000fe20003f24070 */
[----:B------:R-:W-:-:S03]  /*4290*/  IMAD.HI.U32 R19, R23, R18, RZ ;  /* 0x0000001217137227 */ /* 0x000fc600078e00ff */
[----:B------:R0:W-:Y:S01]  /*42a0*/  STL [R1+0x170], R0 ;  /* 0x0001700001007387 */ /* 0x0001e20000100800 */
[----:B------:R-:W-:Y:S02]  /*42b0*/  @!P5 IMAD.IADD R6, R6, 0x1, -R27 ;  /* 0x000000010606d824 */ /* 0x000fe400078e0a1b */
[----:B------:R-:W-:Y:S02]  /*42c0*/  IMAD.MOV R19, RZ, RZ, -R19 ;  /* 0x000000ffff137224 */ /* 0x000fe400078e0a13 */
[----:B------:R-:W-:Y:S01]  /*42d0*/  IMAD.HI.U32 R21, R23, R2, RZ ;  /* 0x0000000217157227 */ /* 0x000fe200078e00ff */
[----:B------:R-:W-:-:S03]  /*42e0*/  ISETP.GT.U32.AND P5, PT, R27, R6, PT ;  /* 0x000000061b00720c */ /* 0x000fc60003fa4070 */
[----:B------:R-:W-:Y:S02]  /*42f0*/  IMAD.MOV R21, RZ, RZ, -R21 ;  /* 0x000000ffff157224 */ /* 0x000fe400078e0a15 */
[----:B0-----:R-:W-:Y:S02]  /*4300*/  IMAD.MOV.U32 R0, RZ, RZ, R15 ;  /* 0x000000ffff007224 */ /* 0x001fe400078e000f */
[----:B------:R-:W-:Y:S02]  /*4310*/  IMAD R15, R27, R19, R18 ;  /* 0x000000131b0f7224 */ /* 0x000fe400078e0212 */
[----:B------:R-:W-:Y:S02]  /*4320*/  @!P1 IMAD.IADD R7, R7, 0x1, -R27 ;  /* 0x0000000107079824 */ /* 0x000fe400078e0a1b */
[----:B------:R-:W-:Y:S01]  /*4330*/  VIADD R9, R29, 0x39 ;  /* 0x000000391d097836 */ /* 0x000fe20000000000 */
[C---:B------:R-:W-:Y:S01]  /*4340*/  ISETP.GT.U32.AND P1, PT, R27.reuse, R15, PT ;  /* 0x0000000f1b00720c */ /* 0x040fe20003f24070 */
[----:B------:R-:W-:-:S02]  /*4350*/  IMAD R2, R27, R21, R2 ;  /* 0x000000151b027224 */ /* 0x000fc400078e0202 */
[----:B------:R-:W-:Y:S01]  /*4360*/  VIADD R16, R29, 0x38 ;  /* 0x000000381d107836 */ /* 0x000fe20000000000 */
[----:B------:R-:W-:Y:S01]  /*4370*/  IABS R17, R9 ;  /* 0x0000000900117213 */ /* 0x000fe20000000000 */
[----:B------:R-:W-:Y:S01]  /*4380*/  @!P2 IMAD.MOV R0, RZ, RZ, -R0 ;  /* 0x000000ffff00a224 */ /* 0x000fe200078e0a00 */
[----:B------:R-:W-:Y:S01]  /*4390*/  ISETP.GT.U32.AND P2, PT, R27, R2, PT ;  /* 0x000000021b00720c */ /* 0x000fe20003f44070 */
[--C-:B------:R-:W-:Y:S01]  /*43a0*/  @!P4 IMAD.IADD R5, R5, 0x1, -R27.reuse ;  /* 0x000000010505c824 */ /* 0x100fe200078e0a1b */
[----:B------:R-:W-:Y:S01]  /*43b0*/  ISETP.GT.U32.AND P4, PT, R27, R10, PT ;  /* 0x0000000a1b00720c */ /* 0x000fe20003f84070 */
[--C-:B------:R-:W-:Y:S01]  /*43c0*/  @!P0 IMAD.IADD R4, R4, 0x1, -R27.reuse ;  /* 0x0000000104048824 */ /* 0x100fe200078e0a1b */
[----:B------:R-:W-:Y:S01]  /*43d0*/  ISETP.GE.AND P0, PT, R13, RZ, PT ;  /* 0x000000ff0d00720c */ /* 0x000fe20003f06270 */
[----:B------:R-:W-:Y:S01]  /*43e0*/  @!P5 IMAD.IADD R6, R6, 0x1, -R27 ;  /* 0x000000010606d824 */ /* 0x000fe200078e0a1b */
[----:B------:R-:W-:Y:S01]  /*43f0*/  ISETP.GE.AND P5, PT, R12, RZ, PT ;  /* 0x000000ff0c00720c */ /* 0x000fe20003fa6270 */
[----:B------:R-:W-:Y:S01]  /*4400*/  IMAD.HI.U32 R13, R23, R17, RZ ;  /* 0x00000011170d7227 */ /* 0x000fe200078e00ff */
[----:B------:R-:W-:Y:S01]  /*4410*/  IABS R12, R16 ;  /* 0x00000010000c7213 */ /* 0x000fe20000000000 */
[----:B------:R0:W-:Y:S02]  /*4420*/  STL [R1+0x164], R0 ;  /* 0x0001640001007387 */ /* 0x0001e40000100800 */
[----:B------:R-:W-:-:S02]  /*4430*/  IMAD.MOV.U32 R19, RZ, RZ, R5 ;  /* 0x000000ffff137224 */ /* 0x000fc400078e0005 */
[----:B------:R-:W-:Y:S02]  /*4440*/  @!P1 IMAD.IADD R15, R15, 0x1, -R27 ;  /* 0x000000010f0f9824 */ /* 0x000fe400078e0a1b */
[----:B------:R-:W-:Y:S02]  /*4450*/  IMAD.MOV R18, RZ, RZ, -R13 ;  /* 0x000000ffff127224 */ /* 0x000fe400078e0a0d */
[----:B------:R-:W-:Y:S02]  /*4460*/  IMAD.MOV.U32 R13, RZ, RZ, R12 ;  /* 0x000000ffff0d7224 */ /* 0x000fe400078e000c */
[----:B0-----:R-:W-:Y:S02]  /*4470*/  IMAD.MOV.U32 R0, RZ, RZ, R4 ;  /* 0x000000ffff007224 */ /* 0x001fe400078e0004 */
[----:B------:R-:W-:Y:S02]  /*4480*/  @!P6 IMAD.MOV R19, RZ, RZ, -R19 ;  /* 0x000000ffff13e224 */ /* 0x000fe400078e0a13 */
[----:B------:R-:W-:Y:S01]  /*4490*/  @!P3 IMAD.MOV R0, RZ, RZ, -R0 ;  /* 0x000000ffff00b224 */ /* 0x000fe200078e0a00 */
[----:B------:R-:W-:Y:S01]  /*44a0*/  ISETP.GT.U32.AND P3, PT, R27, R15, PT ;  /* 0x0000000f1b00720c */ /* 0x000fe20003f64070 */
[----:B------:R-:W-:Y:S01]  /*44b0*/  IMAD.HI.U32 R5, R23, R13, RZ ;  /* 0x0000000d17057227 */ /* 0x000fe200078e00ff */
[----:B------:R-:W-:Y:S03]  /*44c0*/  STL [R1+0x150], R19 ;  /* 0x0001501301007387 */ /* 0x000fe60000100800 */
[----:B------:R-:W-:Y:S01]  /*44d0*/  @!P2 IMAD.IADD R2, R2, 0x1, -R27 ;  /* 0x000000010202a824 */ /* 0x000fe200078e0a1b */
[----:B------:R-:W-:Y:S01]  /*44e0*/  ISETP.GE.AND P2, PT, R14, RZ, PT ;  /* 0x000000ff0e00720c */ /* 0x000fe20003f46270 */
[----:B------:R0:W-:Y:S01]  /*44f0*/  STL [R1+0x144], R0 ;  /* 0x0001440001007387 */ /* 0x0001e20000100800 */
[----:B------:R-:W-:-:S02]  /*4500*/  IMAD R14, R27, R18, R17 ;  /* 0x000000121b0e7224 */ /* 0x000fc400078e0211 */
[----:B------:R-:W-:Y:S01]  /*4510*/  IMAD.MOV R5, RZ, RZ, -R5 ;  /* 0x000000ffff057224 */ /* 0x000fe200078e0a05 */
[C---:B------:R-:W-:Y:S01]  /*4520*/  ISETP.GT.U32.AND P1, PT, R27.reuse, R2, PT ;  /* 0x000000021b00720c */ /* 0x040fe20003f24070 */
[----:B------:R-:W-:Y:S02]  /*4530*/  IMAD.MOV.U32 R4, RZ, RZ, R7 ;  /* 0x000000ffff047224 */ /* 0x000fe400078e0007 */
[----:B------:R-:W-:Y:S02]  /*4540*/  IMAD R13, R27, R5, R13 ;  /* 0x000000051b0d7224 */ /* 0x000fe400078e020d */
[--C-:B------:R-:W-:Y:S02]  /*4550*/  @!P3 IMAD.IADD R15, R15, 0x1, -R27.reuse ;  /* 0x000000010f0fb824 */ /* 0x100fe400078e0a1b */
[----:B0-----:R-:W-:Y:S01]  /*4560*/  IMAD.MOV.U32 R0, RZ, RZ, R6 ;  /* 0x000000ffff007224 */ /* 0x001fe200078e0006 */
[----:B------:R-:W-:Y:S01]  /*4570*/  ISETP.GT.U32.AND P3, PT, R27, R13, PT ;  /* 0x0000000d1b00720c */ /* 0x000fe20003f64070 */
[--C-:B------:R-:W-:Y:S01]  /*4580*/  @!P4 IMAD.IADD R10, R10, 0x1, -R27.reuse ;  /* 0x000000010a0ac824 */ /* 0x100fe200078e0a1b */
[----:B------:R-:W-:Y:S01]  /*4590*/  ISETP.GE.AND P4, PT, R11, RZ, PT ;  /* 0x000000ff0b00720c */ /* 0x000fe20003f86270 */
[----:B------:R-:W-:Y:S01]  /*45a0*/  @!P5 IMAD.MOV R0, RZ, RZ, -R0 ;  /* 0x000000ffff00d224 */ /* 0x000fe200078e0a00 */
[----:B------:R-:W-:Y:S01]  /*45b0*/  ISETP.GT.U32.AND P5, PT, R27, R14, PT ;  /* 0x0000000e1b00720c */ /* 0x000fe20003fa4070 */
[----:B------:R-:W-:Y:S01]  /*45c0*/  @!P0 IMAD.MOV R4, RZ, RZ, -R4 ;  /* 0x000000ffff048224 */ /* 0x000fe200078e0a04 */
[----:B------:R-:W-:Y:S01]  /*45d0*/  ISETP.GE.AND P0, PT, R8, RZ, PT ;  /* 0x000000ff0800720c */ /* 0x000fe20003f06270 */
[----:B------:R-:W-:Y:S01]  /*45e0*/  VIADD R11, R29, 0x37 ;  /* 0x000000371d0b7836 */ /* 0x000fe20000000000 */
[----:B------:R-:W-:Y:S01]  /*45f0*/  ISETP.GT.U32.AND P6, PT, R27, R10, PT ;  /* 0x0000000a1b00720c */ /* 0x000fe20003fc4070 */
[----:B------:R-:W-:Y:S01]  /*4600*/  VIADD R8, R29, 0x36 ;  /* 0x000000361d087836 */ /* 0x000fe20000000000 */
[----:B------:R0:W-:Y:S01]  /*4610*/  STL [R1+0x138], R4 ;  /* 0x0001380401007387 */ /* 0x0001e20000100800 */
[--C-:B------:R-:W-:Y:S01]  /*4620*/  @!P1 IMAD.IADD R2, R2, 0x1, -R27.reuse ;  /* 0x0000000102029824 */ /* 0x100fe200078e0a1b */
[----:B------:R-:W-:Y:S01]  /*4630*/  ISETP.GE.AND P1, PT, R9, RZ, PT ;  /* 0x000000ff0900720c */ /* 0x000fe20003f26270 */
[----:B------:R-:W-:Y:S01]  /*4640*/  @!P3 IMAD.IADD R13, R13, 0x1, -R27 ;  /* 0x000000010d0db824 */ /* 0x000fe200078e0a1b */
[----:B------:R-:W-:Y:S01]  /*4650*/  IABS R7, R8 ;  /* 0x0000000800077213 */ /* 0x000fe20000000000 */
[----:B------:R1:W-:Y:S01]  /*4660*/  STL [R1+0x134], R0 ;  /* 0x0001340001007387 */ /* 0x0003e20000100800 */
[----:B------:R-:W-:-:S02]  /*4670*/  VIADD R9, R29, 0x33 ;  /* 0x000000331d097836 */ /* 0x000fc40000000000 */
[----:B------:R-:W-:Y:S01]  /*4680*/  @!P5 IMAD.IADD R14, R14, 0x1, -R27 ;  /* 0x000000010e0ed824 */ /* 0x000fe200078e0a1b */
[----:B------:R-:W-:Y:S01]  /*4690*/  ISETP.GT.U32.AND P3, PT, R27, R13, PT ;  /* 0x0000000d1b00720c */ /* 0x000fe20003f64070 */
[----:B------:R-:W-:Y:S01]  /*46a0*/  IMAD.HI.U32 R6, R23, R7, RZ ;  /* 0x0000000717067227 */ /* 0x000fe200078e00ff */
[----:B0-----:R-:W-:Y:S02]  /*46b0*/  IABS R4, R11 ;  /* 0x0000000b00047213 */ /* 0x001fe40000000000 */
[----:B------:R-:W-:Y:S01]  /*46c0*/  ISETP.GT.U32.AND P5, PT, R27, R14, PT ;  /* 0x0000000e1b00720c */ /* 0x000fe20003fa4070 */
[----:B------:R-:W-:Y:S02]  /*46d0*/  IMAD.MOV R6, RZ, RZ, -R6 ;  /* 0x000000ffff067224 */ /* 0x000fe400078e0a06 */
[----:B------:R-:W-:-:S04]  /*46e0*/  IMAD.HI.U32 R5, R23, R4, RZ ;  /* 0x0000000417057227 */ /* 0x000fc800078e00ff */
[----:B------:R-:W-:Y:S02]  /*46f0*/  IMAD.MOV R5, RZ, RZ, -R5 ;  /* 0x000000ffff057224 */ /* 0x000fe400078e0a05 */
[C---:B------:R-:W-:Y:S02]  /*4700*/  IMAD R7, R27.reuse, R6, R7 ;  /* 0x000000061b077224 */ /* 0x040fe400078e0207 */
[----:B------:R-:W-:Y:S02]  /*4710*/  IMAD R4, R27, R5, R4 ;  /* 0x000000051b047224 */ /* 0x000fe400078e0204 */
[--C-:B------:R-:W-:Y:S02]  /*4720*/  @!P5 IMAD.IADD R14, R14, 0x1, -R27.reuse ;  /* 0x000000010e0ed824 */ /* 0x100fe400078e0a1b */
[----:B------:R-:W-:Y:S01]  /*4730*/  VIADD R5, R29, 0x35 ;  /* 0x000000351d057836 */ /* 0x000fe20000000000 */
[----:B------:R-:W-:Y:S01]  /*4740*/  ISETP.GT.U32.AND P5, PT, R27, R4, PT ;  /* 0x000000041b00720c */ /* 0x000fe20003fa4070 */
[--C-:B------:R-:W-:Y:S01]  /*4750*/  @!P3 IMAD.IADD R13, R13, 0x1, -R27.reuse ;  /* 0x000000010d0db824 */ /* 0x100fe200078e0a1b */
[----:B------:R-:W-:Y:S01]  /*4760*/  ISETP.GT.U32.AND P3, PT, R27, R7, PT ;  /* 0x000000071b00720c */ /* 0x000fe20003f64070 */
[----:B------:R-:W-:Y:S01]  /*4770*/  @!P6 IMAD.IADD R10, R10, 0x1, -R27 ;  /* 0x000000010a0ae824 */ /* 0x000fe200078e0a1b */
[----:B------:R-:W-:Y:S01]  /*4780*/  ISETP.GE.AND P6, PT, R16, RZ, PT ;  /* 0x000000ff1000720c */ /* 0x000fe20003fc6270 */
[----:B-1----:R-:W-:Y:S01]  /*4790*/  IMAD.MOV.U32 R0, RZ, RZ, R2 ;  /* 0x000000ffff007224 */ /* 0x002fe200078e0002 */
[----:B------:R-:W-:Y:S01]  /*47a0*/  IABS R16, R5 ;  /* 0x0000000500107213 */ /* 0x000fe20000000000 */
[----:B------:R-:W-:-:S02]  /*47b0*/  VIADD R2, R29, 0x34 ;  /* 0x000000341d027836 */ /* 0x000fc40000000000 */
[----:B------:R-:W-:Y:S01]  /*47c0*/  @!P2 IMAD.MOV R0, RZ, RZ, -R0 ;  /* 0x000000ffff00a224 */ /* 0x000fe200078e0a00 */
[----:B------:R-:W-:Y:S01]  /*47d0*/  ISETP.GE.AND P2, PT, R11, RZ, PT ;  /* 0x000000ff0b00720c */ /* 0x000fe20003f46270 */
[C---:B------:R-:W-:Y:S01]  /*47e0*/  IMAD.HI.U32 R19, R23.reuse, R16, RZ ;  /* 0x0000001017137227 */ /* 0x040fe200078e00ff */
[----:B------:R-:W-:Y:S02]  /*47f0*/  IABS R12, R2 ;  /* 0x00000002000c7213 */ /* 0x000fe40000000000 */
[----:B------:R-:W-:Y:S01]  /*4800*/  IABS R11, R9 ;  /* 0x00000009000b7213 */ /* 0x000fe20000000000 */
[----:B------:R-:W-:Y:S01]  /*4810*/  @!P5 IMAD.IADD R4, R4, 0x1, -R27 ;  /* 0x000000010404d824 */ /* 0x000fe200078e0a1b */
[----:B------:R0:W-:Y:S01]  /*4820*/  STL [R1+0x124], R0 ;  /* 0x0001240001007387 */ /* 0x0001e20000100800 */
[----:B------:R-:W-:Y:S01]  /*4830*/  IMAD.HI.U32 R18, R23, R12, RZ ;  /* 0x0000000c17127227 */ /* 0x000fe200078e00ff */
[----:B------:R-:W-:-:S03]  /*4840*/  ISETP.GE.AND P5, PT, R8, RZ, PT ;  /* 0x000000ff0800720c */ /* 0x000fc60003fa6270 */
[----:B------:R-:W-:Y:S02]  /*4850*/  IMAD.MOV R19, RZ, RZ, -R19 ;  /* 0x000000ffff137224 */ /* 0x000fe400078e0a13 */
[----:B------:R-:W-:Y:S01]  /*4860*/  @!P3 IMAD.IADD R7, R7, 0x1, -R27 ;  /* 0x000000010707b824 */ /* 0x000fe200078e0a1b */
[----:B------:R-:W-:Y:S01]  /*4870*/  ISETP.GT.U32.AND P3, PT, R27, R4, PT ;  /* 0x000000041b00720c */ /* 0x000fe20003f64070 */
[----:B------:R-:W-:-:S04]  /*4880*/  IMAD.HI.U32 R17, R23, R11, RZ ;  /* 0x0000000b17117227 */ /* 0x000fc800078e00ff */
[----:B------:R-:W-:Y:S02]  /*4890*/  IMAD.MOV.U32 R21, RZ, RZ, R10 ;  /* 0x000000ffff157224 */ /* 0x000fe400078e000a */
[----:B------:R-:W-:Y:S02]  /*48a0*/  IMAD.MOV R18, RZ, RZ, -R18 ;  /* 0x000000ffff127224 */ /* 0x000fe400078e0a12 */
[C---:B------:R-:W-:Y:S02]  /*48b0*/  IMAD R8, R27.reuse, R19, R16 ;  /* 0x000000131b087224 */ /* 0x040fe400078e0210 */
[----:B0-----:R-:W-:Y:S02]  /*48c0*/  IMAD.MOV.U32 R0, RZ, RZ, R15 ;  /* 0x000000ffff007224 */ /* 0x001fe400078e000f */
[----:B------:R-:W-:Y:S02]  /*48d0*/  IMAD.MOV R17, RZ, RZ, -R17 ;  /* 0x000000ffff117224 */ /* 0x000fe400078e0a11 */
[----:B------:R-:W-:Y:S01]  /*48e0*/  @!P4 IMAD.MOV R21, RZ, RZ, -R21 ;  /* 0x000000ffff15c224 */ /* 0x000fe200078e0a15 */
[C---:B------:R-:W-:Y:S01]  /*48f0*/  ISETP.GT.U32.AND P4, PT, R27.reuse, R8, PT ;  /* 0x000000081b00720c */ /* 0x040fe20003f84070 */
[----:B------:R-:W-:-:S02]  /*4900*/  IMAD R12, R27, R18, R12 ;  /* 0x000000121b0c7224 */ /* 0x000fc400078e020c */
[----:B------:R-:W-:Y:S01]  /*4910*/  @!P0 IMAD.MOV R0, RZ, RZ, -R0 ;  /* 0x000000ffff008224 */ /* 0x000fe200078e0a00 */
[----:B------:R-:W-:Y:S01]  /*4920*/  STL [R1+0x120], R21 ;  /* 0x0001201501007387 */ /* 0x000fe20000100800 */
[C---:B------:R-:W-:Y:S01]  /*4930*/  IMAD R11, R27.reuse, R17, R11 ;  /* 0x000000111b0b7224 */ /* 0x040fe200078e020b */
[----:B------:R-:W-:Y:S01]  /*4940*/  ISETP.GT.U32.AND P0, PT, R27, R7, PT ;  /* 0x000000071b00720c */ /* 0x000fe20003f04070 */
[----:B------:R-:W-:Y:S01]  /*4950*/  VIADD R6, R29, 0x32 ;  /* 0x000000321d067836 */ /* 0x000fe20000000000 */
[----:B------:R0:W-:Y:S01]  /*4960*/  STL [R1+0x11c], R0 ;  /* 0x00011c0001007387 */ /* 0x0001e20000100800 */
[----:B------:R-:W-:Y:S01]  /*4970*/  @!P1 IMAD.MOV R14, RZ, RZ, -R14 ;  /* 0x000000ffff0e9224 */ /* 0x000fe200078e0a0e */
[C---:B------:R-:W-:Y:S01]  /*4980*/  ISETP.GT.U32.AND P1, PT, R27.reuse, R12, PT ;  /* 0x0000000c1b00720c */ /* 0x040fe20003f24070 */
[--C-:B------:R-:W-:Y:S01]  /*4990*/  @!P3 IMAD.IADD R4, R4, 0x1, -R27.reuse ;  /* 0x000000010404b824 */ /* 0x100fe200078e0a1b */
[----:B------:R-:W-:Y:S01]  /*49a0*/  ISETP.GT.U32.AND P3, PT, R27, R11, PT ;  /* 0x0000000b1b00720c */ /* 0x000fe20003f64070 */
[----:B------:R-:W-:Y:S01]  /*49b0*/  @!P4 IMAD.IADD R8, R8, 0x1, -R27 ;  /* 0x000000010808c824 */ /* 0x000fe200078e0a1b */
[----:B------:R-:W-:Y:S01]  /*49c0*/  IABS R16, R6 ;  /* 0x0000000600107213 */ /* 0x000fe20000000000 */
[----:B------:R1:W-:Y:S01]  /*49d0*/  STL [R1+0x114], R14 ;  /* 0x0001140e01007387 */ /* 0x0003e20000100800 */
[----:B------:R-:W-:Y:S01]  /*49e0*/  ISETP.GE.AND P4, PT, R9, RZ, PT ;  /* 0x000000ff0900720c */ /* 0x000fe20003f86270 */
[----:B0-----:R-:W-:-:S02]  /*49f0*/  IMAD.MOV.U32 R0, RZ, RZ, R13 ;  /* 0x000000ffff007224 */ /* 0x001fc400078e000d */
[----:B------:R-:W-:Y:S02]  /*4a00*/  IMAD.MOV.U32 R10, RZ, RZ, R16 ;  /* 0x000000ffff0a7224 */ /* 0x000fe400078e0010 */
[----:B------:R-:W-:Y:S01]  /*4a10*/  @!P6 IMAD.MOV R0, RZ, RZ, -R0 ;  /* 0x000000ffff00e224 */ /* 0x000fe200078e0a00 */
[----:B------:R-:W-:Y:S01]  /*4a20*/  ISETP.GE.AND P6, PT, R5, RZ, PT ;  /* 0x000000ff0500720c */ /* 0x000fe20003fc6270 */
[----:B------:R-:W-:Y:S02]  /*4a30*/  VIADD R5, R29, 0x31 ;  /* 0x000000311d057836 */ /* 0x000fe40000000000 */
[----:B------:R-:W-:Y:S01]  /*4a40*/  IMAD.HI.U32 R13, R23, R10, RZ ;  /* 0x0000000a170d7227 */ /* 0x000fe200078e00ff */
[----:B------:R0:W-:Y:S02]  /*4a50*/  STL [R1+0x108], R0 ;  /* 0x0001080001007387 */ /* 0x0001e40000100800 */
[----:B-1----:R-:W-:Y:S01]  /*4a60*/  IABS R14, R5 ;  /* 0x00000005000e7213 */ /* 0x002fe20000000000 */
[--C-:B------:R-:W-:Y:S01]  /*4a70*/  @!P1 IMAD.IADD R12, R12, 0x1, -R27.reuse ;  /* 0x000000010c0c9824 */ /* 0x100fe200078e0a1b */
[----:B------:R-:W-:Y:S01]  /*4a80*/  ISETP.GT.U32.AND P1, PT, R27, R8, PT ;  /* 0x000000081b00720c */ /* 0x000fe20003f24070 */
[----:B------:R-:W-:-:S02]  /*4a90*/  @!P3 IMAD.IADD R11, R11, 0x1, -R27 ;  /* 0x000000010b0bb824 */ /* 0x000fc400078e0a1b */
[----:B------:R-:W-:Y:S01]  /*4aa0*/  IMAD.MOV R13, RZ, RZ, -R13 ;  /* 0x000000ffff0d7224 */ /* 0x000fe200078e0a0d */
[----:B------:R-:W-:Y:S01]  /*4ab0*/  ISETP.GT.U32.AND P3, PT, R27, R12, PT ;  /* 0x0000000c1b00720c */ /* 0x000fe20003f64070 */
[----:B------:R-:W-:Y:S02]  /*4ac0*/  IMAD.MOV.U32 R9, RZ, RZ, R14 ;  /* 0x000000ffff097224 */ /* 0x000fe400078e000e */
[----:B0-----:R-:W-:Y:S02]  /*4ad0*/  IMAD.MOV.U32 R0, RZ, RZ, R4 ;  /* 0x000000ffff007224 */ /* 0x001fe400078e0004 */
[----:B------:R-:W-:Y:S01]  /*4ae0*/  @!P0 IMAD.IADD R7, R7, 0x1, -R27 ;  /* 0x0000000107078824 */ /* 0x000fe200078e0a1b */
[----:B------:R-:W-:Y:S01]  /*4af0*/  ISETP.GE.AND P0, PT, R2, RZ, PT ;  /* 0x000000ff0200720c */ /* 0x000fe20003f06270 */
[----:B------:R-:W-:Y:S01]  /*4b00*/  @!P2 IMAD.MOV R0, RZ, RZ, -R0 ;  /* 0x000000ffff00a224 */ /* 0x000fe200078e0a00 */
[C---:B------:R-:W-:Y:S01]  /*4b10*/  ISETP.GT.U32.AND P2, PT, R27.reuse, R11, PT ;  /* 0x0000000b1b00720c */ /* 0x040fe20003f44070 */
[----:B------:R-:W-:-:S02]  /*4b20*/  IMAD R2, R27, R13, R10 ;  /* 0x0000000d1b027224 */ /* 0x000fc400078e020a */
[----:B------:R-:W-:Y:S01]  /*4b30*/  IMAD.HI.U32 R10, R23, R9, RZ ;  /* 0x00000009170a7227 */ /* 0x000fe200078e00ff */
[----:B------:R0:W-:Y:S03]  /*4b40*/  STL [R1+0xf4], R0 ;  /* 0x0000f40001007387 */ /* 0x0001e60000100800 */
[----:B------:R-:W-:Y:S02]  /*4b50*/  IMAD.MOV R10, RZ, RZ, -R10 ;  /* 0x000000ffff0a7224 */ /* 0x000fe400078e0a0a */
[----:B------:R-:W-:Y:S01]  /*4b60*/  @!P1 IMAD.IADD R8, R8, 0x1, -R27 ;  /* 0x0000000108089824 */ /* 0x000fe200078e0a1b */
[----:B------:R-:W-:Y:S01]  /*4b70*/  ISETP.GE.AND P1, PT, R6, RZ, PT ;  /* 0x000000ff0600720c */ /* 0x000fe20003f26270 */
[----:B------:R-:W-:Y:S02]  /*4b80*/  IMAD R6, R27, R10, R9 ;  /* 0x0000000a1b067224 */ /* 0x000fe400078e0209 */
[----:B------:R-:W-:-:S02]  /*4b90*/  @!P2 IMAD.IADD R11, R11, 0x1, -R27 ;  /* 0x000000010b0ba824 */ /* 0x000fc400078e0a1b */
[----:B0-----:R-:W-:Y:S01]  /*4ba0*/  IMAD.MOV.U32 R0, RZ, RZ, R7 ;  /* 0x000000ffff007224 */ /* 0x001fe200078e0007 */
[----:B------:R-:W-:Y:S01]  /*4bb0*/  ISETP.GT.U32.AND P2, PT, R27, R6, PT ;  /* 0x000000061b00720c */ /* 0x000fe20003f44070 */
[----:B------:R-:W-:Y:S02]  /*4bc0*/  VIADD R4, R29, 0x30 ;  /* 0x000000301d047836 */ /* 0x000fe40000000000 */
[----:B------:R-:W-:Y:S01]  /*4bd0*/  @!P5 IMAD.MOV R0, RZ, RZ, -R0 ;  /* 0x000000ffff00d224 */ /* 0x000fe200078e0a00 */
[----:B------:R-:W-:Y:S01]  /*4be0*/  ISETP.GT.U32.AND P5, PT, R27, R2, PT ;  /* 0x000000021b00720c */ /* 0x000fe20003fa4070 */
[----:B------:R-:W-:Y:S01]  /*4bf0*/  VIADD R9, R29, 0x2f ;  /* 0x0000002f1d097836 */ /* 0x000fe20000000000 */
[----:B------:R-:W-:Y:S01]  /*4c00*/  IABS R14, R4 ;  /* 0x00000004000e7213 */ /* 0x000fe20000000000 */
[----:B------:R-:W-:Y:S01]  /*4c10*/  IMAD.MOV.U32 R13, RZ, RZ, R8 ;  /* 0x000000ffff0d7224 */ /* 0x000fe200078e0008 */
[----:B------:R0:W-:Y:S01]  /*4c20*/  STL [R1+0xf0], R0 ;  /* 0x0000f00001007387 */ /* 0x0001e20000100800 */
[----:B------:R-:W-:Y:S01]  /*4c30*/  @!P3 IMAD.IADD R12, R12, 0x1, -R27 ;  /* 0x000000010c0cb824 */ /* 0x000fe200078e0a1b */
[----:B------:R-:W-:Y:S01]  /*4c40*/  IABS R15, R9 ;  /* 0x00000009000f7213 */ /* 0x000fe20000000000 */
[----:B------:R-:W-:Y:S01]  /*4c50*/  IMAD.HI.U32 R7, R23, R14, RZ ;  /* 0x0000000e17077227 */ /* 0x000fe200078e00ff */
[----:B------:R-:W-:-:S03]  /*4c60*/  ISETP.GE.AND P3, PT, R5, RZ, PT ;  /* 0x000000ff0500720c */ /* 0x000fc60003f66270 */
[--C-:B------:R-:W-:Y:S02]  /*4c70*/  @!P2 IMAD.IADD R6, R6, 0x1, -R27.reuse ;  /* 0x000000010606a824 */ /* 0x100fe400078e0a1b */
[----:B------:R-:W-:Y:S01]  /*4c80*/  @!P5 IMAD.IADD R2, R2, 0x1, -R27 ;  /* 0x000000010202d824 */ /* 0x000fe200078e0a1b */
[----:B------:R-:W-:Y:S01]  /*4c90*/  ISETP.GE.AND P5, PT, R4, RZ, PT ;  /* 0x000000ff0400720c */ /* 0x000fe20003fa6270 */
[----:B------:R-:W-:Y:S02]  /*4ca0*/  IMAD.MOV R7, RZ, RZ, -R7 ;  /* 0x000000ffff077224 */ /* 0x000fe400078e0a07 */
[----:B------:R-:W-:Y:S01]  /*4cb0*/  IMAD.HI.U32 R8, R23, R15, RZ ;  /* 0x0000000f17087227 */ /* 0x000fe200078e00ff */
[----:B------:R-:W-:-:S03]  /*4cc0*/  ISETP.GT.U32.AND P2, PT, R27, R2, PT ;  /* 0x000000021b00720c */ /* 0x000fc60003f44070 */
[C---:B------:R-:W-:Y:S02]  /*4cd0*/  IMAD R14, R27.reuse, R7, R14 ;  /* 0x000000071b0e7224 */ /* 0x040fe400078e020e */
[----:B0-----:R-:W-:Y:S02]  /*4ce0*/  IMAD.MOV.U32 R0, RZ, RZ, R12 ;  /* 0x000000ffff007224 */ /* 0x001fe400078e000c */
[----:B------:R-:W-:Y:S02]  /*4cf0*/  IMAD.MOV R8, RZ, RZ, -R8 ;  /* 0x000000ffff087224 */ /* 0x000fe400078e0a08 */
[----:B------:R-:W-:Y:S01]  /*4d00*/  @!P0 IMAD.MOV R0, RZ, RZ, -R0 ;  /* 0x000000ffff008224 */ /* 0x000fe200078e0a00 */
[C---:B------:R-:W-:Y:S01]  /*4d10*/  ISETP.GT.U32.AND P0, PT, R27.reuse, R14, PT ;  /* 0x0000000e1b00720c */ /* 0x040fe20003f04070 */
[C---:B------:R-:W-:Y:S02]  /*4d20*/  IMAD R15, R27.reuse, R8, R15 ;  /* 0x000000081b0f7224 */ /* 0x040fe400078e020f */
[----:B------:R-:W-:Y:S01]  /*4d30*/  @!P6 IMAD.MOV R13, RZ, RZ, -R13 ;  /* 0x000000ffff0de224 */ /* 0x000fe200078e0a0d */
[C---:B------:R-:W-:Y:S01]  /*4d40*/  ISETP.GT.U32.AND P6, PT, R27.reuse, R6, PT ;  /* 0x000000061b00720c */ /* 0x040fe20003fc4070 */
[----:B------:R-:W-:Y:S01]  /*4d50*/  @!P2 IMAD.IADD R2, R2, 0x1, -R27 ;  /* 0x000000010202a824 */ /* 0x000fe200078e0a1b */
[----:B------:R-:W-:Y:S01]  /*4d60*/  ISETP.GT.U32.AND P2, PT, R27, R15, PT ;  /* 0x0000000f1b00720c */ /* 0x000fe20003f44070 */
[C---:B------:R-:W-:Y:S01]  /*4d70*/  VIADD R5, R29.reuse, 0x2e ;  /* 0x0000002e1d057836 */ /* 0x040fe20000000000 */
[----:B------:R-:W-:Y:S01]  /*4d80*/  STL [R1+0xb8], R13 ;  /* 0x0000b80d01007387 */ /* 0x000fe20000100800 */
[----:B------:R-:W-:-:S03]  /*4d90*/  VIADD R4, R29, 0x2d ;  /* 0x0000002d1d047836 */ /* 0x000fc60000000000 */
[----:B------:R0:W-:Y:S01]  /*4da0*/  STL [R1+0xac], R0 ;  /* 0x0000ac0001007387 */ /* 0x0001e20000100800 */
[--C-:B------:R-:W-:Y:S01]  /*4db0*/  @!P0 IMAD.IADD R14, R14, 0x1, -R27.reuse ;  /* 0x000000010e0e8824 */ /* 0x100fe200078e0a1b */
[----:B------:R-:W-:Y:S02]  /*4dc0*/  IABS R7, R5 ;  /* 0x0000000500077213 */ /* 0x000fe40000000000 */
[----:B------:R-:W-:Y:S01]  /*4dd0*/  IABS R10, R4 ;  /* 0x00000004000a7213 */ /* 0x000fe20000000000 */
[--C-:B------:R-:W-:Y:S01]  /*4de0*/  @!P6 IMAD.IADD R6, R6, 0x1, -R27.reuse ;  /* 0x000000010606e824 */ /* 0x100fe200078e0a1b */
[----:B------:R-:W-:Y:S01]  /*4df0*/  ISETP.GE.AND P6, PT, R5, RZ, PT ;  /* 0x000000ff0500720c */ /* 0x000fe20003fc6270 */
[----:B------:R-:W-:Y:S01]  /*4e00*/  @!P2 IMAD.IADD R15, R15, 0x1, -R27 ;  /* 0x000000010f0fa824 */ /* 0x000fe200078e0a1b */
[----:B------:R-:W-:Y:S01]  /*4e10*/  ISETP.GT.U32.AND P2, PT, R27, R14, PT ;  /* 0x0000000e1b00720c */ /* 0x000fe20003f44070 */
[----:B------:R-:W-:Y:S01]  /*4e20*/  IMAD.HI.U32 R8, R23, R7, RZ ;  /* 0x0000000717087227 */ /* 0x000fe200078e00ff */
[----:B------:R-:W-:-:S03]  /*4e30*/  ISETP.GE.AND P0, PT, R4, RZ, PT ;  /* 0x000000ff0400720c */ /* 0x000fc60003f06270 */
[----:B0-----:R-:W-:Y:S02]  /*4e40*/  IMAD.MOV.U32 R0, RZ, RZ, R11 ;  /* 0x000000ffff007224 */ /* 0x001fe400078e000b */
[----:B------:R-:W-:Y:S02]  /*4e50*/  IMAD.MOV R8, RZ, RZ, -R8 ;  /* 0x000000ffff087224 */ /* 0x000fe400078e0a08 */
[----:B------:R-:W-:Y:S01]  /*4e60*/  @!P4 IMAD.MOV R0, RZ, RZ, -R0 ;  /* 0x000000ffff00c224 */ /* 0x000fe200078e0a00 */
[----:B------:R-:W-:Y:S01]  /*4e70*/  ISETP.GE.AND P4, PT, R9, RZ, PT ;  /* 0x000000ff0900720c */ /* 0x000fe20003f86270 */
[----:B------:R-:W-:-:S03]  /*4e80*/  IMAD.HI.U32 R9, R23, R10, RZ ;  /* 0x0000000a17097227 */ /* 0x000fc600078e00ff */
[----:B------:R0:W-:Y:S01]  /*4e90*/  STL [R1+0xa0], R0 ;  /* 0x0000a00001007387 */ /* 0x0001e20000100800 */
[----:B------:R-:W-:Y:S02]  /*4ea0*/  IMAD.MOV R5, RZ, RZ, -R9 ;  /* 0x000000ffff057224 */ /* 0x000fe400078e0a09 */
[C---:B------:R-:W-:Y:S02]  /*4eb0*/  IMAD R7, R27.reuse, R8, R7 ;  /* 0x000000081b077224 */ /* 0x040fe400078e0207 */
[----:B------:R-:W-:Y:S02]  /*4ec0*/  IMAD R10, R27, R5, R10 ;  /* 0x000000051b0a7224 */ /* 0x000fe400078e020a */
[----:B------:R-:W-:Y:S02]  /*4ed0*/  VIADD R4, R29, 0x2c ;  /* 0x0000002c1d047836 */ /* 0x000fe40000000000 */
[----:B------:R-:W-:Y:S01]  /*4ee0*/  @!P2 IMAD.IADD R14, R14, 0x1, -R27 ;  /* 0x000000010e0ea824 */ /* 0x000fe200078e0a1b */
[----:B------:R-:W-:Y:S01]  /*4ef0*/  ISETP.GT.U32.AND P2, PT, R27, R10, PT ;  /* 0x0000000a1b00720c */ /* 0x000fe20003f44070 */
[----:B0-----:R-:W-:Y:S01]  /*4f00*/  IMAD.MOV.U32 R0, RZ, RZ, R2 ;  /* 0x000000ffff007224 */ /* 0x001fe200078e0002 */
[----:B------:R-:W-:Y:S01]  /*4f10*/  IABS R8, R4 ;  /* 0x0000000400087213 */ /* 0x000fe20000000000 */
[----:B------:R-:W-:-:S02]  /*4f20*/  VIADD R11, R29, 0x2b ;  /* 0x0000002b1d0b7836 */ /* 0x000fc40000000000 */
[----:B------:R-:W-:Y:S01]  /*4f30*/  @!P1 IMAD.MOV R0, RZ, RZ, -R0 ;  /* 0x000000ffff009224 */ /* 0x000fe200078e0a00 */
[----:B------:R-:W-:Y:S01]  /*4f40*/  ISETP.GT.U32.AND P1, PT, R27, R15, PT ;  /* 0x0000000f1b00720c */ /* 0x000fe20003f24070 */
[----:B------:R-:W-:Y:S01]  /*4f50*/  IMAD.HI.U32 R13, R23, R8, RZ ;  /* 0x00000008170d7227 */ /* 0x000fe200078e00ff */
[----:B------:R-:W-:Y:S02]  /*4f60*/  IABS R12, R11 ;  /* 0x0000000b000c7213 */ /* 0x000fe40000000000 */
[----:B------:R0:W-:Y:S01]  /*4f70*/  STL [R1+0x9c], R0 ;  /* 0x00009c0001007387 */ /* 0x0001e20000100800 */
[----:B------:R-:W-:Y:S02]  /*4f80*/  VIADD R5, R29, 0x2a ;  /* 0x0000002a1d057836 */ /* 0x000fe40000000000 */
[----:B------:R-:W-:Y:S02]  /*4f90*/  IMAD.MOV R13, RZ, RZ, -R13 ;  /* 0x000000ffff0d7224 */ /* 0x000fe400078e0a0d */
[----:B------:R-:W-:Y:S01]  /*4fa0*/  @!P2 IMAD.IADD R10, R10, 0x1, -R27 ;  /* 0x000000010a0aa824 */ /* 0x000fe200078e0a1b */
[----:B------:R-:W-:Y:S01]  /*4fb0*/  IABS R9, R5 ;  /* 0x0000000500097213 */ /* 0x000fe20000000000 */
[----:B------:R-:W-:-:S02]  /*4fc0*/  IMAD R8, R27, R13, R8 ;  /* 0x0000000d1b087224 */ /* 0x000fc400078e0208 */
[----:B------:R-:W-:Y:S02]  /*4fd0*/  VIADD R2, R29, 0x29 ;  /* 0x000000291d027836 */ /* 0x000fe40000000000 */
[----:B0-----:R-:W-:Y:S02]  /*4fe0*/  IMAD.MOV.U32 R0, RZ, RZ, R6 ;  /* 0x000000ffff007224 */ /* 0x001fe400078e0006 */
[----:B------:R-:W-:Y:S01]  /*4ff0*/  @!P1 IMAD.IADD R15, R15, 0x1, -R27 ;  /* 0x000000010f0f9824 */ /* 0x000fe200078e0a1b */
[----:B------:R-:W-:Y:S01]  /*5000*/  ISETP.GE.AND P1, PT, R4, RZ, PT ;  /* 0x000000ff0400720c */ /* 0x000fe20003f26270 */
[----:B------:R-:W-:Y:S01]  /*5010*/  @!P3 IMAD.MOV R0, RZ, RZ, -R0 ;  /* 0x000000ffff00b224 */ /* 0x000fe200078e0a00 */
[----:B------:R-:W-:Y:S01]  /*5020*/  ISETP.GT.U32.AND P3, PT, R27, R7, PT ;  /* 0x000000071b00720c */ /* 0x000fe20003f64070 */
[C---:B------:R-:W-:Y:S01]  /*5030*/  IMAD.HI.U32 R13, R23.reuse, R12, RZ ;  /* 0x0000000c170d7227 */ /* 0x040fe200078e00ff */
[----:B------:R-:W-:Y:S02]  /*5040*/  IABS R6, R2 ;  /* 0x0000000200067213 */ /* 0x000fe40000000000 */
[----:B------:R0:W-:Y:S01]  /*5050*/  STL [R1+0x118], R0 ;  /* 0x0001180001007387 */ /* 0x0001e20000100800 */
[----:B------:R-:W-:-:S04]  /*5060*/  IMAD.HI.U32 R4, R23, R9, RZ ;  /* 0x0000000917047227 */ /* 0x000fc800078e00ff */
[----:B------:R-:W-:Y:S02]  /*5070*/  IMAD.MOV R13, RZ, RZ, -R13 ;  /* 0x000000ffff0d7224 */ /* 0x000fe400078e0a0d */
[----:B------:R-:W-:Y:S02]  /*5080*/  IMAD.MOV R4, RZ, RZ, -R4 ;  /* 0x000000ffff047224 */ /* 0x000fe400078e0a04 */
[----:B------:R-:W-:Y:S01]  /*5090*/  @!P3 IMAD.IADD R7, R7, 0x1, -R27 ;  /* 0x000000010707b824 */ /* 0x000fe200078e0a1b */
[----:B------:R-:W-:Y:S01]  /*50a0*/  ISETP.GT.U32.AND P3, PT, R27, R8, PT ;  /* 0x000000081b00720c */ /* 0x000fe20003f64070 */
[----:B0-----:R-:W-:Y:S02]  /*50b0*/  IMAD.MOV.U32 R0, RZ, RZ, R14 ;  /* 0x000000ffff007224 */ /* 0x001fe400078e000e */
[----:B------:R-:W-:Y:S01]  /*50c0*/  IMAD.HI.U32 R14, R23, R6, RZ ;  /* 0x00000006170e7227 */ /* 0x000fe200078e00ff */
[----:B------:R-:W-:-:S03]  /*50d0*/  ISETP.GT.U32.AND P2, PT, R27, R7, PT ;  /* 0x000000071b00720c */ /* 0x000fc60003f44070 */
[----:B------:R-:W-:Y:S01]  /*50e0*/  @!P5 IMAD.MOV R0, RZ, RZ, -R0 ;  /* 0x000000ffff00d224 */ /* 0x000fe200078e0a00 */
[C---:B------:R-:W-:Y:S01]  /*50f0*/  ISETP.GT.U32.AND P5, PT, R27.reuse, R10, PT ;  /* 0x0000000a1b00720c */ /* 0x040fe20003fa4070 */
[C---:B------:R-:W-:Y:S02]  /*5100*/  IMAD R12, R27.reuse, R13, R12 ;  /* 0x0000000d1b0c7224 */ /* 0x040fe400078e020c */
[----:B------:R-:W-:Y:S01]  /*5110*/  IMAD R9, R27, R4, R9 ;  /* 0x000000041b097224 */ /* 0x000fe200078e0209 */
[----:B------:R0:W-:Y:S01]  /*5120*/  STL [R1+0x98], R0 ;  /* 0x0000980001007387 */ /* 0x0001e20000100800 */
[--C-:B------:R-:W-:Y:S02]  /*5130*/  @!P3 IMAD.IADD R8, R8, 0x1, -R27.reuse ;  /* 0x000000010808b824 */ /* 0x100fe400078e0a1b */
[----:B------:R-:W-:Y:S02]  /*5140*/  VIADD R4, R29, 0x28 ;  /* 0x000000281d047836 */ /* 0x000fe40000000000 */
[----:B------:R-:W-:Y:S01]  /*5150*/  @!P2 IMAD.IADD R7, R7, 0x1, -R27 ;  /* 0x000000010707a824 */ /* 0x000fe200078e0a1b */
[----:B------:R-:W-:-:S02]  /*5160*/  ISETP.GT.U32.AND P2, PT, R27, R12, PT ;  /* 0x0000000c1b00720c */ /* 0x000fc40003f44070 */
[C---:B------:R-:W-:Y:S01]  /*5170*/  ISETP.GT.U32.AND P3, PT, R27.reuse, R8, PT ;  /* 0x000000081b00720c */ /* 0x040fe20003f64070 */
[----:B------:R-:W-:Y:S01]  /*5180*/  @!P5 IMAD.IADD R10, R10, 0x1, -R27 ;  /* 0x000000010a0ad824 */ /* 0x000fe200078e0a1b */
[----:B------:R-:W-:Y:S01]  /*5190*/  ISETP.GT.U32.AND P5, PT, R27, R9, PT ;  /* 0x000000091b00720c */ /* 0x000fe20003fa4070 */
[----:B0-----:R-:W-:Y:S02]  /*51a0*/  IMAD.MOV.U32 R0, RZ, RZ, R15 ;  /* 0x000000ffff007224 */ /* 0x001fe400078e000f */
[----:B------:R-:W-:Y:S02]  /*51b0*/  IMAD.MOV.U32 R15, RZ, RZ, R7 ;  /* 0x000000ffff0f7224 */ /* 0x000fe400078e0007 */
[----:B------:R-:W-:Y:S01]  /*51c0*/  @!P4 IMAD.MOV R0, RZ, RZ, -R0 ;  /* 0x000000ffff00c224 */ /* 0x000fe200078e0a00 */
[----:B------:R-:W-:Y:S01]  /*51d0*/  ISETP.GE.AND P4, PT, R11, RZ, PT ;  /* 0x000000ff0b00720c */ /* 0x000fe20003f86270 */
[----:B------:R-:W-:Y:S02]  /*51e0*/  IMAD.MOV R11, RZ, RZ, -R14 ;  /* 0x000000ffff0b7224 */ /* 0x000fe400078e0a0e */
[----:B------:R-:W-:Y:S01]  /*51f0*/  @!P2 IMAD.IADD R12, R12, 0x1, -R27 ;  /* 0x000000010c0ca824 */ /* 0x000fe200078e0a1b */
[----:B------:R0:W-:Y:S01]  /*5200*/  STL [R1+0x90], R0 ;  /* 0x0000900001007387 */ /* 0x0001e20000100800 */
[----:B------:R-:W-:Y:S01]  /*5210*/  IMAD R6, R27, R11, R6 ;  /* 0x0000000b1b067224 */ /* 0x000fe200078e0206 */
[----:B------:R-:W-:Y:S01]  /*5220*/  IABS R11, R4 ;  /* 0x00000004000b7213 */ /* 0x000fe20000000000 */
[----:B------:R-:W-:Y:S01]  /*5230*/  @!P6 IMAD.MOV R15, RZ, RZ, -R15 ;  /* 0x000000ffff0fe224 */ /* 0x000fe200078e0a0f */
[----:B------:R-:W-:Y:S01]  /*5240*/  ISETP.GE.AND P6, PT, R5, RZ, PT ;  /* 0x000000ff0500720c */ /* 0x000fe20003fc6270 */
[----:B------:R-:W-:Y:S01]  /*5250*/  @!P5 IMAD.IADD R9, R9, 0x1, -R27 ;  /* 0x000000010909d824 */ /* 0x000fe200078e0a1b */
[----:B------:R-:W-:Y:S01]  /*5260*/  ISETP.GT.U32.AND P2, PT, R27, R12, PT ;  /* 0x0000000c1b00720c */ /* 0x000fe20003f44070 */
[----:B------:R-:W-:Y:S01]  /*5270*/  IMAD.MOV.U32 R7, RZ, RZ, R11 ;  /* 0x000000ffff077224 */ /* 0x000fe200078e000b */
[----:B------:R-:W-:Y:S01]  /*5280*/  STL [R1+0x88], R15 ;  /* 0x0000880f01007387 */ /* 0x000fe20000100800 */
[----:B------:R-:W-:Y:S01]  /*5290*/  VIADD R5, R29, 0x27 ;  /* 0x000000271d057836 */ /* 0x000fe20000000000 */
[----:B------:R-:W-:Y:S01]  /*52a0*/  ISETP.GT.U32.AND P5, PT, R27, R9, PT ;  /* 0x000000091b00720c */ /* 0x000fe20003fa4070 */
[----:B0-----:R-:W-:-:S02]  /*52b0*/  IMAD.MOV.U32 R0, RZ, RZ, R10 ;  /* 0x000000ffff007224 */ /* 0x001fc400078e000a */
[----:B------:R-:W-:Y:S01]  /*52c0*/  IMAD.HI.U32 R10, R23, R7, RZ ;  /* 0x00000007170a7227 */ /* 0x000fe200078e00ff */
[----:B------:R-:W-:-:S03]  /*52d0*/  IABS R11, R5 ;  /* 0x00000005000b7213 */ /* 0x000fc60000000000 */
[----:B------:R-:W-:Y:S01]  /*52e0*/  @!P0 IMAD.MOV R0, RZ, RZ, -R0 ;  /* 0x000000ffff008224 */ /* 0x000fe200078e0a00 */
[----:B------:R-:W-:Y:S01]  /*52f0*/  ISETP.GT.U32.AND P0, PT, R27, R6, PT ;  /* 0x000000061b00720c */ /* 0x000fe20003f04070 */
[----:B------:R-:W-:Y:S01]  /*5300*/  @!P3 IMAD.IADD R8, R8, 0x1, -R27 ;  /* 0x000000010808b824 */ /* 0x000fe200078e0a1b */
[----:B------:R-:W-:Y:S01]  /*5310*/  ISETP.GE.AND P3, PT, R2, RZ, PT ;  /* 0x000000ff0200720c */ /* 0x000fe20003f66270 */
[----:B------:R-:W-:Y:S01]  /*5320*/  IMAD.MOV R2, RZ, RZ, -R10 ;  /* 0x000000ffff027224 */ /* 0x000fe200078e0a0a */
[----:B------:R0:W-:Y:S01]  /*5330*/  STL [R1+0x84], R0 ;  /* 0x0000840001007387 */ /* 0x0001e20000100800 */
[----:B------:R-:W-:Y:S02]  /*5340*/  VIADD R10, R29, 0x26 ;  /* 0x000000261d0a7836 */ /* 0x000fe40000000000 */
[----:B------:R-:W-:Y:S02]  /*5350*/  IMAD R7, R27, R2, R7 ;  /* 0x000000021b077224 */ /* 0x000fe400078e0207 */
[----:B------:R-:W-:Y:S01]  /*5360*/  IMAD.HI.U32 R13, R23, R11, RZ ;  /* 0x0000000b170d7227 */ /* 0x000fe200078e00ff */
[----:B------:R-:W-:-:S03]  /*5370*/  IABS R2, R10 ;  /* 0x0000000a00027213 */ /* 0x000fc60000000000 */
[--C-:B------:R-:W-:Y:S02]  /*5380*/  @!P0 IMAD.IADD R6, R6, 0x1, -R27.reuse ;  /* 0x0000000106068824 */ /* 0x100fe400078e0a1b */
[----:B0-----:R-:W-:Y:S02]  /*5390*/  IMAD.MOV.U32 R0, RZ, RZ, R8 ;  /* 0x000000ffff007224 */ /* 0x001fe400078e0008 */
[----:B------:R-:W-:Y:S01]  /*53a0*/  @!P2 IMAD.IADD R12, R12, 0x1, -R27 ;  /* 0x000000010c0ca824 */ /* 0x000fe200078e0a1b */
[C---:B------:R-:W-:Y:S01]  /*53b0*/  ISETP.GT.U32.AND P0, PT, R27.reuse, R6, PT ;  /* 0x000000061b00720c */ /* 0x040fe20003f04070 */
[----:B------:R-:W-:Y:S01]  /*53c0*/  @!P1 IMAD.MOV R0, RZ, RZ, -R0 ;  /* 0x000000ffff009224 */ /* 0x000fe200078e0a00 */
[----:B------:R-:W-:Y:S01]  /*53d0*/  ISETP.GT.U32.AND P1, PT, R27, R7, PT ;  /* 0x000000071b00720c */ /* 0x000fe20003f24070 */
[----:B------:R-:W-:Y:S01]  /*53e0*/  IMAD.MOV R13, RZ, RZ, -R13 ;  /* 0x000000ffff0d7224 */ /* 0x000fe200078e0a0d */
[----:B------:R-:W-:Y:S01]  /*53f0*/  ISETP.GE.AND P2, PT, R4, RZ, PT ;  /* 0x000000ff0400720c */ /* 0x000fe20003f46270 */
[----:B------:R-:W-:Y:S01]  /*5400*/  @!P5 IMAD.IADD R9, R9, 0x1, -R27 ;  /* 0x000000010909d824 */ /* 0x000fe200078e0a1b */
[----:B------:R0:W-:Y:S01]  /*5410*/  STL [R1+0xe8], R0 ;  /* 0x0000e80001007387 */ /* 0x0001e20000100800 */
[----:B------:R-:W-:Y:S01]  /*5420*/  ISETP.GE.AND P5, PT, R5, RZ, PT ;  /* 0x000000ff0500720c */ /* 0x000fe20003fa6270 */
[----:B------:R-:W-:-:S02]  /*5430*/  IMAD R5, R27, R13, R11 ;  /* 0x0000000d1b057224 */ /* 0x000fc400078e020b */
[----:B------:R-:W-:-:S04]  /*5440*/  IMAD.HI.U32 R8, R23, R2, RZ ;  /* 0x0000000217087227 */ /* 0x000fc800078e00ff */
[--C-:B------:R-:W-:Y:S01]  /*5450*/  @!P0 IMAD.IADD R6, R6, 0x1, -R27.reuse ;  /* 0x0000000106068824 */ /* 0x100fe200078e0a1b */
[----:B------:R-:W-:Y:S01]  /*5460*/  ISETP.GT.U32.AND P0, PT, R27, R5, PT ;  /* 0x000000051b00720c */ /* 0x000fe20003f04070 */
[----:B0-----:R-:W-:Y:S02]  /*5470*/  IMAD.MOV.U32 R0, RZ, RZ, R12 ;  /* 0x000000ffff007224 */ /* 0x001fe400078e000c */
[----:B------:R-:W-:Y:S02]  /*5480*/  IMAD.MOV R8, RZ, RZ, -R8 ;  /* 0x000000ffff087224 */ /* 0x000fe400078e0a08 */
[----:B------:R-:W-:Y:S02]  /*5490*/  @!P4 IMAD.MOV R0, RZ, RZ, -R0 ;  /* 0x000000ffff00c224 */ /* 0x000fe400078e0a00 */
[--C-:B------:R-:W-:Y:S01]  /*54a0*/  @!P1 IMAD.IADD R7, R7, 0x1, -R27.reuse ;  /* 0x0000000107079824 */ /* 0x100fe200078e0a1b */
[----:B------:R-:W-:Y:S01]  /*54b0*/  ISETP.GE.AND P1, PT, R10, RZ, PT ;  /* 0x000000ff0a00720c */ /* 0x000fe20003f26270 */
[----:B------:R-:W-:Y:S01]  /*54c0*/  IMAD R2, R27, R8, R2 ;  /* 0x000000081b027224 */ /* 0x000fe200078e0202 */
[----:B------:R0:W-:Y:S01]  /*54d0*/  STL [R1+0x7c], R0 ;  /* 0x00007c0001007387 */ /* 0x0001e20000100800 */
[----:B------:R-:W-:Y:S01]  /*54e0*/  VIADD R4, R29, 0x25 ;  /* 0x000000251d047836 */ /* 0x000fe20000000000 */
[----:B------:R-:W-:Y:S01]  /*54f0*/  ISETP.GT.U32.AND P4, PT, R27, R7, PT ;  /* 0x000000071b00720c */ /* 0x000fe20003f84070 */
[----:B------:R-:W-:-:S02]  /*5500*/  @!P0 IMAD.IADD R5, R5, 0x1, -R27 ;  /* 0x0000000105058824 */ /* 0x000fc400078e0a1b */
[----:B------:R-:W-:Y:S01]  /*5510*/  @!P6 IMAD.MOV R9, RZ, RZ, -R9 ;  /* 0x000000ffff09e224 */ /* 0x000fe200078e0a09 */
[----:B------:R-:W-:Y:S01]  /*5520*/  IABS R11, R4 ;  /* 0x00000004000b7213 */ /* 0x000fe20000000000 */
[----:B------:R-:W-:Y:S01]  /*5530*/  VIADD R10, R29, 0x23 ;  /* 0x000000231d0a7836 */ /* 0x000fe20000000000 */
[----:B------:R-:W-:Y:S01]  /*5540*/  ISETP.GT.U32.AND P0, PT, R27, R5, PT ;  /* 0x000000051b00720c */ /* 0x000fe20003f04070 */
[----:B0-----:R-:W-:Y:S01]  /*5550*/  IMAD.MOV.U32 R0, RZ, RZ, R6 ;  /* 0x000000ffff007224 */ /* 0x001fe200078e0006 */
[----:B------:R0:W-:Y:S01]  /*5560*/  STL [R1+0x74], R9 ;  /* 0x0000740901007387 */ /* 0x0001e20000100800 */
[----:B------:R-:W-:Y:S01]  /*5570*/  IMAD.HI.U32 R6, R23, R11, RZ ;  /* 0x0000000b17067227 */ /* 0x000fe200078e00ff */
[----:B------:R-:W-:Y:S02]  /*5580*/  IABS R8, R10 ;  /* 0x0000000a00087213 */ /* 0x000fe40000000000 */
[----:B------:R-:W-:Y:S01]  /*5590*/  ISETP.GE.AND P6, PT, R4, RZ, PT ;  /* 0x000000ff0400720c */ /* 0x000fe20003fc6270 */
[----:B------:R-:W-:Y:S01]  /*55a0*/  @!P3 IMAD.MOV R0, RZ, RZ, -R0 ;  /* 0x000000ffff00b224 */ /* 0x000fe200078e0a00 */
[----:B------:R-:W-:Y:S01]  /*55b0*/  ISETP.GT.U32.AND P3, PT, R27, R2, PT ;  /* 0x000000021b00720c */ /* 0x000fe20003f64070 */
[----:B------:R-:W-:-:S02]  /*55c0*/  @!P4 IMAD.IADD R7, R7, 0x1, -R27 ;  /* 0x000000010707c824 */ /* 0x000fc400078e0a1b */
[----:B------:R-:W-:Y:S01]  /*55d0*/  IMAD.MOV R6, RZ, RZ, -R6 ;  /* 0x000000ffff067224 */ /* 0x000fe200078e0a06 */
[----:B------:R1:W-:Y:S01]  /*55e0*/  STL [R1+0xb4], R0 ;  /* 0x0000b40001007387 */ /* 0x0003e20000100800 */
[----:B0-----:R-:W-:Y:S02]  /*55f0*/  VIADD R9, R29, 0x24 ;  /* 0x000000241d097836 */ /* 0x001fe40000000000 */
[----:B------:R-:W-:Y:S02]  /*5600*/  IMAD R11, R27, R6, R11 ;  /* 0x000000061b0b7224 */ /* 0x000fe400078e020b */
[--C-:B------:R-:W-:Y:S01]  /*5610*/  @!P0 IMAD.IADD R5, R5, 0x1, -R27.reuse ;  /* 0x0000000105058824 */ /* 0x100fe200078e0a1b */
[----:B------:R-:W-:Y:S01]  /*5620*/  ISETP.GE.AND P4, PT, R9, RZ, PT ;  /* 0x000000ff0900720c */ /* 0x000fe20003f86270 */
[----:B------:R-:W-:Y:S01]  /*5630*/  VIADD R4, R29, 0x22 ;  /* 0x000000221d047836 */ /* 0x000fe20000000000 */
[----:B------:R-:W-:Y:S01]  /*5640*/  IABS R9, R9 ;  /* 0x0000000900097213 */ /* 0x000fe20000000000 */
[----:B------:R-:W-:Y:S01]  /*5650*/  @!P3 IMAD.IADD R2, R2, 0x1, -R27 ;  /* 0x000000010202b824 */ /* 0x000fe200078e0a1b */
[----:B------:R-:W-:Y:S01]  /*5660*/  ISETP.GE.AND P0, PT, R10, RZ, PT ;  /* 0x000000ff0a00720c */ /* 0x000fe20003f06270 */
[----:B-1----:R-:W-:Y:S01]  /*5670*/  IMAD.MOV.U32 R0, RZ, RZ, R7 ;  /* 0x000000ffff007224 */ /* 0x002fe200078e0007 */
[----:B------:R-:W-:Y:S01]  /*5680*/  IABS R6, R4 ;  /* 0x0000000400067213 */ /* 0x000fe20000000000 */
[----:B------:R-:W-:Y:S01]  /*5690*/  IMAD.HI.U32 R7, R23, R9, RZ ;  /* 0x0000000917077227 */ /* 0x000fe200078e00ff */
[----:B------:R-:W-:-:S03]  /*56a0*/  ISETP.GT.U32.AND P3, PT, R27, R2, PT ;  /* 0x000000021b00720c */ /* 0x000fc60003f64070 */
[----:B------:R-:W-:Y:S01]  /*56b0*/  @!P2 IMAD.MOV R0, RZ, RZ, -R0 ;  /* 0x000000ffff00a224 */ /* 0x000fe200078e0a00 */
[----:B------:R-:W-:Y:S01]  /*56c0*/  ISETP.GT.U32.AND P2, PT, R27, R11, PT ;  /* 0x0000000b1b00720c */ /* 0x000fe20003f44070 */
[----:B------:R-:W-:-:S03]  /*56d0*/  IMAD.MOV R7, RZ, RZ, -R7 ;  /* 0x000000ffff077224 */ /* 0x000fc600078e0a07 */
[----:B------:R0:W-:Y:S01]  /*56e0*/  STL [R1+0xd8], R0 ;  /* 0x0000d80001007387 */ /* 0x0001e20000100800 */
[----:B------:R-:W-:Y:S02]  /*56f0*/  IMAD R9, R27, R7, R9 ;  /* 0x000000071b097224 */ /* 0x000fe400078e0209 */
[----:B------:R-:W-:Y:S02]  /*5700*/  VIADD R7, R29, 0x21 ;  /* 0x000000211d077836 */ /* 0x000fe40000000000 */
[--C-:B------:R-:W-:Y:S01]  /*5710*/  @!P3 IMAD.IADD R2, R2, 0x1, -R27.reuse ;  /* 0x000000010202b824 */ /* 0x100fe200078e0a1b */
[----:B------:R-:W-:Y:S02]  /*5720*/  ISETP.GT.U32.AND P3, PT, R27, R9, PT ;  /* 0x000000091b00720c */ /* 0x000fe40003f64070 */
[----:B------:R-:W-:Y:S01]  /*5730*/  IABS R10, R7 ;  /* 0x00000007000a7213 */ /* 0x000fe20000000000 */
[----:B------:R-:W-:Y:S02]  /*5740*/  @!P2 IMAD.IADD R11, R11, 0x1, -R27 ;  /* 0x000000010b0ba824 */ /* 0x000fe400078e0a1b */
[----:B0-----:R-:W-:-:S02]  /*5750*/  IMAD.MOV.U32 R0, RZ, RZ, R5 ;  /* 0x000000ffff007224 */ /* 0x001fc400078e0005 */
[----:B------:R-:W-:Y:S01]  /*5760*/  IMAD.HI.U32 R5, R23, R8, RZ ;  /* 0x0000000817057227 */ /* 0x000fe200078e00ff */
[----:B------:R-:W-:-:S03]  /*5770*/  ISETP.GT.U32.AND P2, PT, R27, R11, PT ;  /* 0x0000000b1b00720c */ /* 0x000fc60003f44070 */
[----:B------:R-:W-:Y:S01]  /*5780*/  @!P5 IMAD.MOV R0, RZ, RZ, -R0 ;  /* 0x000000ffff00d224 */ /* 0x000fe200078e0a00 */
[----:B------:R-:W-:Y:S01]  /*5790*/  ISETP.GE.AND P5, PT, R4, RZ, PT ;  /* 0x000000ff0400720c */ /* 0x000fe20003fa6270 */
[----:B------:R-:W-:Y:S02]  /*57a0*/  IMAD.MOV R5, RZ, RZ, -R5 ;  /* 0x000000ffff057224 */ /* 0x000fe400078e0a05 */
[----:B------:R-:W-:Y:S01]  /*57b0*/  @!P3 IMAD.IADD R9, R9, 0x1, -R27 ;  /* 0x000000010909b824 */ /* 0x000fe200078e0a1b */
[----:B------:R0:W-:Y:S01]  /*57c0*/  STL [R1+0xc4], R0 ;  /* 0x0000c40001007387 */ /* 0x0001e20000100800 */
[----:B------:R-:W-:Y:S02]  /*57d0*/  IMAD R8, R27, R5, R8 ;  /* 0x000000051b087224 */ /* 0x000fe400078e0208 */
[----:B------:R-:W-:Y:S01]  /*57e0*/  IMAD.HI.U32 R4, R23, R6, RZ ;  /* 0x0000000617047227 */ /* 0x000fe200078e00ff */
[----:B------:R-:W-:-:S03]  /*57f0*/  ISETP.GT.U32.AND P3, PT, R27, R9, PT ;  /* 0x000000091b00720c */ /* 0x000fc60003f64070 */
[----:B------:R-:W-:Y:S02]  /*5800*/  IMAD.MOV R4, RZ, RZ, -R4 ;  /* 0x000000ffff047224 */ /* 0x000fe400078e0a04 */
[--C-:B------:R-:W-:Y:S02]  /*5810*/  @!P2 IMAD.IADD R11, R11, 0x1, -R27.reuse ;  /* 0x000000010b0ba824 */ /* 0x100fe400078e0a1b */
[----:B0-----:R-:W-:Y:S02]  /*5820*/  IMAD.MOV.U32 R0, RZ, RZ, R2 ;  /* 0x000000ffff007224 */ /* 0x001fe400078e0002 */
[C---:B------:R-:W-:Y:S02]  /*5830*/  IMAD R6, R27.reuse, R4, R6 ;  /* 0x000000041b067224 */ /* 0x040fe400078e0206 */
[----:B------:R-:W-:Y:S01]  /*5840*/  @!P1 IMAD.MOV R0, RZ, RZ, -R0 ;  /* 0x000000ffff009224 */ /* 0x000fe200078e0a00 */
[----:B------:R-:W-:Y:S01]  /*5850*/  ISETP.GT.U32.AND P1, PT, R27, R8, PT ;  /* 0x000000081b00720c */ /* 0x000fe20003f24070 */
[----:B------:R-:W-:Y:S01]  /*5860*/  VIADD R5, R29, 0x1f ;  /* 0x0000001f1d057836 */ /* 0x000fe20000000000 */
[----:B------:R-:W-:Y:S01]  /*5870*/  ISETP.GT.U32.AND P2, PT, R27, R6, PT ;  /* 0x000000061b00720c */ /* 0x000fe20003f44070 */
[----:B------:R-:W-:Y:S01]  /*5880*/  VIADD R2, R29, 0x20 ;  /* 0x000000201d027836 */ /* 0x000fe20000000000 */
[----:B------:R0:W-:Y:S01]  /*5890*/  STL [R1+0xc8], R0 ;  /* 0x0000c80001007387 */ /* 0x0001e20000100800 */
[----:B------:R-:W-:Y:S01]  /*58a0*/  @!P3 IMAD.IADD R9, R9, 0x1, -R27 ;  /* 0x000000010909b824 */ /* 0x000fe200078e0a1b */
[----:B------:R-:W-:-:S02]  /*58b0*/  IABS R13, R5 ;  /* 0x00000005000d7213 */ /* 0x000fc40000000000 */
[----:B------:R-:W-:Y:S01]  /*58c0*/  IABS R4, R2 ;  /* 0x0000000200047213 */ /* 0x000fe20000000000 */
[----:B------:R-:W-:Y:S01]  /*58d0*/  IMAD.MOV.U32 R14, RZ, RZ, R9 ;  /* 0x000000ffff0e7224 */ /* 0x000fe200078e0009 */
[----:B------:R-:W-:-:S03]  /*58e0*/  ISETP.GE.AND P3, PT, R2, RZ, PT ;  /* 0x000000ff0200720c */ /* 0x000fc60003f66270 */
[----:B------:R-:W-:Y:S02]  /*58f0*/  @!P1 IMAD.IADD R8, R8, 0x1, -R27 ;  /* 0x0000000108089824 */ /* 0x000fe400078e0a1b */
[----:B0-----:R-:W-:Y:S02]  /*5900*/  IMAD.MOV.U32 R0, RZ, RZ, R11 ;  /* 0x000000ffff007224 */ /* 0x001fe400078e000b */
[----:B------:R-:W-:Y:S01]  /*5910*/  IMAD.HI.U32 R11, R23, R10, RZ ;  /* 0x0000000a170b7227 */ /* 0x000fe200078e00ff */
[----:B------:R-:W-:-:S03]  /*5920*/  ISETP.GT.U32.AND P1, PT, R27, R8, PT ;  /* 0x000000081b00720c */ /* 0x000fc60003f24070 */
[----:B------:R-:W-:Y:S02]  /*5930*/  IMAD.MOV R11, RZ, RZ, -R11 ;  /* 0x000000ffff0b7224 */ /* 0x000fe400078e0a0b */
[----:B------:R-:W-:Y:S01]  /*5940*/  @!P6 IMAD.MOV R0, RZ, RZ, -R0 ;  /* 0x000000ffff00e224 */ /* 0x000fe200078e0a00 */
[----:B------:R-:W-:Y:S01]  /*5950*/  ISETP.GE.AND P6, PT, R7, RZ, PT ;  /* 0x000000ff0700720c */ /* 0x000fe20003fc6270 */
[----:B------:R-:W-:Y:S02]  /*5960*/  IMAD R2, R27, R11, R10 ;  /* 0x0000000b1b027224 */ /* 0x000fe400078e020a */
[----:B------:R-:W-:Y:S01]  /*5970*/  IMAD.MOV.U32 R7, RZ, RZ, R13 ;  /* 0x000000ffff077224 */ /* 0x000fe200078e000d */
[----:B------:R0:W-:Y:S01]  /*5980*/  STL [R1+0xc0], R0 ;  /* 0x0000c00001007387 */ /* 0x0001e20000100800 */
[----:B------:R-:W-:-:S04]  /*5990*/  IMAD.HI.U32 R12, R23, R4, RZ ;  /* 0x00000004170c7227 */ /* 0x000fc800078e00ff */
[----:B------:R-:W-:Y:S01]  /*59a0*/  @!P1 IMAD.IADD R8, R8, 0x1, -R27 ;  /* 0x0000000108089824 */ /* 0x000fe200078e0a1b */
[----:B------:R-:W-:Y:S01]  /*59b0*/  ISETP.GT.U32.AND P1, PT, R27, R2, PT ;  /* 0x000000021b00720c */ /* 0x000fe20003f24070 */
[----:B------:R-:W-:-:S04]  /*59c0*/  IMAD.HI.U32 R10, R23, R7, RZ ;  /* 0x00000007170a7227 */ /* 0x000fc800078e00ff */
[----:B------:R-:W-:Y:S02]  /*59d0*/  @!P2 IMAD.IADD R6, R6, 0x1, -R27 ;  /* 0x000000010606a824 */ /* 0x000fe400078e0a1b */
[----:B------:R-:W-:Y:S02]  /*59e0*/  IMAD.MOV R12, RZ, RZ, -R12 ;  /* 0x000000ffff0c7224 */ /* 0x000fe400078e0a0c */
[----:B------:R-:W-:Y:S01]  /*59f0*/  IMAD.MOV R10, RZ, RZ, -R10 ;  /* 0x000000ffff0a7224 */ /* 0x000fe200078e0a0a */
[C---:B------:R-:W-:Y:S01]  /*5a00*/  ISETP.GT.U32.AND P2, PT, R27.reuse, R6, PT ;  /* 0x000000061b00720c */ /* 0x040fe20003f44070 */
[C---:B------:R-:W-:Y:S02]  /*5a10*/  IMAD R4, R27.reuse, R12, R4 ;  /* 0x0000000c1b047224 */ /* 0x040fe400078e0204 */
[----:B0-----:R-:W-:Y:S02]  /*5a20*/  IMAD.MOV.U32 R0, RZ, RZ, R8 ;  /* 0x000000ffff007224 */ /* 0x001fe400078e0008 */
[----:B------:R-:W-:-:S02]  /*5a30*/  IMAD R7, R27, R10, R7 ;  /* 0x0000000a1b077224 */ /* 0x000fc400078e0207 */
[----:B------:R-:W-:Y:S01]  /*5a40*/  @!P0 IMAD.MOV R0, RZ, RZ, -R0 ;  /* 0x000000ffff008224 */ /* 0x000fe200078e0a00 */
[C---:B------:R-:W-:Y:S01]  /*5a50*/  ISETP.GT.U32.AND P0, PT, R27.reuse, R4, PT ;  /* 0x000000041b00720c */ /* 0x040fe20003f04070 */
[--C-:B------:R-:W-:Y:S01]  /*5a60*/  @!P1 IMAD.IADD R2, R2, 0x1, -R27.reuse ;  /* 0x0000000102029824 */ /* 0x100fe200078e0a1b */
[----:B------:R-:W-:Y:S01]  /*5a70*/  ISETP.GT.U32.AND P1, PT, R27, R7, PT ;  /* 0x000000071b00720c */ /* 0x000fe20003f24070 */
[----:B------:R-:W-:Y:S01]  /*5a80*/  @!P4 IMAD.MOV R14, RZ, RZ, -R14 ;  /* 0x000000ffff0ec224 */ /* 0x000fe200078e0a0e */
[----:B------:R-:W-:Y:S01]  /*5a90*/  ISETP.GE.AND P4, PT, R5, RZ, PT ;  /* 0x000000ff0500720c */ /* 0x000fe20003f86270 */
[C---:B------:R-:W-:Y:S02]  /*5aa0*/  VIADD R5, R29.reuse, 0x1e ;  /* 0x0000001e1d057836 */ /* 0x040fe40000000000 */
[--C-:B------:R-:W-:Y:S01]  /*5ab0*/  @!P2 IMAD.IADD R6, R6, 0x1, -R27.reuse ;  /* 0x000000010606a824 */ /* 0x100fe200078e0a1b */
[----:B------:R-:W-:Y:S01]  /*5ac0*/  STL [R1+0x70], R14 ;  /* 0x0000700e01007387 */ /* 0x000fe20000100800 */
[C---:B------:R-:W-:Y:S01]  /*5ad0*/  VIADD R8, R29.reuse, 0x1c ;  /* 0x0000001c1d087836 */ /* 0x040fe20000000000 */
[----:B------:R-:W-:Y:S01]  /*5ae0*/  IABS R19, R5 ;  /* 0x0000000500137213 */ /* 0x000fe20000000000 */
[----:B------:R-:W-:Y:S01]  /*5af0*/  VIADD R12, R29, 0x18 ;  /* 0x000000181d0c7836 */ /* 0x000fe20000000000 */
[----:B------:R-:W-:Y:S01]  /*5b00*/  ISETP.GE.AND P2, PT, R5, RZ, PT ;  /* 0x000000ff0500720c */ /* 0x000fe20003f46270 */
[----:B------:R-:W-:Y:S01]  /*5b10*/  VIADD R5, R29, 0x1d ;  /* 0x0000001d1d057836 */ /* 0x000fe20000000000 */
[----:B------:R0:W-:Y:S01]  /*5b20*/  STL [R1+0x6c], R0 ;  /* 0x00006c0001007387 */ /* 0x0001e20000100800 */
[--C-:B------:R-:W-:Y:S01]  /*5b30*/  @!P0 IMAD.IADD R4, R4, 0x1, -R27.reuse ;  /* 0x0000000104048824 */ /* 0x100fe200078e0a1b */
[----:B------:R-:W-:Y:S01]  /*5b40*/  IABS R17, R8 ;  /* 0x0000000800117213 */ /* 0x000fe20000000000 */
[----:B------:R-:W-:Y:S01]  /*5b50*/  @!P1 IMAD.IADD R7, R7, 0x1, -R27 ;  /* 0x0000000107079824 */ /* 0x000fe200078e0a1b */
[----:B------:R-:W-:Y:S01]  /*5b60*/  IABS R18, R5 ;  /* 0x0000000500127213 */ /* 0x000fe20000000000 */
[----:B------:R-:W-:Y:S01]  /*5b70*/  IMAD.HI.U32 R9, R23, R19, RZ ;  /* 0x0000001317097227 */ /* 0x000fe200078e00ff */
[----:B------:R-:W-:-:S02]  /*5b80*/  ISETP.GT.U32.AND P0, PT, R27, R4, PT ;  /* 0x000000041b00720c */ /* 0x000fc40003f04070 */
[----:B------:R-:W-:Y:S01]  /*5b90*/  ISETP.GT.U32.AND P1, PT, R27, R7, PT ;  /* 0x000000071b00720c */ /* 0x000fe20003f24070 */
[----:B------:R-:W-:-:S04]  /*5ba0*/  IMAD.HI.U32 R10, R23, R18, RZ ;  /* 0x00000012170a7227 */ /* 0x000fc800078e00ff */
[----:B0-----:R-:W-:Y:S02]  /*5bb0*/  IMAD.MOV.U32 R0, RZ, RZ, R6 ;  /* 0x000000ffff007224 */ /* 0x001fe400078e0006 */
[----:B------:R-:W-:Y:S02]  /*5bc0*/  IMAD.MOV R10, RZ, RZ, -R10 ;  /* 0x000000ffff0a7224 */ /* 0x000fe400078e0a0a */
[----:B------:R-:W-:Y:S01]  /*5bd0*/  @!P5 IMAD.MOV R0, RZ, RZ, -R0 ;  /* 0x000000ffff00d224 */ /* 0x000fe200078e0a00 */
[----:B------:R-:W-:Y:S01]  /*5be0*/  ISETP.GT.U32.AND P5, PT, R27, R2, PT ;  /* 0x000000021b00720c */ /* 0x000fe20003fa4070 */
[----:B------:R-:W-:Y:S02]  /*5bf0*/  VIADD R6, R29, 0x1b ;  /* 0x0000001b1d067836 */ /* 0x000fe40000000000 */
[----:B------:R-:W-:Y:S01]  /*5c00*/  IMAD R18, R27, R10, R18 ;  /* 0x0000000a1b127224 */ /* 0x000fe200078e0212 */
[----:B------:R0:W-:Y:S01]  /*5c10*/  STL [R1+0xa4], R0 ;  /* 0x0000a40001007387 */ /* 0x0001e20000100800 */
[----:B------:R-:W-:Y:S01]  /*5c20*/  IMAD.MOV R9, RZ, RZ, -R9 ;  /* 0x000000ffff097224 */ /* 0x000fe200078e0a09 */
[----:B------:R-:W-:Y:S01]  /*5c30*/  IABS R16, R6 ;  /* 0x0000000600107213 */ /* 0x000fe20000000000 */
[--C-:B------:R-:W-:Y:S01]  /*5c40*/  @!P0 IMAD.IADD R4, R4, 0x1, -R27.reuse ;  /* 0x0000000104048824 */ /* 0x100fe200078e0a1b */
[----:B------:R-:W-:Y:S01]  /*5c50*/  ISETP.GE.AND P0, PT, R5, RZ, PT ;  /* 0x000000ff0500720c */ /* 0x000fe20003f06270 */
[----:B------:R-:W-:Y:S01]  /*5c60*/  @!P1 IMAD.IADD R7, R7, 0x1, -R27 ;  /* 0x0000000107079824 */ /* 0x000fe200078e0a1b */
[C---:B------:R-:W-:Y:S01]  /*5c70*/  ISETP.GT.U32.AND P1, PT, R27.reuse, R18, PT ;  /* 0x000000121b00720c */ /* 0x040fe20003f24070 */
[----:B------:R-:W-:-:S02]  /*5c80*/  IMAD R19, R27, R9, R19 ;  /* 0x000000091b137224 */ /* 0x000fc400078e0213 */
[----:B------:R-:W-:Y:S02]  /*5c90*/  @!P5 IMAD.IADD R2, R2, 0x1, -R27 ;  /* 0x000000010202d824 */ /* 0x000fe400078e0a1b */
[----:B0-----:R-:W-:Y:S01]  /*5ca0*/  IMAD.MOV.U32 R0, RZ, RZ, R4 ;  /* 0x000000ffff007224 */ /* 0x001fe200078e0004 */
[----:B------:R-:W-:Y:S01]  /*5cb0*/  ISETP.GT.U32.AND P5, PT, R27, R19, PT ;  /* 0x000000131b00720c */ /* 0x000fe20003fa4070 */
[----:B------:R-:W-:Y:S01]  /*5cc0*/  IMAD.MOV.U32 R11, RZ, RZ, R2 ;  /* 0x000000ffff0b7224 */ /* 0x000fe200078e0002 */
[----:B------:R-:W-:Y:S01]  /*5cd0*/  IABS R4, R12 ;  /* 0x0000000c00047213 */ /* 0x000fe20000000000 */
[----:B------:R-:W-:-:S04]  /*5ce0*/  IMAD.HI.U32 R5, R23, R16, RZ ;  /* 0x0000001017057227 */ /* 0x000fc800078e00ff */
[----:B------:R-:W-:Y:S02]  /*5cf0*/  @!P6 IMAD.MOV R11, RZ, RZ, -R11 ;  /* 0x000000ffff0be224 */ /* 0x000fe400078e0a0b */
[----:B------:R-:W-:Y:S02]  /*5d00*/  @!P3 IMAD.MOV R0, RZ, RZ, -R0 ;  /* 0x000000ffff00b224 */ /* 0x000fe400078e0a00 */
[----:B------:R-:W-:Y:S01]  /*5d10*/  IMAD.HI.U32 R9, R23, R17, RZ ;  /* 0x0000001117097227 */ /* 0x000fe200078e00ff */
[----:B------:R-:W-:Y:S03]  /*5d20*/  STL [R1+0x68], R11 ;  /* 0x0000680b01007387 */ /* 0x000fe60000100800 */
[----:B------:R-:W-:Y:S01]  /*5d30*/  VIADD R14, R29, 0x1a ;  /* 0x0000001a1d0e7836 */ /* 0x000fe20000000000 */
[----:B------:R0:W-:Y:S01]  /*5d40*/  STL [R1+0x64], R0 ;  /* 0x0000640001007387 */ /* 0x0001e20000100800 */
[----:B------:R-:W-:-:S02]  /*5d50*/  IMAD.MOV R5, RZ, RZ, -R5 ;  /* 0x000000ffff057224 */ /* 0x000fc400078e0a05 */
[----:B------:R-:W-:Y:S01]  /*5d60*/  IMAD.MOV R9, RZ, RZ, -R9 ;  /* 0x000000ffff097224 */ /* 0x000fe200078e0a09 */
[----:B------:R-:W-:Y:S01]  /*5d70*/  IABS R15, R14 ;  /* 0x0000000e000f7213 */ /* 0x000fe20000000000 */
[C---:B------:R-:W-:Y:S02]  /*5d80*/  IMAD R16, R27.reuse, R5, R16 ;  /* 0x000000051b107224 */ /* 0x040fe400078e0210 */
[----:B------:R-:W-:Y:S02]  /*5d90*/  @!P1 IMAD.IADD R18, R18, 0x1, -R27 ;  /* 0x0000000112129824 */ /* 0x000fe400078e0a1b */
[C---:B------:R-:W-:Y:S02]  /*5da0*/  IMAD R17, R27.reuse, R9, R17 ;  /* 0x000000091b117224 */ /* 0x040fe400078e0211 */
[----:B0-----:R-:W-:Y:S01]  /*5db0*/  IMAD.MOV.U32 R0, RZ, RZ, R7 ;  /* 0x000000ffff007224 */ /* 0x001fe200078e0007 */
[----:B------:R-:W-:Y:S01]  /*5dc0*/  ISETP.GT.U32.AND P3, PT, R27, R18, PT ;  /* 0x000000121b00720c */ /* 0x000fe20003f64070 */
[----:B------:R-:W-:Y:S01]  /*5dd0*/  IMAD.HI.U32 R2, R23, R15, RZ ;  /* 0x0000000f17027227 */ /* 0x000fe200078e00ff */
[----:B------:R-:W-:-:S03]  /*5de0*/  ISETP.GT.U32.AND P6, PT, R27, R17, PT ;  /* 0x000000111b00720c */ /* 0x000fc60003fc4070 */
[----:B------:R-:W-:Y:S01]  /*5df0*/  @!P4 IMAD.MOV R0, RZ, RZ, -R0 ;  /* 0x000000ffff00c224 */ /* 0x000fe200078e0a00 */
[----:B------:R-:W-:Y:S01]  /*5e00*/  ISETP.GT.U32.AND P4, PT, R27, R16, PT ;  /* 0x000000101b00720c */ /* 0x000fe20003f84070 */
[----:B------:R-:W-:Y:S01]  /*5e10*/  @!P5 IMAD.IADD R19, R19, 0x1, -R27 ;  /* 0x000000011313d824 */ /* 0x000fe200078e0a1b */
[----:B------:R-:W-:Y:S01]  /*5e20*/  ISETP.GE.AND P5, PT, R8, RZ, PT ;  /* 0x000000ff0800720c */ /* 0x000fe20003fa6270 */
[----:B------:R-:W-:Y:S01]  /*5e30*/  IMAD.MOV R2, RZ, RZ, -R2 ;  /* 0x000000ffff027224 */ /* 0x000fe200078e0a02 */
[----:B------:R0:W-:Y:S01]  /*5e40*/  STL [R1+0x60], R0 ;  /* 0x0000600001007387 */ /* 0x0001e20000100800 */
[----:B------:R-:W-:Y:S01]  /*5e50*/  VIADD R9, R29, 0x19 ;  /* 0x000000191d097836 */ /* 0x000fe20000000000 */
[C---:B------:R-:W-:Y:S01]  /*5e60*/  ISETP.GT.U32.AND P1, PT, R27.reuse, R19, PT ;  /* 0x000000131b00720c */ /* 0x040fe20003f24070 */
[----:B------:R-:W-:Y:S02]  /*5e70*/  IMAD R15, R27, R2, R15 ;  /* 0x000000021b0f7224 */ /* 0x000fe400078e020f */
[--C-:B------:R-:W-:Y:S01]  /*5e80*/  @!P3 IMAD.IADD R18, R18, 0x1, -R27.reuse ;  /* 0x000000011212b824 */ /* 0x100fe200078e0a1b */
[----:B------:R-:W-:Y:S01]  /*5e90*/  IABS R5, R9 ;  /* 0x0000000900057213 */ /* 0x000fe20000000000 */
[--C-:B------:R-:W-:Y:S01]  /*5ea0*/  @!P6 IMAD.IADD R17, R17, 0x1, -R27.reuse ;  /* 0x000000011111e824 */ /* 0x100fe200078e0a1b */
[----:B------:R-:W-:Y:S01]  /*5eb0*/  ISETP.GT.U32.AND P3, PT, R27, R15, PT ;  /* 0x0000000f1b00720c */ /* 0x000fe20003f64070 */
[----:B------:R-:W-:-:S02]  /*5ec0*/  @!P4 IMAD.IADD R16, R16, 0x1, -R27 ;  /* 0x000000011010c824 */ /* 0x000fc400078e0a1b */
[----:B------:R-:W-:Y:S01]  /*5ed0*/  IMAD.HI.U32 R2, R23, R5, RZ ;  /* 0x0000000517027227 */ /* 0x000fe200078e00ff */
[C---:B------:R-:W-:Y:S02]  /*5ee0*/  ISETP.GT.U32.AND P6, PT, R27.reuse, R17, PT ;  /* 0x000000111b00720c */ /* 0x040fe40003fc4070 */
[----:B------:R-:W-:Y:S01]  /*5ef0*/  ISETP.GT.U32.AND P4, PT, R27, R16, PT ;  /* 0x000000101b00720c */ /* 0x000fe20003f84070 */
[----:B------:R-:W-:-:S04]  /*5f00*/  IMAD.HI.U32 R7, R23, R4, RZ ;  /* 0x0000000417077227 */ /* 0x000fc800078e00ff */
[----:B------:R-:W-:Y:S01]  /*5f10*/  @!P1 IMAD.IADD R19, R19, 0x1, -R27 ;  /* 0x0000000113139824 */ /* 0x000fe200078e0a1b */
[----:B------:R-:W-:Y:S01]  /*5f20*/  ISETP.GE.AND P1, PT, R6, RZ, PT ;  /* 0x000000ff0600720c */ /* 0x000fe20003f26270 */
[----:B------:R-:W-:Y:S02]  /*5f30*/  IMAD.MOV R2, RZ, RZ, -R2 ;  /* 0x000000ffff027224 */ /* 0x000fe400078e0a02 */
[----:B------:R-:W-:Y:S02]  /*5f40*/  VIADD R6, R29, 0x17 ;  /* 0x000000171d067836 */ /* 0x000fe40000000000 */
[----:B------:R-:W-:Y:S02]  /*5f50*/  IMAD.MOV R7, RZ, RZ, -R7 ;  /* 0x000000ffff077224 */ /* 0x000fe400078e0a07 */
[C---:B------:R-:W-:Y:S01]  /*5f60*/  IMAD R5, R27.reuse, R2, R5 ;  /* 0x000000021b057224 */ /* 0x040fe200078e0205 */
[----:B------:R-:W-:Y:S01]  /*5f70*/  IABS R2, R6 ;  /* 0x0000000600027213 */ /* 0x000fe20000000000 */
[----:B------:R-:W-:-:S02]  /*5f80*/  IMAD R4, R27, R7, R4 ;  /* 0x000000071b047224 */ /* 0x000fc400078e0204 */
[--C-:B------:R-:W-:Y:S02]  /*5f90*/  @!P3 IMAD.IADD R15, R15, 0x1, -R27.reuse ;  /* 0x000000010f0fb824 */ /* 0x100fe400078e0a1b */
[----:B------:R-:W-:Y:S01]  /*5fa0*/  @!P4 IMAD.IADD R16, R16, 0x1, -R27 ;  /* 0x000000011010c824 */ /* 0x000fe200078e0a1b */
[----:B------:R-:W-:Y:S01]  /*5fb0*/  ISETP.GT.U32.AND P4, PT, R27, R4, PT ;  /* 0x000000041b00720c */ /* 0x000fe20003f84070 */
[----:B------:R-:W-:Y:S01]  /*5fc0*/  IMAD.HI.U32 R13, R23, R2, RZ ;  /* 0x00000002170d7227 */ /* 0x000fe200078e00ff */
[----:B------:R-:W-:-:S03]  /*5fd0*/  ISETP.GT.U32.AND P3, PT, R27, R15, PT ;  /* 0x0000000f1b00720c */ /* 0x000fc60003f64070 */
[----:B------:R-:W-:Y:S01]  /*5fe0*/  @!P6 IMAD.IADD R17, R17, 0x1, -R27 ;  /* 0x000000011111e824 */ /* 0x000fe200078e0a1b */
[----:B------:R-:W-:Y:S01]  /*5ff0*/  ISETP.GT.U32.AND P6, PT, R27, R5, PT ;  /* 0x000000051b00720c */ /* 0x000fe20003fc4070 */
[C---:B------:R-:W-:Y:S02]  /*6000*/  VIADD R7, R29.reuse, 0x16 ;  /* 0x000000161d077836 */ /* 0x040fe40000000000 */
[----:B------:R-:W-:Y:S02]  /*6010*/  IMAD.MOV R13, RZ, RZ, -R13 ;  /* 0x000000ffff0d7224 */ /* 0x000fe400078e0a0d */
[----:B------:R-:W-:Y:S01]  /*6020*/  VIADD R11, R29, 0x14 ;  /* 0x000000141d0b7836 */ /* 0x000fe20000000000 */
[----:B------:R-:W-:Y:S01]  /*6030*/  IABS R22, R7 ;  /* 0x0000000700167213 */ /* 0x000fe20000000000 */
[----:B------:R-:W-:Y:S02]  /*6040*/  IMAD R2, R27, R13, R2 ;  /* 0x0000000d1b027224 */ /* 0x000fe400078e0202 */
[--C-:B------:R-:W-:Y:S01]  /*6050*/  @!P3 IMAD.IADD R15, R15, 0x1, -R27.reuse ;  /* 0x000000010f0fb824 */ /* 0x100fe200078e0a1b */
[----:B------:R-:W-:Y:S01]  /*6060*/  IABS R13, R11 ;  /* 0x0000000b000d7213 */ /* 0x000fe20000000000 */
[----:B------:R-:W-:Y:S01]  /*6070*/  @!P4 IMAD.IADD R4, R4, 0x1, -R27 ;  /* 0x000000010404c824 */ /* 0x000fe200078e0a1b */
[----:B------:R-:W-:Y:S01]  /*6080*/  ISETP.GT.U32.AND P3, PT, R27, R2, PT ;  /* 0x000000021b00720c */ /* 0x000fe20003f64070 */
[----:B------:R-:W-:Y:S01]  /*6090*/  IMAD.MOV.U32 R25, RZ, RZ, R18 ;  /* 0x000000ffff197224 */ /* 0x000fe200078e0012 */
[----:B------:R-:W-:Y:S01]  /*60a0*/  ISETP.GE.AND P4, PT, R9, RZ, PT ;  /* 0x000000ff0900720c */ /* 0x000fe20003f86270 */
[----:B------:R-:W-:-:S04]  /*60b0*/  IMAD.HI.U32 R24, R23, R22, RZ ;  /* 0x0000001617187227 */ /* 0x000fc800078e00ff */
[----:B------:R-:W-:Y:S01]  /*60c0*/  @!P6 IMAD.IADD R5, R5, 0x1, -R27 ;  /* 0x000000010505e824 */ /* 0x000fe200078e0a1b */
[----:B------:R-:W-:Y:S01]  /*60d0*/  ISETP.GE.AND P6, PT, R14, RZ, PT ;  /* 0x000000ff0e00720c */ /* 0x000fe20003fc6270 */
[----:B0-----:R-:W-:Y:S02]  /*60e0*/  IMAD.MOV.U32 R0, RZ, RZ, R19 ;  /* 0x000000ffff007224 */ /* 0x001fe400078e0013 */
[----:B------:R-:W-:Y:S01]  /*60f0*/  @!P0 IMAD.MOV R25, RZ, RZ, -R25 ;  /* 0x000000ffff198224 */ /* 0x000fe200078e0a19 */
[----:B------:R-:W-:Y:S01]  /*6100*/  ISETP.GT.U32.AND P0, PT, R27, R4, PT ;  /* 0x000000041b00720c */ /* 0x000fe20003f04070 */
[----:B------:R-:W-:Y:S02]  /*6110*/  IMAD.MOV R24, RZ, RZ, -R24 ;  /* 0x000000ffff187224 */ /* 0x000fe400078e0a18 */
[----:B------:R-:W-:-:S04]  /*6120*/  IMAD.HI.U32 R14, R23, R13, RZ ;  /* 0x0000000d170e7227 */ /* 0x000fc800078e00ff */
[----:B------:R-:W-:Y:S01]  /*6130*/  @!P2 IMAD.MOV R0, RZ, RZ, -R0 ;  /* 0x000000ffff00a224 */ /* 0x000fe200078e0a00 */
[C---:B------:R-:W-:Y:S01]  /*6140*/  ISETP.GT.U32.AND P2, PT, R27.reuse, R5, PT ;  /* 0x000000051b00720c */ /* 0x040fe20003f44070 */
[C---:B------:R-:W-:Y:S02]  /*6150*/  IMAD R9, R27.reuse, R24, R22 ;  /* 0x000000181b097224 */ /* 0x040fe400078e0216 */
[----:B------:R-:W-:Y:S01]  /*6160*/  IMAD.MOV R14, RZ, RZ, -R14 ;  /* 0x000000ffff0e7224 */ /* 0x000fe200078e0a0e */
[----:B------:R0:W-:Y:S01]  /*6170*/  STL [R1+0x40], R0 ;  /* 0x0000400001007387 */ /* 0x0001e20000100800 */
[----:B------:R-:W-:Y:S01]  /*6180*/  @!P1 IMAD.MOV R16, RZ, RZ, -R16 ;  /* 0x000000ffff109224 */ /* 0x000fe200078e0a10 */
[----:B------:R-:W-:Y:S01]  /*6190*/  ISETP.GE.AND P1, PT, R12, RZ, PT ;  /* 0x000000ff0c00720c */ /* 0x000fe20003f26270 */
[----:B------:R-:W-:Y:S01]  /*61a0*/  @!P3 IMAD.IADD R2, R2, 0x1, -R27 ;  /* 0x000000010202b824 */ /* 0x000fe200078e0a1b */
[C---:B------:R-:W-:Y:S01]  /*61b0*/  ISETP.GT.U32.AND P3, PT, R27.reuse, R9, PT ;  /* 0x000000091b00720c */ /* 0x040fe20003f64070 */
[----:B------:R-:W-:Y:S01]  /*61c0*/  IMAD R12, R27, R14, R13 ;  /* 0x0000000e1b0c7224 */ /* 0x000fe200078e020d */
[----:B------:R-:W-:Y:S01]  /*61d0*/  STL [R1+0x3c], R25 ;  /* 0x00003c1901007387 */ /* 0x000fe20000100800 */
[----:B------:R-:W-:-:S02]  /*61e0*/  @!P0 IMAD.IADD R4, R4, 0x1, -R27 ;  /* 0x0000000104048824 */ /* 0x000fc400078e0a1b */
[----:B------:R-:W-:Y:S01]  /*61f0*/  @!P2 IMAD.IADD R5, R5, 0x1, -R27 ;  /* 0x000000010505a824 */ /* 0x000fe200078e0a1b */
[----:B------:R-:W-:Y:S01]  /*6200*/  ISETP.GT.U32.AND P0, PT, R27, R12, PT ;  /* 0x0000000c1b00720c */ /* 0x000fe20003f04070 */
[----:B0-----:R-:W-:Y:S01]  /*6210*/  IMAD.MOV.U32 R0, RZ, RZ, R17 ;  /* 0x000000ffff007224 */ /* 0x001fe200078e0011 */
[----:B------:R-:W-:Y:S01]  /*6220*/  ISETP.GE.AND P2, PT, R6, RZ, PT ;  /* 0x000000ff0600720c */ /* 0x000fe20003f46270 */
[----:B------:R-:W-:Y:S02]  /*6230*/  VIADD R6, R29, 0x13 ;  /* 0x000000131d067836 */ /* 0x000fe40000000000 */
[----:B------:R-:W-:Y:S01]  /*6240*/  @!P5 IMAD.MOV R0, RZ, RZ, -R0 ;  /* 0x000000ffff00d224 */ /* 0x000fe200078e0a00 */
[----:B------:R-:W-:Y:S01]  /*6250*/  ISETP.GT.U32.AND P5, PT, R27, R2, PT ;  /* 0x000000021b00720c */ /* 0x000fe20003fa4070 */
[----:B------:R-:W-:Y:S01]  /*6260*/  @!P3 IMAD.IADD R9, R9, 0x1, -R27 ;  /* 0x000000010909b824 */ /* 0x000fe200078e0a1b */
[----:B------:R-:W-:Y:S01]  /*6270*/  IABS R13, R6 ;  /* 0x00000006000d7213 */ /* 0x000fe20000000000 */
[----:B------:R-:W-:Y:S01]  /*6280*/  VIADD R8, R29, 0x15 ;  /* 0x000000151d087836 */ /* 0x000fe20000000000 */
[----:B------:R0:W-:Y:S01]  /*6290*/  STL [R1+0x38], R0 ;  /* 0x0000380001007387 */ /* 0x0001e20000100800 */
[----:B------:R-:W-:-:S02]  /*62a0*/  IMAD.MOV.U32 R14, RZ, RZ, R5 ;  /* 0x000000ffff0e7224 */ /* 0x000fc400078e0005 */
[--C-:B------:R-:W-:Y:S01]  /*62b0*/  @!P0 IMAD.IADD R12, R12, 0x1, -R27.reuse ;  /* 0x000000010c0c8824 */ /* 0x100fe200078e0a1b */
[----:B------:R-:W-:Y:S01]  /*62c0*/  ISETP.GT.U32.AND P0, PT, R27, R9, PT ;  /* 0x000000091b00720c */ /* 0x000fe20003f04070 */
[----:B------:R-:W-:Y:S01]  /*62d0*/  IMAD.HI.U32 R5, R23, R13, RZ ;  /* 0x0000000d17057227 */ /* 0x000fe200078e00ff */
[----:B------:R-:W-:Y:S01]  /*62e0*/  IABS R10, R8 ;  /* 0x00000008000a7213 */ /* 0x000fe20000000000 */
[----:B------:R-:W-:Y:S01]  /*62f0*/  STL [R1+0x34], R16 ;  /* 0x0000341001007387 */ /* 0x000fe20000100800 */
[----:B------:R-:W-:Y:S01]  /*6300*/  ISETP.GE.AND P3, PT, R8, RZ, PT ;  /* 0x000000ff0800720c */ /* 0x000fe20003f66270 */
[----:B------:R-:W-:Y:S01]  /*6310*/  @!P5 IMAD.IADD R2, R2, 0x1, -R27 ;  /* 0x000000010202d824 */ /* 0x000fe200078e0a1b */
[----:B------:R-:W-:Y:S01]  /*6320*/  ISETP.GE.AND P5, PT, R7, RZ, PT ;  /* 0x000000ff0700720c */ /* 0x000fe20003fa6270 */
[----:B------:R-:W-:Y:S02]  /*6330*/  VIADD R7, R29, 0x12 ;  /* 0x000000121d077836 */ /* 0x000fe40000000000 */
[----:B------:R-:W-:-:S02]  /*6340*/  IMAD.MOV R5, RZ, RZ, -R5 ;  /* 0x000000ffff057224 */ /* 0x000fc400078e0a05 */
[----:B------:R-:W-:-:S04]  /*6350*/  IMAD.HI.U32 R21, R23, R10, RZ ;  /* 0x0000000a17157227 */ /* 0x000fc800078e00ff */
[----:B0-----:R-:W-:Y:S01]  /*6360*/  IMAD.MOV.U32 R0, RZ, RZ, R15 ;  /* 0x000000ffff007224 */ /* 0x001fe200078e000f */
[----:B------:R-:W-:Y:S01]  /*6370*/  IABS R15, R7 ;  /* 0x00000007000f7213 */ /* 0x000fe20000000000 */
[----:B------:R-:W-:Y:S02]  /*6380*/  IMAD R13, R27, R5, R13 ;  /* 0x000000051b0d7224 */ /* 0x000fe400078e020d */
[----:B------:R-:W-:Y:S02]  /*6390*/  IMAD.MOV R21, RZ, RZ, -R21 ;  /* 0x000000ffff157224 */ /* 0x000fe400078e0a15 */
[----:B------:R-:W-:Y:S01]  /*63a0*/  @!P0 IMAD.IADD R9, R9, 0x1, -R27 ;  /* 0x0000000109098824 */ /* 0x000fe200078e0a1b */
[C---:B------:R-:W-:Y:S01]  /*63b0*/  ISETP.GT.U32.AND P0, PT, R27.reuse, R13, PT ;  /* 0x0000000d1b00720c */ /* 0x040fe20003f04070 */
[----:B------:R-:W-:Y:S02]  /*63c0*/  IMAD R10, R27, R21, R10 ;  /* 0x000000151b0a7224 */ /* 0x000fe400078e020a */
[----:B------:R-:W-:-:S04]  /*63d0*/  IMAD.HI.U32 R5, R23, R15, RZ ;  /* 0x0000000f17057227 */ /* 0x000fc800078e00ff */
[----:B------:R-:W-:Y:S01]  /*63e0*/  @!P6 IMAD.MOV R0, RZ, RZ, -R0 ;  /* 0x000000ffff00e224 */ /* 0x000fe200078e0a00 */
[C---:B------:R-:W-:Y:S01]  /*63f0*/  ISETP.GT.U32.AND P6, PT, R27.reuse, R10, PT ;  /* 0x0000000a1b00720c */ /* 0x040fe20003fc4070 */
[----:B------:R-:W-:Y:S02]  /*6400*/  IMAD.MOV R5, RZ, RZ, -R5 ;  /* 0x000000ffff057224 */ /* 0x000fe400078e0a05 */
[----:B------:R-:W-:Y:S01]  /*6410*/  @!P4 IMAD.MOV R14, RZ, RZ, -R14 ;  /* 0x000000ffff0ec224 */ /* 0x000fe200078e0a0e */
[C---:B------:R-:W-:Y:S01]  /*6420*/  ISETP.GT.U32.AND P4, PT, R27.reuse, R12, PT ;  /* 0x0000000c1b00720c */ /* 0x040fe20003f84070 */
[----:B------:R-:W-:Y:S01]  /*6430*/  IMAD R15, R27, R5, R15 ;  /* 0x000000051b0f7224 */ /* 0x000fe200078e020f */
[----:B------:R0:W-:Y:S01]  /*6440*/  STL [R1+0x14], R0 ;  /* 0x0000140001007387 */ /* 0x0001e20000100800 */
[----:B------:R-:W-:Y:S02]  /*6450*/  @!P0 IMAD.IADD R13, R13, 0x1, -R27 ;  /* 0x000000010d0d8824 */ /* 0x000fe400078e0a1b */
[----:B------:R-:W-:Y:S01]  /*6460*/  VIADD R8, R29, 0x10 ;  /* 0x000000101d087836 */ /* 0x000fe20000000000 */
[C---:B------:R-:W-:Y:S01]  /*6470*/  ISETP.GT.U32.AND P0, PT, R27.reuse, R15, PT ;  /* 0x0000000f1b00720c */ /* 0x040fe20003f04070 */
[----:B------:R1:W-:Y:S01]  /*6480*/  STL [R1+0x10], R14 ;  /* 0x0000100e01007387 */ /* 0x0003e20000100800 */
[----:B------:R-:W-:Y:S01]  /*6490*/  @!P5 IMAD.MOV R9, RZ, RZ, -R9 ;  /* 0x000000ffff09d224 */ /* 0x000fe200078e0a09 */
[----:B------:R-:W-:Y:S01]  /*64a0*/  ISETP.GT.U32.AND P5, PT, R27, R13, PT ;  /* 0x0000000d1b00720c */ /* 0x000fe20003fa4070 */
[----:B------:R-:W-:Y:S01]  /*64b0*/  @!P6 IMAD.IADD R10, R10, 0x1, -R27 ;  /* 0x000000010a0ae824 */ /* 0x000fe200078e0a1b */
[----:B------:R-:W-:Y:S01]  /*64c0*/  IABS R18, R8 ;  /* 0x0000000800127213 */ /* 0x000fe20000000000 */
[----:B0-----:R-:W-:Y:S01]  /*64d0*/  IMAD.MOV.U32 R0, RZ, RZ, R4 ;  /* 0x000000ffff007224 */ /* 0x001fe200078e0004 */
[----:B------:R-:W-:Y:S01]  /*64e0*/  ISETP.GE.AND P6, PT, R11, RZ, PT ;  /* 0x000000ff0b00720c */ /* 0x000fe20003fc6270 */
[----:B------:R-:W-:-:S02]  /*64f0*/  VIADD R4, R29, 0x11 ;  /* 0x000000111d047836 */ /* 0x000fc40000000000 */
[----:B------:R-:W-:Y:S01]  /*6500*/  @!P1 IMAD.MOV R0, RZ, RZ, -R0 ;  /* 0x000000ffff009224 */ /* 0x000fe200078e0a00 */
[----:B------:R-:W-:Y:S01]  /*6510*/  ISETP.GT.U32.AND P1, PT, R27, R10, PT ;  /* 0x0000000a1b00720c */ /* 0x000fe20003f24070 */
[--C-:B------:R-:W-:Y:S01]  /*6520*/  @!P4 IMAD.IADD R12, R12, 0x1, -R27.reuse ;  /* 0x000000010c0cc824 */ /* 0x100fe200078e0a1b */
[----:B------:R-:W-:Y:S01]  /*6530*/  IABS R16, R4 ;  /* 0x0000000400107213 */ /* 0x000fe20000000000 */
[----:B------:R-:W-:Y:S01]  /*6540*/  @!P0 IMAD.IADD R15, R15, 0x1, -R27 ;  /* 0x000000010f0f8824 */ /* 0x000fe200078e0a1b */
[----:B------:R0:W-:Y:S01]  /*6550*/  STL [R1+0xc], R0 ;  /* 0x00000c0001007387 */ /* 0x0001e20000100800 */
[----:B------:R-:W-:Y:S01]  /*6560*/  ISETP.GE.AND P4, PT, R4, RZ, PT ;  /* 0x000000ff0400720c */ /* 0x000fe20003f86270 */
[----:B------:R-:W-:Y:S02]  /*6570*/  VIADD R4, R29, 0xf ;  /* 0x0000000f1d047836 */ /* 0x000fe40000000000 */
[----:B-1----:R-:W-:Y:S01]  /*6580*/  IMAD.HI.U32 R14, R23, R18, RZ ;  /* 0x00000012170e7227 */ /* 0x002fe200078e00ff */
[----:B------:R-:W-:-:S02]  /*6590*/  ISETP.GT.U32.AND P0, PT, R27, R15, PT ;  /* 0x0000000f1b00720c */ /* 0x000fc40003f04070 */
[----:B------:R-:W-:Y:S01]  /*65a0*/  IABS R19, R4 ;  /* 0x0000000400137213 */ /* 0x000fe20000000000 */
[----:B------:R-:W-:Y:S02]  /*65b0*/  IMAD.MOV R14, RZ, RZ, -R14 ;  /* 0x000000ffff0e7224 */ /* 0x000fe400078e0a0e */
[----:B0-----:R-:W-:Y:S02]  /*65c0*/  IMAD.MOV.U32 R0, RZ, RZ, R2 ;  /* 0x000000ffff007224 */ /* 0x001fe400078e0002 */
[----:B------:R-:W-:-:S04]  /*65d0*/  IMAD.HI.U32 R2, R23, R16, RZ ;  /* 0x0000001017027227 */ /* 0x000fc800078e00ff */
[----:B------:R-:W-:Y:S02]  /*65e0*/  IMAD.MOV R2, RZ, RZ, -R2 ;  /* 0x000000ffff027224 */ /* 0x000fe400078e0a02 */
[----:B------:R-:W-:Y:S01]  /*65f0*/  @!P1 IMAD.IADD R10, R10, 0x1, -R27 ;  /* 0x000000010a0a9824 */ /* 0x000fe200078e0a1b */
[----:B------:R-:W-:Y:S01]  /*6600*/  ISETP.GE.AND P1, PT, R7, RZ, PT ;  /* 0x000000ff0700720c */ /* 0x000fe20003f26270 */
[----:B------:R-:W-:Y:S02]  /*6610*/  IMAD R16, R27, R2, R16 ;  /* 0x000000021b107224 */ /* 0x000fe400078e0210 */
[----:B------:R-:W-:-:S04]  /*6620*/  IMAD.HI.U32 R2, R23, R19, RZ ;  /* 0x0000001317027227 */ /* 0x000fc800078e00ff */
[----:B------:R-:W-:Y:S02]  /*6630*/  IMAD.MOV R2, RZ, RZ, -R2 ;  /* 0x000000ffff027224 */ /* 0x000fe400078e0a02 */
[C---:B------:R-:W-:Y:S02]  /*6640*/  IMAD R18, R27.reuse, R14, R18 ;  /* 0x0000000e1b127224 */ /* 0x040fe400078e0212 */
[----:B------:R-:W-:Y:S01]  /*6650*/  @!P3 IMAD.MOV R10, RZ, RZ, -R10 ;  /* 0x000000ffff0ab224 */ /* 0x000fe200078e0a0a */
[C---:B------:R-:W-:Y:S01]  /*6660*/  ISETP.GT.U32.AND P3, PT, R27.reuse, R16, PT ;  /* 0x000000101b00720c */ /* 0x040fe20003f64070 */
[----:B------:R-:W-:Y:S02]  /*6670*/  IMAD R19, R27, R2, R19 ;  /* 0x000000021b137224 */ /* 0x000fe400078e0213 */
[--C-:B------:R-:W-:Y:S01]  /*6680*/  @!P5 IMAD.IADD R13, R13, 0x1, -R27.reuse ;  /* 0x000000010d0dd824 */ /* 0x100fe200078e0a1b */
[----:B------:R-:W-:Y:S01]  /*6690*/  ISETP.GT.U32.AND P5, PT, R27, R18, PT ;  /* 0x000000121b00720c */ /* 0x000fe20003fa4070 */
[----:B------:R-:W-:Y:S01]  /*66a0*/  @!P0 IMAD.IADD R15, R15, 0x1, -R27 ;  /* 0x000000010f0f8824 */ /* 0x000fe200078e0a1b */
[----:B------:R-:W-:Y:S01]  /*66b0*/  ISETP.GT.U32.AND P0, PT, R27, R19, PT ;  /* 0x000000131b00720c */ /* 0x000fe20003f04070 */
[----:B------:R-:W-:-:S02]  /*66c0*/  VIADD R11, R29, 0xe ;  /* 0x0000000e1d0b7836 */ /* 0x000fc40000000000 */
[----:B------:R-:W-:Y:S01]  /*66d0*/  @!P2 IMAD.MOV R0, RZ, RZ, -R0 ;  /* 0x000000ffff00a224 */ /* 0x000fe200078e0a00 */
[----:B------:R-:W-:Y:S01]  /*66e0*/  ISETP.GE.AND P2, PT, R6, RZ, PT ;  /* 0x000000ff0600720c */ /* 0x000fe20003f46270 */
[----:B------:R-:W-:Y:S01]  /*66f0*/  VIADD R6, R29, 0xd ;  /* 0x0000000d1d067836 */ /* 0x000fe20000000000 */
[----:B------:R-:W-:Y:S01]  /*6700*/  IABS R7, R11 ;  /* 0x0000000b00077213 */ /* 0x000fe20000000000 */
[----:B------:R-:W-:Y:S01]  /*6710*/  @!P6 IMAD.MOV R12, RZ, RZ, -R12 ;  /* 0x000000ffff0ce224 */ /* 0x000fe200078e0a0c */
[----:B------:R-:W-:Y:S01]  /*6720*/  ISETP.GE.AND P6, PT, R8, RZ, PT ;  /* 0x000000ff0800720c */ /* 0x000fe20003fc6270 */
[--C-:B------:R-:W-:Y:S01]  /*6730*/  @!P3 IMAD.IADD R16, R16, 0x1, -R27.reuse ;  /* 0x000000011010b824 */ /* 0x100fe200078e0a1b */
[----:B------:R-:W-:Y:S01]  /*6740*/  IABS R5, R6 ;  /* 0x0000000600057213 */ /* 0x000fe20000000000 */
[--C-:B------:R-:W-:Y:S01]  /*6750*/  @!P5 IMAD.IADD R18, R18, 0x1, -R27.reuse ;  /* 0x000000011212d824 */ /* 0x100fe200078e0a1b */
[----:B------:R-:W-:Y:S01]  /*6760*/  ISETP.GE.AND P3, PT, R4, RZ, PT ;  /* 0x000000ff0400720c */ /* 0x000fe20003f66270 */
[----:B------:R-:W-:Y:S01]  /*6770*/  IMAD.HI.U32 R8, R23, R7, RZ ;  /* 0x0000000717087227 */ /* 0x000fe200078e00ff */
[----:B------:R-:W-:Y:S01]  /*6780*/  ISETP.GT.U32.AND P5, PT, R27, R16, PT ;  /* 0x000000101b00720c */ /* 0x000fe20003fa4070 */
[----:B------:R-:W-:Y:S02]  /*6790*/  STL [R1+0x830], R0 ;  /* 0x0008300001007387 */ /* 0x000fe40000100800 */
[----:B------:R-:W-:Y:S01]  /*67a0*/  @!P0 IMAD.IADD R19, R19, 0x1, -R27 ;  /* 0x0000000113138824 */ /* 0x000fe200078e0a1b */
[----:B------:R-:W-:Y:S01]  /*67b0*/  ISETP.GT.U32.AND P0, PT, R27, R18, PT ;  /* 0x000000121b00720c */ /* 0x000fe20003f04070 */
[----:B------:R-:W-:Y:S01]  /*67c0*/  IMAD.MOV R8, RZ, RZ, -R8 ;  /* 0x000000ffff087224 */ /* 0x000fe200078e0a08 */
[----:B------:R-:W-:Y:S01]  /*67d0*/  STL [R1+0x834], R9 ;  /* 0x0008340901007387 */ /* 0x000fe20000100800 */
[----:B------:R-:W-:-:S03]  /*67e0*/  IMAD.HI.U32 R17, R23, R5, RZ ;  /* 0x0000000517117227 */ /* 0x000fc600078e00ff */
[----:B------:R-:W-:Y:S01]  /*67f0*/  STL [R1+0x838], R10 ;  /* 0x0008380a01007387 */ /* 0x000fe20000100800 */
[----:B------:R-:W-:Y:S02]  /*6800*/  IMAD R4, R27, R8, R7 ;  /* 0x000000081b047224 */ /* 0x000fe400078e0207 */
[C---:B------:R-:W-:Y:S01]  /*6810*/  VIADD R2, R29.reuse, 0xc ;  /* 0x0000000c1d027836 */ /* 0x040fe20000000000 */
[----:B------:R-:W-:Y:S01]  /*6820*/  STL [R1+0x83c], R12 ;  /* 0x00083c0c01007387 */ /* 0x000fe20000100800 */
[----:B------:R-:W-:Y:S02]  /*6830*/  VIADD R8, R29, 0xb ;  /* 0x0000000b1d087836 */ /* 0x000fe40000000000 */
[----:B------:R-:W-:Y:S01]  /*6840*/  IMAD.MOV R17, RZ, RZ, -R17 ;  /* 0x000000ffff117224 */ /* 0x000fe200078e0a11 */
[----:B------:R-:W-:Y:S01]  /*6850*/  IABS R14, R2 ;  /* 0x00000002000e7213 */ /* 0x000fe20000000000 */
[----:B------:R-:W-:Y:S01]  /*6860*/  @!P2 IMAD.MOV R13, RZ, RZ, -R13 ;  /* 0x000000ffff0da224 */ /* 0x000fe200078e0a0d */
[C---:B------:R-:W-:Y:S01]  /*6870*/  ISETP.GT.U32.AND P2, PT, R27.reuse, R19, PT ;  /* 0x000000131b00720c */ /* 0x040fe20003f44070 */
[C---:B------:R-:W-:Y:S01]  /*6880*/  IMAD R5, R27.reuse, R17, R5 ;  /* 0x000000111b057224 */ /* 0x040fe200078e0205 */
[----:B------:R-:W-:Y:S01]  /*6890*/  IABS R7, R8 ;  /* 0x0000000800077213 */ /* 0x000fe20000000000 */
[----:B------:R-:W-:Y:S01]  /*68a0*/  @!P1 IMAD.MOV R15, RZ, RZ, -R15 ;  /* 0x000000ffff0f9224 */ /* 0x000fe200078e0a0f */
[----:B------:R-:W-:Y:S01]  /*68b0*/  ISETP.GT.U32.AND P1, PT, R27, R4, PT ;  /* 0x000000041b00720c */ /* 0x000fe20003f24070 */
[--C-:B------:R-:W-:Y:S01]  /*68c0*/  @!P5 IMAD.IADD R16, R16, 0x1, -R27.reuse ;  /* 0x000000011010d824 */ /* 0x100fe200078e0a1b */
[----:B------:R-:W-:Y:S01]  /*68d0*/  ISETP.GE.AND P5, PT, R11, RZ, PT ;  /* 0x000000ff0b00720c */ /* 0x000fe20003fa6270 */
[----:B------:R-:W-:Y:S01]  /*68e0*/  @!P0 IMAD.IADD R18, R18, 0x1, -R27 ;  /* 0x0000000112128824 */ /* 0x000fe200078e0a1b */
[----:B------:R-:W-:Y:S01]  /*68f0*/  ISETP.GT.U32.AND P0, PT, R27, R5, PT ;  /* 0x000000051b00720c */ /* 0x000fe20003f04070 */
[C---:B------:R-:W-:Y:S01]  /*6900*/  IMAD.HI.U32 R17, R23.reuse, R14, RZ ;  /* 0x0000000e17117227 */ /* 0x040fe200078e00ff */
[----:B------:R-:W-:Y:S03]  /*6910*/  STL [R1+0x840], R13 ;  /* 0x0008400d01007387 */ /* 0x000fe60000100800 */
[----:B------:R-:W-:Y:S01]  /*6920*/  IMAD.HI.U32 R11, R23, R7, RZ ;  /* 0x00000007170b7227 */ /* 0x000fe200078e00ff */
[----:B------:R0:W-:Y:S03]  /*6930*/  STL [R1+0x844], R15 ;  /* 0x0008440f01007387 */ /* 0x0001e60000100800 */
[----:B------:R-:W-:-:S02]  /*6940*/  IMAD.MOV R17, RZ, RZ, -R17 ;  /* 0x000000ffff117224 */ /* 0x000fc400078e0a11 */
[----:B------:R-:W-:Y:S02]  /*6950*/  IMAD.MOV R11, RZ, RZ, -R11 ;  /* 0x000000ffff0b7224 */ /* 0x000fe400078e0a0b */
[--C-:B------:R-:W-:Y:S01]  /*6960*/  @!P2 IMAD.IADD R19, R19, 0x1, -R27.reuse ;  /* 0x000000011313a824 */ /* 0x100fe200078e0a1b */
[----:B------:R-:W-:Y:S01]  /*6970*/  ISETP.GE.AND P2, PT, R6, RZ, PT ;  /* 0x000000ff0600720c */ /* 0x000fe20003f46270 */
[C---:B------:R-:W-:Y:S02]  /*6980*/  IMAD R6, R27.reuse, R17, R14 ;  /* 0x000000111b067224 */ /* 0x040fe400078e020e */
[----:B------:R-:W-:Y:S02]  /*6990*/  @!P1 IMAD.IADD R4, R4, 0x1, -R27 ;  /* 0x0000000104049824 */ /* 0x000fe400078e0a1b */
[C---:B------:R-:W-:Y:S01]  /*69a0*/  IMAD R7, R27.reuse, R11, R7 ;  /* 0x0000000b1b077224 */ /* 0x040fe200078e0207 */
[----:B------:R-:W-:Y:S01]  /*69b0*/  ISETP.GT.U32.AND P1, PT, R27, R6, PT ;  /* 0x000000061b00720c */ /* 0x000fe20003f24070 */
[----:B------:R-:W-:Y:S01]  /*69c0*/  @!P0 IMAD.IADD R5, R5, 0x1, -R27 ;  /* 0x0000000105058824 */ /* 0x000fe200078e0a1b */
[C---:B------:R-:W-:Y:S01]  /*69d0*/  ISETP.GT.U32.AND P0, PT, R27.reuse, R4, PT ;  /* 0x000000041b00720c */ /* 0x040fe20003f04070 */
[----:B------:R-:W-:Y:S01]  /*69e0*/  @!P6 IMAD.MOV R18, RZ, RZ, -R18 ;  /* 0x000000ffff12e224 */ /* 0x000fe200078e0a12 */
[----:B------:R-:W-:Y:S01]  /*69f0*/  ISETP.GT.U32.AND P6, PT, R27, R7, PT ;  /* 0x000000071b00720c */ /* 0x000fe20003fc4070 */
[----:B------:R-:W-:-:S02]  /*6a00*/  VIADD R11, R29, 0xa ;  /* 0x0000000a1d0b7836 */ /* 0x000fc40000000000 */
[----:B------:R-:W-:Y:S01]  /*6a10*/  @!P4 IMAD.MOV R16, RZ, RZ, -R16 ;  /* 0x000000ffff10c224 */ /* 0x000fe200078e0a10 */
[----:B------:R-:W-:Y:S01]  /*6a20*/  ISETP.GT.U32.AND P4, PT, R27, R5, PT ;  /* 0x000000051b00720c */ /* 0x000fe20003f84070 */
[----:B------:R-:W-:Y:S01]  /*6a30*/  @!P3 IMAD.MOV R19, RZ, RZ, -R19 ;  /* 0x000000ffff13b224 */ /* 0x000fe200078e0a13 */
[----:B------:R-:W-:Y:S01]  /*6a40*/  IABS R14, R11 ;  /* 0x0000000b000e7213 */ /* 0x000fe20000000000 */
[----:B0-----:R-:W-:Y:S01]  /*6a50*/  VIADD R15, R29, 0x7 ;  /* 0x000000071d0f7836 */ /* 0x001fe20000000000 */
[----:B------:R0:W-:Y:S01]  /*6a60*/  STL [R1+0x848], R16 ;  /* 0x0008481001007387 */ /* 0x0001e20000100800 */
[--C-:B------:R-:W-:Y:S01]  /*6a70*/  @!P1 IMAD.IADD R6, R6, 0x1, -R27.reuse ;  /* 0x0000000106069824 */ /* 0x100fe200078e0a1b */
[----:B------:R-:W-:Y:S01]  /*6a80*/  ISETP.GE.AND P1, PT, R2, RZ, PT ;  /* 0x000000ff0200720c */ /* 0x000fe20003f26270 */
[--C-:B------:R-:W-:Y:S01]  /*6a90*/  @!P0 IMAD.IADD R4, R4, 0x1, -R27.reuse ;  /* 0x0000000104048824 */ /* 0x100fe200078e0a1b */
[----:B------:R-:W-:Y:S01]  /*6aa0*/  ISETP.GE.AND P0, PT, R8, RZ, PT ;  /* 0x000000ff0800720c */ /* 0x000fe20003f06270 */
[--C-:B------:R-:W-:Y:S01]  /*6ab0*/  @!P6 IMAD.IADD R7, R7, 0x1, -R27.reuse ;  /* 0x000000010707e824 */ /* 0x100fe200078e0a1b */
[----:B------:R-:W-:Y:S01]  /*6ac0*/  ISETP.GT.U32.AND P3, PT, R27, R6, PT ;  /* 0x000000061b00720c */ /* 0x000fe20003f64070 */
[----:B------:R-:W-:Y:S01]  /*6ad0*/  IMAD.MOV.U32 R8, RZ, RZ, R14 ;  /* 0x000000ffff087224 */ /* 0x000fe200078e000e */
[----:B------:R-:W-:Y:S01]  /*6ae0*/  IABS R17, R15 ;  /* 0x0000000f00117213 */ /* 0x000fe20000000000 */
[----:B------:R-:W-:Y:S01]  /*6af0*/  VIADD R2, R29, 0x9 ;  /* 0x000000091d027836 */ /* 0x000fe20000000000 */
[----:B------:R-:W-:Y:S01]  /*6b00*/  ISETP.GT.U32.AND P6, PT, R27, R7, PT ;  /* 0x000000071b00720c */ /* 0x000fe20003fc4070 */
[----:B------:R-:W-:Y:S01]  /*6b10*/  IMAD.HI.U32 R14, R23, R8, RZ ;  /* 0x00000008170e7227 */ /* 0x000fe200078e00ff */
[----:B------:R-:W-:Y:S03]  /*6b20*/  STL [R1+0x84c], R18 ;  /* 0x00084c1201007387 */ /* 0x000fe60000100800 */
[----:B------:R-:W-:Y:S01]  /*6b30*/  IMAD.MOV R14, RZ, RZ, -R14 ;  /* 0x000000ffff0e7224 */ /* 0x000fe200078e0a0e */
[----:B------:R-:W-:Y:S01]  /*6b40*/  STL [R1+0x850], R19 ;  /* 0x0008501301007387 */ /* 0x000fe20000100800 */
[--C-:B------:R-:W-:Y:S01]  /*6b50*/  @!P4 IMAD.IADD R5, R5, 0x1, -R27.reuse ;  /* 0x000000010505c824 */ /* 0x100fe200078e0a1b */
[----:B------:R-:W-:Y:S01]  /*6b60*/  ISETP.GE.AND P4, PT, R11, RZ, PT ;  /* 0x000000ff0b00720c */ /* 0x000fe20003f86270 */
[----:B------:R-:W-:Y:S01]  /*6b70*/  IMAD R8, R27, R14, R8 ;  /* 0x0000000e1b087224 */ /* 0x000fe200078e0208 */
[----:B------:R-:W-:Y:S01]  /*6b80*/  IABS R11, R2 ;  /* 0x00000002000b7213 */ /* 0x000fe20000000000 */
[--C-:B------:R-:W-:Y:S01]  /*6b90*/  @!P3 IMAD.IADD R6, R6, 0x1, -R27.reuse ;  /* 0x000000010606b824 */ /* 0x100fe200078e0a1b */
[----:B------:R-:W-:Y:S01]  /*6ba0*/  ISETP.GE.AND P3, PT, R2, RZ, PT ;  /* 0x000000ff0200720c */ /* 0x000fe20003f66270 */
[----:B------:R-:W-:Y:S01]  /*6bb0*/  @!P6 IMAD.IADD R7, R7, 0x1, -R27 ;  /* 0x000000010707e824 */ /* 0x000fe200078e0a1b */
[----:B------:R-:W-:Y:S01]  /*6bc0*/  ISETP.GT.U32.AND P6, PT, R27, R8, PT ;  /* 0x000000081b00720c */ /* 0x000fe20003fc4070 */
[----:B------:R-:W-:-:S04]  /*6bd0*/  IMAD.HI.U32 R2, R23, R11, RZ ;  /* 0x0000000b17027227 */ /* 0x000fc800078e00ff */
[C---:B0-----:R-:W-:Y:S02]  /*6be0*/  VIADD R16, R29.reuse, 0x8 ;  /* 0x000000081d107836 */ /* 0x041fe40000000000 */
[----:B------:R-:W-:Y:S02]  /*6bf0*/  IMAD.MOV R2, RZ, RZ, -R2 ;  /* 0x000000ffff027224 */ /* 0x000fe400078e0a02 */
[----:B------:R-:W-:Y:S01]  /*6c00*/  VIADD R12, R29, 0x5 ;  /* 0x000000051d0c7836 */ /* 0x000fe20000000000 */
[----:B------:R-:W-:Y:S01]  /*6c10*/  IABS R14, R16 ;  /* 0x00000010000e7213 */ /* 0x000fe20000000000 */
[----:B------:R-:W-:Y:S02]  /*6c20*/  IMAD R11, R27, R2, R11 ;  /* 0x000000021b0b7224 */ /* 0x000fe400078e020b */
[----:B------:R-:W-:Y:S01]  /*6c30*/  @!P6 IMAD.IADD R8, R8, 0x1, -R27 ;  /* 0x000000010808e824 */ /* 0x000fe200078e0a1b */
[----:B------:R-:W-:Y:S01]  /*6c40*/  IABS R25, R12 ;  /* 0x0000000c00197213 */ /* 0x000fe20000000000 */
[----:B------:R-:W-:Y:S01]  /*6c50*/  IMAD.HI.U32 R21, R23, R14, RZ ;  /* 0x0000000e17157227 */ /* 0x000fe200078e00ff */
[----:B------:R-:W-:-:S03]  /*6c60*/  ISETP.GT.U32.AND P6, PT, R27, R11, PT ;  /* 0x0000000b1b00720c */ /* 0x000fc60003fc4070 */
[----:B------:R-:W-:Y:S02]  /*6c70*/  IMAD.MOV R21, RZ, RZ, -R21 ;  /* 0x000000ffff157224 */ /* 0x000fe400078e0a15 */
[----:B------:R-:W-:-:S04]  /*6c80*/  IMAD.HI.U32 R2, R23, R17, RZ ;  /* 0x0000001117027227 */ /* 0x000fc800078e00ff */
[----:B------:R-:W-:Y:S02]  /*6c90*/  IMAD R14, R27, R21, R14 ;  /* 0x000000151b0e7224 */ /* 0x000fe400078e020e */
[----:B------:R-:W-:Y:S02]  /*6ca0*/  VIADD R13, R29, 0x6 ;  /* 0x000000061d0d7836 */ /* 0x000fe40000000000 */
[----:B------:R-:W-:Y:S01]  /*6cb0*/  @!P6 IMAD.IADD R11, R11, 0x1, -R27 ;  /* 0x000000010b0be824 */ /* 0x000fe200078e0a1b */
[----:B------:R-:W-:Y:S01]  /*6cc0*/  ISETP.GT.U32.AND P6, PT, R27, R14, PT ;  /* 0x0000000e1b00720c */ /* 0x000fe20003fc4070 */
[----:B------:R-:W-:Y:S01]  /*6cd0*/  IMAD.MOV R2, RZ, RZ, -R2 ;  /* 0x000000ffff027224 */ /* 0x000fe200078e0a02 */
[----:B------:R-:W-:Y:S01]  /*6ce0*/  IABS R26, R13 ;  /* 0x0000000d001a7213 */ /* 0x000fe20000000000 */
[----:B------:R-:W-:Y:S02]  /*6cf0*/  VIADD R10, R29, 0x4 ;  /* 0x000000041d0a7836 */ /* 0x000fe40000000000 */
[----:B------:R-:W-:-:S02]  /*6d00*/  IMAD R17, R27, R2, R17 ;  /* 0x000000021b117224 */ /* 0x000fc400078e0211 */
[----:B------:R-:W-:Y:S01]  /*6d10*/  VIADD R9, R29, 0x3 ;  /* 0x000000031d097836 */ /* 0x000fe20000000000 */
[----:B------:R-:W-:Y:S01]  /*6d20*/  IABS R21, R10 ;  /* 0x0000000a00157213 */ /* 0x000fe20000000000 */
[----:B------:R-:W-:-:S03]  /*6d30*/  IMAD.HI.U32 R2, R23, R25, RZ ;  /* 0x0000001917027227 */ /* 0x000fc600078e00ff */
[----:B------:R-:W-:Y:S01]  /*6d40*/  IABS R24, R9 ;  /* 0x0000000900187213 */ /* 0x000fe20000000000 */
[----:B------:R-:W-:Y:S01]  /*6d50*/  @!P6 IMAD.IADD R14, R14, 0x1, -R27 ;  /* 0x000000010e0ee824 */ /* 0x000fe200078e0a1b */
[----:B------:R-:W-:Y:S01]  /*6d60*/  ISETP.GT.U32.AND P6, PT, R27, R17, PT ;  /* 0x000000111b00720c */ /* 0x000fe20003fc4070 */
[----:B------:R-:W-:Y:S02]  /*6d70*/  IMAD.MOV R2, RZ, RZ, -R2 ;  /* 0x000000ffff027224 */ /* 0x000fe400078e0a02 */
[----:B------:R-:W-:-:S04]  /*6d80*/  IMAD.HI.U32 R22, R23, R26, RZ ;  /* 0x0000001a17167227 */ /* 0x000fc800078e00ff */
[----:B------:R-:W-:Y:S01]  /*6d90*/  @!P2 IMAD.MOV R5, RZ, RZ, -R5 ;  /* 0x000000ffff05a224 */ /* 0x000fe200078e0a05 */
[C---:B------:R-:W-:Y:S01]  /*6da0*/  ISETP.GT.U32.AND P2, PT, R27.reuse, R11, PT ;  /* 0x0000000b1b00720c */ /* 0x040fe20003f44070 */
[----:B------:R-:W-:Y:S02]  /*6db0*/  IMAD R25, R27, R2, R25 ;  /* 0x000000021b197224 */ /* 0x000fe400078e0219 */
[----:B------:R-:W-:Y:S02]  /*6dc0*/  IMAD.MOV R22, RZ, RZ, -R22 ;  /* 0x000000ffff167224 */ /* 0x000fe400078e0a16 */
[----:B------:R-:W-:Y:S02]  /*6dd0*/  VIADD R0, R29, 0x2 ;  /* 0x000000021d007836 */ /* 0x000fe40000000000 */
[----:B------:R-:W-:-:S04]  /*6de0*/  IMAD.HI.U32 R28, R23, R21, RZ ;  /* 0x00000015171c7227 */ /* 0x000fc800078e00ff */
[----:B------:R-:W-:-:S04]  /*6df0*/  IMAD.HI.U32 R2, R23, R24, RZ ;  /* 0x0000001817027227 */ /* 0x000fc800078e00ff */
[----:B------:R-:W-:Y:S01]  /*6e00*/  @!P5 IMAD.MOV R4, RZ, RZ, -R4 ;  /* 0x000000ffff04d224 */ /* 0x000fe200078e0a04 */
[C---:B------:R-:W-:Y:S01]  /*6e10*/  ISETP.GT.U32.AND P5, PT, R27.reuse, R8, PT ;  /* 0x000000081b00720c */ /* 0x040fe20003fa4070 */
[----:B------:R-:W-:Y:S01]  /*6e20*/  IMAD R26, R27, R22, R26 ;  /* 0x000000161b1a7224 */ /* 0x000fe200078e021a */
[----:B------:R-:W-:Y:S01]  /*6e30*/  IABS R22, R0 ;  /* 0x0000000000167213 */ /* 0x000fe20000000000 */
[----:B------:R-:W-:Y:S01]  /*6e40*/  IMAD.MOV R28, RZ, RZ, -R28 ;  /* 0x000000ffff1c7224 */ /* 0x000fe200078e0a1c */
[----:B------:R-:W-:Y:S01]  /*6e50*/  STL [R1+0x854], R4 ;  /* 0x0008540401007387 */ /* 0x000fe20000100800 */
[----:B------:R-:W-:Y:S02]  /*6e60*/  IMAD.MOV R2, RZ, RZ, -R2 ;  /* 0x000000ffff027224 */ /* 0x000fe400078e0a02 */
[----:B------:R-:W-:Y:S01]  /*6e70*/  VIADD R29, R29, 0x1 ;  /* 0x000000011d1d7836 */ /* 0x000fe20000000000 */
[----:B------:R0:W-:Y:S01]  /*6e80*/  STL [R1+0x858], R5 ;  /* 0x0008580501007387 */ /* 0x0001e20000100800 */
[----:B------:R-:W-:-:S02]  /*6e90*/  IMAD R21, R27, R28, R21 ;  /* 0x0000001c1b157224 */ /* 0x000fc400078e0215 */
[----:B------:R-:W-:Y:S01]  /*6ea0*/  IMAD R24, R27, R2, R24 ;  /* 0x000000021b187224 */ /* 0x000fe200078e0218 */
[----:B------:R-:W-:Y:S01]  /*6eb0*/  IABS R2, R29 ;  /* 0x0000001d00027213 */ /* 0x000fe20000000000 */
[----:B------:R-:W-:Y:S02]  /*6ec0*/  @!P6 IMAD.IADD R17, R17, 0x1, -R27 ;  /* 0x000000011111e824 */ /* 0x000fe400078e0a1b */
[----:B------:R-:W-:Y:S01]  /*6ed0*/  @!P0 IMAD.MOV R7, RZ, RZ, -R7 ;  /* 0x000000ffff078224 */ /* 0x000fe200078e0a07 */
[----:B------:R-:W-:Y:S01]  /*6ee0*/  ISETP.GT.U32.AND P0, PT, R27, R26, PT ;  /* 0x0000001a1b00720c */ /* 0x000fe20003f04070 */
[----:B------:R-:W-:Y:S01]  /*6ef0*/  IMAD.HI.U32 R28, R23, R22, RZ ;  /* 0x00000016171c7227 */ /* 0x000fe200078e00ff */
[----:B------:R-:W-:-:S03]  /*6f00*/  ISETP.GT.U32.AND P6, PT, R27, R17, PT ;  /* 0x000000111b00720c */ /* 0x000fc60003fc4070 */
[----:B------:R-:W-:Y:S01]  /*6f10*/  @!P1 IMAD.MOV R6, RZ, RZ, -R6 ;  /* 0x000000ffff069224 */ /* 0x000fe200078e0a06 */
[----:B------:R-:W-:Y:S01]  /*6f20*/  ISETP.GT.U32.AND P1, PT, R27, R14, PT ;  /* 0x0000000e1b00720c */ /* 0x000fe20003f24070 */
[----:B------:R-:W-:Y:S01]  /*6f30*/  @!P2 IMAD.IADD R11, R11, 0x1, -R27 ;  /* 0x000000010b0ba824 */ /* 0x000fe200078e0a1b */
[----:B------:R-:W-:Y:S01]  /*6f40*/  ISETP.GT.U32.AND P2, PT, R27, R21, PT ;  /* 0x000000151b00720c */ /* 0x000fe20003f44070 */
[----:B------:R-:W-:Y:S01]  /*6f50*/  IMAD.MOV R28, RZ, RZ, -R28 ;  /* 0x000000ffff1c7224 */ /* 0x000fe200078e0a1c */
[----:B------:R-:W-:Y:S01]  /*6f60*/  STL [R1+0x85c], R6 ;  /* 0x00085c0601007387 */ /* 0x000fe20000100800 */
[----:B------:R-:W-:-:S03]  /*6f70*/  IMAD.HI.U32 R23, R23, R2, RZ ;  /* 0x0000000217177227 */ /* 0x000fc600078e00ff */
[----:B------:R-:W-:Y:S01]  /*6f80*/  STL [R1+0x860], R7 ;  /* 0x0008600701007387 */ /* 0x000fe20000100800 */
[----:B------:R-:W-:Y:S01]  /*6f90*/  @!P5 IMAD.IADD R8, R8, 0x1, -R27 ;  /* 0x000000010808d824 */ /* 0x000fe200078e0a1b */
[C---:B------:R-:W-:Y:S01]  /*6fa0*/  ISETP.GT.U32.AND P5, PT, R27.reuse, R25, PT ;  /* 0x000000191b00720c */ /* 0x040fe20003fa4070 */
[C---:B------:R-:W-:Y:S02]  /*6fb0*/  IMAD R22, R27.reuse, R28, R22 ;  /* 0x0000001c1b167224 */ /* 0x040fe400078e0216 */
[----:B------:R-:W-:Y:S02]  /*6fc0*/  IMAD.MOV R23, RZ, RZ, -R23 ;  /* 0x000000ffff177224 */ /* 0x000fe400078e0a17 */
[--C-:B------:R-:W-:Y:S01]  /*6fd0*/  @!P0 IMAD.IADD R26, R26, 0x1, -R27.reuse ;  /* 0x000000011a1a8824 */ /* 0x100fe200078e0a1b */
[C---:B------:R-:W-:Y:S01]  /*6fe0*/  ISETP.GT.U32.AND P0, PT, R27.reuse, R22, PT ;  /* 0x000000161b00720c */ /* 0x040fe20003f04070 */
[C---:B------:R-:W-:Y:S02]  /*6ff0*/  IMAD R23, R27.reuse, R23, R2 ;  /* 0x000000171b177224 */ /* 0x040fe400078e0202 */
[--C-:B------:R-:W-:Y:S01]  /*7000*/  @!P1 IMAD.IADD R14, R14, 0x1, -R27.reuse ;  /* 0x000000010e0e9824 */ /* 0x100fe200078e0a1b */
[----:B------:R-:W-:Y:S01]  /*7010*/  ISETP.GT.U32.AND P1, PT, R27, R24, PT ;  /* 0x000000181b00720c */ /* 0x000fe20003f24070 */
[--C-:B------:R-:W-:Y:S01]  /*7020*/  @!P6 IMAD.IADD R17, R17, 0x1, -R27.reuse ;  /* 0x000000011111e824 */ /* 0x100fe200078e0a1b */
[----:B------:R-:W-:Y:S01]  /*7030*/  ISETP.GE.AND P6, PT, R16, RZ, PT ;  /* 0x000000ff1000720c */ /* 0x000fe20003fc6270 */
[--C-:B------:R-:W-:Y:S01]  /*7040*/  @!P2 IMAD.IADD R21, R21, 0x1, -R27.reuse ;  /* 0x000000011515a824 */ /* 0x100fe200078e0a1b */
[----:B------:R-:W-:Y:S01]  /*7050*/  ISETP.GT.U32.AND P2, PT, R27, R23, PT ;  /* 0x000000171b00720c */ /* 0x000fe20003f44070 */
[--C-:B------:R-:W-:Y:S01]  /*7060*/  @!P5 IMAD.IADD R25, R25, 0x1, -R27.reuse ;  /* 0x000000011919d824 */ /* 0x100fe200078e0a1b */
[----:B------:R-:W-:Y:S01]  /*7070*/  ISETP.GE.AND P5, PT, R15, RZ, PT ;  /* 0x000000ff0f00720c */ /* 0x000fe20003fa6270 */
[----:B------:R-:W-:Y:S01]  /*7080*/  @!P4 IMAD.MOV R8, RZ, RZ, -R8 ;  /* 0x000000ffff08c224 */ /* 0x000fe200078e0a08 */
[C---:B------:R-:W-:Y:S01]  /*7090*/  ISETP.GT.U32.AND P4, PT, R27.reuse, R21, PT ;  /* 0x000000151b00720c */ /* 0x040fe20003f84070 */
[----:B------:R-:W-:Y:S01]  /*70a0*/  @!P0 IMAD.IADD R22, R22, 0x1, -R27 ;  /* 0x0000000116168824 */ /* 0x000fe200078e0a1b */
[C---:B------:R-:W-:Y:S01]  /*70b0*/  ISETP.GT.U32.AND P0, PT, R27.reuse, R26, PT ;  /* 0x0000001a1b00720c */ /* 0x040fe20003f04070 */
[----:B------:R-:W-:Y:S01]  /*70c0*/  @!P3 IMAD.MOV R11, RZ, RZ, -R11 ;  /* 0x000000ffff0bb224 */ /* 0x000fe200078e0a0b */
[C---:B------:R-:W-:Y:S01]  /*70d0*/  ISETP.GT.U32.AND P3, PT, R27.reuse, R25, PT ;  /* 0x000000191b00720c */ /* 0x040fe20003f64070 */
[--C-:B------:R-:W-:Y:S01]  /*70e0*/  @!P1 IMAD.IADD R24, R24, 0x1, -R27.reuse ;  /* 0x0000000118189824 */ /* 0x100fe200078e0a1b */
[----:B------:R-:W-:Y:S01]  /*70f0*/  STL [R1+0x864], R8 ;  /* 0x0008640801007387 */ /* 0x000fe20000100800 */
[----:B------:R-:W-:Y:S01]  /*7100*/  @!P6 IMAD.MOV R14, RZ, RZ, -R14 ;  /* 0x000000ffff0ee224 */ /* 0x000fe200078e0a0e */
[----:B------:R-:W-:Y:S01]  /*7110*/  ISETP.GT.U32.AND P6, PT, R27, R22, PT ;  /* 0x000000161b00720c */ /* 0x000fe20003fc4070 */
[----:B------:R-:W-:Y:S01]  /*7120*/  @!P2 IMAD.IADD R23, R23, 0x1, -R27 ;  /* 0x000000011717a824 */ /* 0x000fe200078e0a1b */
[----:B------:R-:W-:Y:S01]  /*7130*/  ISETP.GT.U32.AND P2, PT, R27, R24, PT ;  /* 0x000000181b00720c */ /* 0x000fe20003f44070 */
[----:B------:R-:W-:Y:S01]  /*7140*/  @!P5 IMAD.MOV R17, RZ, RZ, -R17 ;  /* 0x000000ffff11d224 */ /* 0x000fe200078e0a11 */
[----:B------:R-:W-:Y:S01]  /*7150*/  STL [R1+0x868], R11 ;  /* 0x0008680b01007387 */ /* 0x000fe20000100800 */
[--C-:B------:R-:W-:Y:S01]  /*7160*/  @!P4 IMAD.IADD R21, R21, 0x1, -R27.reuse ;  /* 0x000000011515c824 */ /* 0x100fe200078e0a1b */
[----:B------:R-:W-:Y:S01]  /*7170*/  ISETP.GT.U32.AND P5, PT, R27, R23, PT ;  /* 0x000000171b00720c */ /* 0x000fe20003fa4070 */
[--C-:B------:R-:W-:Y:S01]  /*7180*/  @!P0 IMAD.IADD R26, R26, 0x1, -R27.reuse ;  /* 0x000000011a1a8824 */ /* 0x100fe200078e0a1b */
[----:B------:R-:W-:Y:S01]  /*7190*/  STL [R1+0x86c], R14 ;  /* 0x00086c0e01007387 */ /* 0x000fe20000100800 */
[----:B------:R-:W-:Y:S01]  /*71a0*/  @!P3 IMAD.IADD R25, R25, 0x1, -R27 ;  /* 0x000000011919b824 */ /* 0x000fe200078e0a1b */
[----:B------:R-:W-:-:S02]  /*71b0*/  ISETP.GE.AND P1, PT, R13, RZ, PT ;  /* 0x000000ff0d00720c */ /* 0x000fc40003f26270 */
[----:B------:R-:W-:Y:S01]  /*71c0*/  STL [R1+0x870], R17 ;  /* 0x0008701101007387 */ /* 0x000fe20000100800 */
[--C-:B------:R-:W-:Y:S01]  /*71d0*/  @!P6 IMAD.IADD R22, R22, 0x1, -R27.reuse ;  /* 0x000000011616e824 */ /* 0x100fe200078e0a1b */
[----:B------:R-:W-:Y:S01]  /*71e0*/  ISETP.GE.AND P6, PT, R29, RZ, PT ;  /* 0x000000ff1d00720c */ /* 0x000fe20003fc6270 */
[--C-:B------:R-:W-:Y:S01]  /*71f0*/  @!P2 IMAD.IADD R24, R24, 0x1, -R27.reuse ;  /* 0x000000011818a824 */ /* 0x100fe200078e0a1b */
[----:B------:R-:W1:Y:S01]  /*7200*/  LDC.64 R28, c[0x0][0x380] ;  /* 0x0000e000ff1c7b82 */ /* 0x000e620000000a00 */
[----:B------:R-:W-:Y:S02]  /*7210*/  ISETP.GE.AND P0, PT, R12, RZ, PT ;  /* 0x000000ff0c00720c */ /* 0x000fe40003f06270 */
[----:B------:R-:W-:Y:S01]  /*7220*/  @!P5 IMAD.IADD R23, R23, 0x1, -R27 ;  /* 0x000000011717d824 */ /* 0x000fe200078e0a1b */
[----:B------:R-:W-:Y:S02]  /*7230*/  ISETP.NE.AND P5, PT, R3, RZ, PT ;  /* 0x000000ff0300720c */ /* 0x000fe40003fa5270 */
[----:B------:R-:W-:-:S02]  /*7240*/  LOP3.LUT R27, RZ, R3, RZ, 0x33, !PT ;  /* 0x00000003ff1b7212 */ /* 0x000fc400078e33ff */
[----:B------:R-:W0:Y:S01]  /*7250*/  LDC.64 R2, c[0x0][0x388] ;  /* 0x0000e200ff027b82 */ /* 0x000e220000000a00 */
[----:B------:R-:W-:Y:S02]  /*7260*/  ISETP.GE.AND P3, PT, R10, RZ, PT ;  /* 0x000000ff0a00720c */ /* 0x000fe40003f66270 */
[----:B------:R-:W-:Y:S02]  /*7270*/  ISETP.GE.AND P4, PT, R9, RZ, PT ;  /* 0x000000ff0900720c */ /* 0x000fe40003f86270 */
[----:B------:R-:W-:Y:S01]  /*7280*/  ISETP.GE.AND P2, PT, R0, RZ, PT ;  /* 0x000000ff0000720c */ /* 0x000fe20003f46270 */
[----:B-1----:R-:W-:Y:S04]  /*7290*/  STL [R1+0x878], R28 ;  /* 0x0008781c01007387 */ /* 0x002fe80000100800 */
[----:B------:R-:W-:Y:S04]  /*72a0*/  STL [R1+0x874], R29 ;  /* 0x0008741d01007387 */ /* 0x000fe80000100800 */
[----:B0-----:R-:W2:Y:S04]  /*72b0*/  LDL.LU R5, [R1+0x30] ;  /* 0x0000300001057983 */ /* 0x001ea80000300800 */
[----:B------:R-:W3:Y:S04]  /*72c0*/  LDL.LU R4, [R1+0x18] ;  /* 0x0000180001047983 */ /* 0x000ee80000300800 */
[----:B------:R0:W-:Y:S04]  /*72d0*/  STL.64 [R1], R2 ;  /* 0x0000000201007387 */ /* 0x0001e80000100a00 */
[----:B------:R-:W4:Y:S04]  /*72e0*/  LDL.LU R19, [R1+0x44] ;  /* 0x0000440001137983 */ /* 0x000f280000300800 */
[----:B------:R-:W4:Y:S04]  /*72f0*/  LDL.LU R18, [R1+0x48] ;  /* 0x0000480001127983 */ /* 0x000f280000300800 */
[----:B------:R-:W4:Y:S01]  /*7300*/  LDL.LU R16, [R1+0x4c] ;  /* 0x00004c0001107983 */ /* 0x000f220000300800 */
[----:B0-----:R-:W0:Y:S03]  /*7310*/  LDC.64 R2, c[0x0][0x388] ;  /* 0x0000e200ff027b82 */ /* 0x001e260000000a00 */
[----:B------:R-:W4:Y:S04]  /*7320*/  LDL.LU R15, [R1+0x50] ;  /* 0x00005000010f7983 */ /* 0x000f280000300800 */
[----:B------:R-:W4:Y:S04]  /*7330*/  LDL.LU R13, [R1+0x54] ;  /* 0x00005400010d7983 */ /* 0x000f280000300800 */
[----:B------:R-:W4:Y:S04]  /*7340*/  LDL.LU R12, [R1+0x58] ;  /* 0x00005800010c7983 */ /* 0x000f280000300800 */
[----:B------:R-:W4:Y:S01]  /*7350*/  LDL.LU R10, [R1+0x5c] ;  /* 0x00005c00010a7983 */ /* 0x000f220000300800 */
[----:B------:R-:W-:-:S02]  /*7360*/  @!P1 IMAD.MOV R26, RZ, RZ, -R26 ;  /* 0x000000ffff1a9224 */ /* 0x000fc400078e0a1a */
[----:B------:R-:W-:Y:S01]  /*7370*/  @!P0 IMAD.MOV R25, RZ, RZ, -R25 ;  /* 0x000000ffff198224 */ /* 0x000fe200078e0a19 */
[----:B------:R-:W4:Y:S01]  /*7380*/  LDL.LU R9, [R1+0x78] ;  /* 0x0000780001097983 */ /* 0x000f220000300800 */
[----:B------:R-:W-:Y:S02]  /*7390*/  @!P3 IMAD.MOV R21, RZ, RZ, -R21 ;  /* 0x000000ffff15b224 */ /* 0x000fe400078e0a15 */
[----:B------:R-:W-:Y:S01]  /*73a0*/  @!P4 IMAD.MOV R24, RZ, RZ, -R24 ;  /* 0x000000ffff18c224 */ /* 0x000fe200078e0a18 */
[----:B------:R-:W4:Y:S01]  /*73b0*/  LDL.LU R0, [R1+0xe0] ;  /* 0x0000e00001007983 */ /* 0x000f220000300800 */
[----:B------:R-:W-:Y:S01]  /*73c0*/  @!P2 IMAD.MOV R22, RZ, RZ, -R22 ;  /* 0x000000ffff16a224 */ /* 0x000fe200078e0a16 */
[C---:B------:R-:W-:Y:S01]  /*73d0*/  SEL R20, R27.reuse, R20, !P5 ;  /* 0x000000141b147207 */ /* 0x040fe20006800000 */
[----:B------:R-:W-:Y:S01]  /*73e0*/  @!P6 IMAD.MOV R23, RZ, RZ, -R23 ;  /* 0x000000ffff17e224 */ /* 0x000fe200078e0a17 */
[----:B0-----:R2:W-:Y:S04]  /*73f0*/  STL [R1+0x87c], R2 ;  /* 0x00087c0201007387 */ /* 0x0015e80000100800 */
[----:B------:R4:W-:Y:S04]  /*7400*/  STL [R1+0x7a4], R3 ;  /* 0x0007a40301007387 */ /* 0x0009e80000100800 */
[----:B------:R-:W-:Y:S04]  /*7410*/  STL [R1+0x880], R26 ;  /* 0x0008801a01007387 */ /* 0x000fe80000100800 */
[----:B------:R-:W-:Y:S04]  /*7420*/  STL [R1+0x884], R25 ;  /* 0x0008841901007387 */ /* 0x000fe80000100800 */
[----:B------:R-:W-:Y:S04]  /*7430*/  STL [R1+0x888], R21 ;  /* 0x0008881501007387 */ /* 0x000fe80000100800 */
[----:B------:R-:W-:Y:S04]  /*7440*/  STL [R1+0x88c], R24 ;  /* 0x00088c1801007387 */ /* 0x000fe80000100800 */
[----:B------:R-:W-:Y:S04]  /*7450*/  STL [R1+0x890], R22 ;  /* 0x0008901601007387 */ /* 0x000fe80000100800 */
[----:B------:R-:W-:Y:S04]  /*7460*/  STL [R1+0x894], R23 ;  /* 0x0008941701007387 */ /* 0x000fe80000100800 */
[----:B------:R-:W-:Y:S01]  /*7470*/  STL [R1+0x898], R20 ;  /* 0x0008981401007387 */ /* 0x000fe20000100800 */
[----:B--2---:R-:W-:-:S02]  /*7480*/  SEL R2, R27, R5, !P5 ;  /* 0x000000051b027207 */ /* 0x004fc40006800000 */
[----:B---3--:R-:W-:-:S03]  /*7490*/  SEL R4, R27, R4, !P5 ;  /* 0x000000041b047207 */ /* 0x008fc60006800000 */
[----:B------:R0:W-:Y:S04]  /*74a0*/  STL [R1+0x1c], R2 ;  /* 0x00001c0201007387 */ /* 0x0001e80000100800 */
[----:B------:R1:W-:Y:S01]  /*74b0*/  STL [R1+0x18], R4 ;  /* 0x0000180401007387 */ /* 0x0003e20000100800 */
[C---:B----4-:R-:W-:Y:S02]  /*74c0*/  SEL R3, R27.reuse, R19, !P5 ;  /* 0x000000131b037207 */ /* 0x050fe40006800000 */
[----:B0-----:R-:W-:-:S03]  /*74d0*/  SEL R2, R27, R18, !P5 ;  /* 0x000000121b027207 */ /* 0x001fc60006800000 */
[----:B------:R0:W-:Y:S01]  /*74e0*/  STL [R1+0x28], R3 ;  /* 0x0000280301007387 */ /* 0x0001e20000100800 */
[----:B-1----:R-:W-:-:S03]  /*74f0*/  SEL R4, R27, R16, !P5 ;  /* 0x000000101b047207 */ /* 0x002fc60006800000 */
[----:B------:R1:W-:Y:S04]  /*7500*/  STL [R1+0x30], R2 ;  /* 0x0000300201007387 */ /* 0x0003e80000100800 */
[----:B------:R2:W-:Y:S01]  /*7510*/  STL [R1+0x44], R4 ;  /* 0x0000440401007387 */ /* 0x0005e20000100800 */
[C---:B0-----:R-:W-:Y:S02]  /*7520*/  SEL R3, R27.reuse, R15, !P5 ;  /* 0x0000000f1b037207 */ /* 0x041fe40006800000 */
[----:B-1----:R-:W-:-:S03]  /*7530*/  SEL R2, R27, R13, !P5 ;  /* 0x0000000d1b027207 */ /* 0x002fc60006800000 */
[----:B------:R0:W-:Y:S01]  /*7540*/  STL [R1+0x48], R3 ;  /* 0x0000480301007387 */ /* 0x0001e20000100800 */
[----:B--2---:R-:W-:-:S03]  /*7550*/  SEL R4, R27, R12, !P5 ;  /* 0x0000000c1b047207 */ /* 0x004fc60006800000 */
[----:B------:R1:W-:Y:S04]  /*7560*/  STL [R1+0x4c], R2 ;  /* 0x00004c0201007387 */ /* 0x0003e80000100800 */
[----:B------:R-:W-:Y:S01]  /*7570*/  STL [R1+0x50], R4 ;  /* 0x0000500401007387 */ /* 0x000fe20000100800 */
[C---:B0-----:R-:W-:Y:S02]  /*7580*/  SEL R3, R27.reuse, R10, !P5 ;  /* 0x0000000a1b037207 */ /* 0x041fe40006800000 */
[C---:B------:R-:W-:Y:S02]  /*7590*/  SEL R0, R27.reuse, R0, !P5 ;  /* 0x000000001b007207 */ /* 0x040fe40006800000 */
[C---:B-1----:R-:W-:Y:S01]  /*75a0*/  SEL R2, R27.reuse, R9, !P5 ;  /* 0x000000091b027207 */ /* 0x042fe20006800000 */
[----:B------:R-:W-:Y:S04]  /*75b0*/  STL [R1+0x54], R3 ;  /* 0x0000540301007387 */ /* 0x000fe80000100800 */
[----:B------:R-:W2:Y:S04]  /*75c0*/  LDL.LU R20, [R1+0x94] ;  /* 0x0000940001147983 */ /* 0x000ea80000300800 */
[----:B------:R-:W-:Y:S04]  /*75d0*/  STL [R1+0x58], R2 ;  /* 0x0000580201007387 */ /* 0x000fe80000100800 */
[----:B--2---:R0:W-:Y:S04]  /*75e0*/  STL [R1+0x8b4], R20 ;  /* 0x0008b41401007387 */ /* 0x0041e80000100800 */
[----:B------:R-:W-:Y:S04]  /*75f0*/  STL [R1+0x5c], R0 ;  /* 0x00005c0001007387 */ /* 0x000fe80000100800 */
[----:B0-----:R-:W2:Y:S04]  /*7600*/  LDL.LU R20, [R1+0x8c] ;  /* 0x00008c0001147983 */ /* 0x001ea80000300800 */
[----:B--2---:R0:W-:Y:S04]  /*7610*/  STL [R1+0x8b8], R20 ;  /* 0x0008b81401007387 */ /* 0x0041e80000100800 */
[----:B0-----:R-:W2:Y:S04]  /*7620*/  LDL.LU R20, [R1+0x80] ;  /* 0x0000800001147983 */ /* 0x001ea80000300800 */
[----:B--2---:R0:W-:Y:S04]  /*7630*/  STL [R1+0x8bc], R20 ;  /* 0x0008bc1401007387 */ /* 0x0041e80000100800 */
[----:B0-----:R-:W2:Y:S04]  /*7640*/  LDL.LU R20, [R1+0x18c] ;  /* 0x00018c0001147983 */ /* 0x001ea80000300800 */
[----:B------:R-:W3:Y:S04]  /*7650*/  LDL.LU R23, [R1+0xa8] ;  /* 0x0000a80001177983 */ /* 0x000ee80000300800 */
[----:B------:R-:W4:Y:S04]  /*7660*/  LDL.LU R22, [R1+0xbc] ;  /* 0x0000bc0001167983 */ /* 0x000f280000300800 */
[----:B------:R-:W3:Y:S04]  /*7670*/  LDL.LU R24, [R1+0xcc] ;  /* 0x0000cc0001187983 */ /* 0x000ee80000300800 */
        /* <DEDUP_REMOVED lines=23> */
[----:B------:R-:W3:Y:S01]  /*77f0*/  LDL.LU R0, [R1+0x168] ;  /* 0x0001680001007983 */ /* 0x000ee20000300800 */
[----:B--2---:R-:W-:-:S05]  /*7800*/  SEL R20, R27, R20, !P5 ;  /* 0x000000141b147207 */ /* 0x004fca0006800000 */
[----:B------:R0:W-:Y:S04]  /*7810*/  STL [R1+0x78], R20 ;  /* 0x0000781401007387 */ /* 0x0001e80000100800 */
[----:B0-----:R-:W2:Y:S02]  /*7820*/  LDL.LU R20, [R1+0x8bc] ;  /* 0x0008bc0001147983 */ /* 0x001ea40000300800 */
[----:B--2---:R-:W-:-:S05]  /*7830*/  SEL R20, R27, R20, !P5 ;  /* 0x000000141b147207 */ /* 0x004fca0006800000 */
[----:B------:R0:W-:Y:S04]  /*7840*/  STL [R1+0x80], R20 ;  /* 0x0000801401007387 */ /* 0x0001e80000100800 */
[----:B0-----:R-:W2:Y:S02]  /*7850*/  LDL.LU R20, [R1+0x8b8] ;  /* 0x0008b80001147983 */ /* 0x001ea40000300800 */
[----:B--2---:R-:W-:-:S05]  /*7860*/  SEL R20, R27, R20, !P5 ;  /* 0x000000141b147207 */ /* 0x004fca0006800000 */
[----:B------:R0:W-:Y:S04]  /*7870*/  STL [R1+0x8c], R20 ;  /* 0x00008c1401007387 */ /* 0x0001e80000100800 */
[----:B0-----:R-:W2:Y:S01]  /*7880*/  LDL.LU R20, [R1+0x8b4] ;  /* 0x0008b40001147983 */ /* 0x001ea20000300800 */
[C---:B---3--:R-:W-:Y:S02]  /*7890*/  SEL R3, R27.reuse, R3, !P5 ;  /* 0x000000031b037207 */ /* 0x048fe40006800000 */
[C---:B------:R-:W-:Y:S02]  /*78a0*/  SEL R2, R27.reuse, R2, !P5 ;  /* 0x000000021b027207 */ /* 0x040fe40006800000 */
[C---:B------:R-:W-:Y:S02]  /*78b0*/  SEL R14, R27.reuse, R14, !P5 ;  /* 0x0000000e1b0e7207 */ /* 0x040fe40006800000 */
[----:B------:R-:W-:-:S02]  /*78c0*/  SEL R7, R27, R7, !P5 ;  /* 0x000000071b077207 */ /* 0x000fc40006800000 */
[C---:B------:R-:W-:Y:S02]  /*78d0*/  SEL R4, R27.reuse, R4, !P5 ;  /* 0x000000041b047207 */ /* 0x040fe40006800000 */
[C---:B------:R-:W-:Y:S02]  /*78e0*/  SEL R0, R27.reuse, R0, !P5 ;  /* 0x000000001b007207 */ /* 0x040fe40006800000 */
[----:B--2---:R-:W-:-:S05]  /*78f0*/  SEL R20, R27, R20, !P5 ;  /* 0x000000141b147207 */ /* 0x004fca0006800000 */
[----:B------:R0:W-:Y:S02]  /*7900*/  STL [R1+0x94], R20 ;  /* 0x0000941401007387 */ /* 0x0001e40000100800 */
[C---:B0-----:R-:W-:Y:S02]  /*7910*/  SEL R20, R27.reuse, R23, !P5 ;  /* 0x000000171b147207 */ /* 0x041fe40006800000 */
[C---:B----4-:R-:W-:Y:S02]  /*7920*/  SEL R23, R27.reuse, R22, !P5 ;  /* 0x000000161b177207 */ /* 0x050fe40006800000 */
[C---:B------:R-:W-:Y:S01]  /*7930*/  SEL R22, R27.reuse, R21, !P5 ;  /* 0x000000151b167207 */ /* 0x040fe20006800000 */
[----:B------:R0:W-:Y:S01]  /*7940*/  STL [R1+0xa8], R20 ;  /* 0x0000a81401007387 */ /* 0x0001e20000100800 */
[----:B------:R-:W-:-:S03]  /*7950*/  SEL R21, R27, R25, !P5 ;  /* 0x000000191b157207 */ /* 0x000fc60006800000 */
[----:B------:R-:W-:Y:S01]  /*7960*/  STL [R1+0xbc], R23 ;  /* 0x0000bc1701007387 */ /* 0x000fe20000100800 */
[----:B0-----:R-:W-:-:S05]  /*7970*/  SEL R20, R27, R24, !P5 ;  /* 0x000000181b147207 */ /* 0x001fca0006800000 */
[----:B------:R0:W-:Y:S04]  /*7980*/  STL [R1+0xcc], R20 ;  /* 0x0000cc1401007387 */ /* 0x0001e80000100800 */
[----:B------:R-:W-:Y:S04]  /*7990*/  STL [R1+0xd0], R22 ;  /* 0x0000d01601007387 */ /* 0x000fe80000100800 */
[----:B------:R-:W-:Y:S01]  /*79a0*/  STL [R1+0xd4], R21 ;  /* 0x0000d41501007387 */ /* 0x000fe20000100800 */
[----:B0-----:R-:W-:-:S05]  /*79b0*/  SEL R20, R27, R26, !P5 ;  /* 0x0000001a1b147207 */ /* 0x001fca0006800000 */
[----:B------:R0:W-:Y:S04]  /*79c0*/  STL [R1+0xe0], R20 ;  /* 0x0000e01401007387 */ /* 0x0001e80000100800 */
[----:B------:R1:W-:Y:S04]  /*79d0*/  STL [R1+0xdc], R3 ;  /* 0x0000dc0301007387 */ /* 0x0003e80000100800 */
[----:B------:R2:W-:Y:S01]  /*79e0*/  STL [R1+0xe4], R2 ;  /* 0x0000e40201007387 */ /* 0x0005e20000100800 */
[C---:B0-----:R-:W-:Y:S02]  /*79f0*/  SEL R20, R27.reuse, R29, !P5 ;  /* 0x0000001d1b147207 */ /* 0x041fe40006800000 */
[----:B-1----:R-:W-:-:S03]  /*7a00*/  SEL R3, R27, R28, !P5 ;  /* 0x0000001c1b037207 */ /* 0x002fc60006800000 */
[----:B------:R-:W-:Y:S01]  /*7a10*/  STL [R1+0xec], R20 ;  /* 0x0000ec1401007387 */ /* 0x000fe20000100800 */
[----:B--2---:R-:W-:-:S03]  /*7a20*/  SEL R2, R27, R17, !P5 ;  /* 0x000000111b027207 */ /* 0x004fc60006800000 */
[----:B------:R0:W-:Y:S04]  /*7a30*/  STL [R1+0xf8], R3 ;  /* 0x0000f80301007387 */ /* 0x0001e80000100800 */
[----:B------:R1:W-:Y:S04]  /*7a40*/  STL [R1+0xfc], R2 ;  /* 0x0000fc0201007387 */ /* 0x0003e80000100800 */
[----:B------:R-:W-:Y:S01]  /*7a50*/  STL [R1+0x100], R14 ;  /* 0x0001000e01007387 */ /* 0x000fe20000100800 */
[C---:B0-----:R-:W-:Y:S02]  /*7a60*/  SEL R3, R27.reuse, R11, !P5 ;  /* 0x0000000b1b037207 */ /* 0x041fe40006800000 */
[----:B-1----:R-:W-:-:S03]  /*7a70*/  SEL R2, R27, R8, !P5 ;  /* 0x000000081b027207 */ /* 0x002fc60006800000 */
[----:B------:R0:W-:Y:S04]  /*7a80*/  STL [R1+0x104], R3 ;  /* 0x0001040301007387 */ /* 0x0001e80000100800 */
[----:B------:R1:W-:Y:S04]  /*7a90*/  STL [R1+0x10c], R2 ;  /* 0x00010c0201007387 */ /* 0x0003e80000100800 */
[----:B------:R-:W-:Y:S01]  /*7aa0*/  STL [R1+0x110], R7 ;  /* 0x0001100701007387 */ /* 0x000fe20000100800 */
[C---:B0-----:R-:W-:Y:S02]  /*7ab0*/  SEL R3, R27.reuse, R6, !P5 ;  /* 0x000000061b037207 */ /* 0x041fe40006800000 */
[----:B-1----:R-:W-:-:S03]  /*7ac0*/  SEL R2, R27, R5, !P5 ;  /* 0x000000051b027207 */ /* 0x002fc60006800000 */
[----:B------:R0:W-:Y:S04]  /*7ad0*/  STL [R1+0x128], R3 ;  /* 0x0001280301007387 */ /* 0x0001e80000100800 */
[----:B------:R1:W-:Y:S04]  /*7ae0*/  STL [R1+0x12c], R2 ;  /* 0x00012c0201007387 */ /* 0x0003e80000100800 */
[----:B------:R2:W-:Y:S01]  /*7af0*/  STL [R1+0x130], R4 ;  /* 0x0001300401007387 */ /* 0x0005e20000100800 */
[C---:B0-----:R-:W-:Y:S02]  /*7b00*/  SEL R3, R27.reuse, R19, !P5 ;  /* 0x000000131b037207 */ /* 0x041fe40006800000 */
[----:B-1----:R-:W-:-:S03]  /*7b10*/  SEL R2, R27, R18, !P5 ;  /* 0x000000121b027207 */ /* 0x002fc60006800000 */
[----:B------:R0:W-:Y:S01]  /*7b20*/  STL [R1+0x13c], R3 ;  /* 0x00013c0301007387 */ /* 0x0001e20000100800 */
[----:B--2---:R-:W-:-:S03]  /*7b30*/  SEL R4, R27, R16, !P5 ;  /* 0x000000101b047207 */ /* 0x004fc60006800000 */
        /* <DEDUP_REMOVED lines=9> */
[----:B-1----:R-:W-:-:S03]  /*7bd0*/  SEL R2, R27, R9, !P5 ;  /* 0x000000091b027207 */ /* 0x002fc60006800000 */
        /* <DEDUP_REMOVED lines=146> */
[C---:B----4-:R-:W-:Y:S02]  /*8500*/  SEL R22, R27.reuse, R22, !P5 ;  /* 0x000000161b167207 */ /* 0x050fe40006800000 */
[C---:B------:R-:W-:Y:S02]  /*8510*/  SEL R24, R27.reuse, R24, !P5 ;  /* 0x000000181b187207 */ /* 0x040fe40006800000 */
[----:B------:R-:W-:-:S02]  /*8520*/  SEL R21, R27, R21, !P5 ;  /* 0x000000151b157207 */ /* 0x000fc40006800000 */
[C---:B------:R-:W-:Y:S02]  /*8530*/  SEL R25, R27.reuse, R25, !P5 ;  /* 0x000000191b197207 */ /* 0x040fe40006800000 */
[C---:B------:R-:W-:Y:S02]  /*8540*/  SEL R26, R27.reuse, R26, !P5 ;  /* 0x0000001a1b1a7207 */ /* 0x040fe40006800000 */
[C---:B------:R-:W-:Y:S02]  /*8550*/  SEL R2, R27.reuse, R2, !P5 ;  /* 0x000000021b027207 */ /* 0x040fe40006800000 */
[C---:B------:R-:W-:Y:S02]  /*8560*/  SEL R28, R27.reuse, R28, !P5 ;  /* 0x0000001c1b1c7207 */ /* 0x040fe40006800000 */
        /* <DEDUP_REMOVED lines=18> */
[----:B--2---:R-:W-:-:S05]  /*8690*/  SEL R20, R27, R20, !P5 ;  /* 0x000000141b147207 */ /* 0x004fca0006800000 */
[----:B------:R0:W-:Y:S04]  /*86a0*/  STL [R1+0x124], R20 ;  /* 0x0001241401007387 */ /* 0x0001e80000100800 */
[----:B0-----:R-:W2:Y:S04]  /*86b0*/  LDL.LU R20, [R1+0x898] ;  /* 0x0008980001147983 */ /* 0x001ea80000300800 */
[----:B------:R0:W-:Y:S04]  /*86c0*/  STL [R1+0x120], R23 ;  /* 0x0001201701007387 */ /* 0x0001e80000100800 */
[----:B0-----:R-:W3:Y:S04]  /*86d0*/  LDL.LU R23, [R1+0x894] ;  /* 0x0008940001177983 */ /* 0x001ee80000300800 */
[----:B------:R0:W-:Y:S04]  /*86e0*/  STL [R1+0x11c], R22 ;  /* 0x00011c1601007387 */ /* 0x0001e80000100800 */
[----:B0-----:R-:W4:Y:S04]  /*86f0*/  LDL.LU R22, [R1+0x890] ;  /* 0x0008900001167983 */ /* 0x001f280000300800 */
[----:B------:R0:W-:Y:S04]  /*8700*/  STL [R1+0x118], R24 ;  /* 0x0001181801007387 */ /* 0x0001e80000100800 */
[----:B0-----:R-:W2:Y:S04]  /*8710*/  LDL.LU R24, [R1+0x88c] ;  /* 0x00088c0001187983 */ /* 0x001ea80000300800 */
        /* <DEDUP_REMOVED lines=45> */
[----:B0-----:R-:W2:Y:S01]  /*89f0*/  LDL.LU R0, [R1+0x830] ;  /* 0x0008300001007983 */ /* 0x001ea20000300800 */
[----:B------:R-:W-:-:S05]  /*8a00*/  SEL R3, R27, R3, !P5 ;  /* 0x000000031b037207 */ /* 0x000fca0006800000 */
[----:B------:R2:W-:Y:S02]  /*8a10*/  STL [R1+0x38], R3 ;  /* 0x0000380301007387 */ /* 0x0005e40000100800 */
[C---:B--2---:R-:W-:Y:S02]  /*8a20*/  SEL R3, R27.reuse, R0, !P5 ;  /* 0x000000001b037207 */ /* 0x044fe40006800000 */
[----:B------:R-:W2:Y:S04]  /*8a30*/  LDL.LU R0, [R1+0x82c] ;  /* 0x00082c0001007983 */ /* 0x000ea80000300800 */
[----:B------:R0:W-:Y:S02]  /*8a40*/  STL [R1+0x34], R3 ;  /* 0x0000340301007387 */ /* 0x0001e40000100800 */
[----:B0-----:R-:W-:-:S02]  /*8a50*/  SEL R3, R27, R9, !P5 ;  /* 0x000000091b037207 */ /* 0x001fc40006800000 */
[C---:B------:R-:W-:Y:S02]  /*8a60*/  SEL R9, R27.reuse, R10, !P5 ;  /* 0x0000000a1b097207 */ /* 0x040fe40006800000 */
[C---:B------:R-:W-:Y:S01]  /*8a70*/  SEL R10, R27.reuse, R13, !P5 ;  /* 0x0000000d1b0a7207 */ /* 0x040fe20006800000 */
[----:B------:R0:W-:Y:S04]  /*8a80*/  STL [R1+0x2c], R3 ;  /* 0x00002c0301007387 */ /* 0x0001e80000100800 */
[----:B------:R1:W-:Y:S01]  /*8a90*/  STL [R1+0x24], R9 ;  /* 0x0000240901007387 */ /* 0x0003e20000100800 */
[C---:B0-----:R-:W-:Y:S02]  /*8aa0*/  SEL R3, R27.reuse, R12, !P5 ;  /* 0x0000000c1b037207 */ /* 0x041fe40006800000 */
[----:B-1----:R-:W-:-:S03]  /*8ab0*/  SEL R9, R27, R15, !P5 ;  /* 0x0000000f1b097207 */ /* 0x002fc60006800000 */
[----:B------:R0:W-:Y:S04]  /*8ac0*/  STL [R1+0x20], R3 ;  /* 0x0000200301007387 */ /* 0x0001e80000100800 */
[----:B------:R1:W-:Y:S04]  /*8ad0*/  STL [R1+0x14], R10 ;  /* 0x0000140a01007387 */ /* 0x0003e80000100800 */
[----:B------:R-:W2:Y:S01]  /*8ae0*/  LDL.LU R12, [R1] ;  /* 0x00000000010c7983 */ /* 0x000ea20000300800 */
[----:B0-----:R-:W-:-:S03]  /*8af0*/  SEL R3, R27, R16, !P5 ;  /* 0x000000101b037207 */ /* 0x001fc60006800000 */
[----:B------:R0:W-:Y:S01]  /*8b00*/  STL [R1+0x10], R9 ;  /* 0x0000100901007387 */ /* 0x0001e20000100800 */
[----:B------:R-:W-:-:S03]  /*8b10*/  SEL R19, R27, R19, !P5 ;  /* 0x000000131b137207 */ /* 0x000fc60006800000 */
[----:B------:R-:W2:Y:S04]  /*8b20*/  LDL.LU R16, [R1+0x30] ;  /* 0x0000300001107983 */ /* 0x000ea80000300800 */
[----:B------:R3:W-:Y:S01]  /*8b30*/  STL [R1+0xc], R3 ;  /* 0x00000c0301007387 */ /* 0x0007e20000100800 */
[C---:B-1----:R-:W-:Y:S02]  /*8b40*/  SEL R10, R27.reuse, R5, !P5 ;  /* 0x000000051b0a7207 */ /* 0x042fe40006800000 */
[C---:B0-----:R-:W-:Y:S01]  /*8b50*/  SEL R9, R27.reuse, R4, !P5 ;  /* 0x000000041b097207 */ /* 0x041fe20006800000 */
[----:B------:R-:W2:Y:S01]  /*8b60*/  LDL.LU R15, [R1+0x44] ;  /* 0x00004400010f7983 */ /* 0x000ea20000300800 */
[C---:B------:R-:W-:Y:S02]  /*8b70*/  SEL R6, R27.reuse, R6, !P5 ;  /* 0x000000061b067207 */ /* 0x040fe40006800000 */
[----:B---3--:R-:W-:-:S02]  /*8b80*/  SEL R3, R27, R18, !P5 ;  /* 0x000000121b037207 */ /* 0x008fc40006800000 */
[----:B------:R-:W3:Y:S01]  /*8b90*/  LDL.LU R18, [R1+0x28] ;  /* 0x0000280001127983 */ /* 0x000ee20000300800 */
[C---:B------:R-:W-:Y:S02]  /*8ba0*/  SEL R7, R27.reuse, R7, !P5 ;  /* 0x000000071b077207 */ /* 0x040fe40006800000 */
[C---:B------:R-:W-:Y:S01]  /*8bb0*/  SEL R8, R27.reuse, R8, !P5 ;  /* 0x000000081b087207 */ /* 0x040fe20006800000 */
[----:B------:R-:W-:Y:S01]  /*8bc0*/  STL [R1+0x7a8], R3 ;  /* 0x0007a80301007387 */ /* 0x000fe20000100800 */
[----:B------:R-:W-:-:S03]  /*8bd0*/  SEL R11, R27, R11, !P5 ;  /* 0x0000000b1b0b7207 */ /* 0x000fc60006800000 */
        /* <DEDUP_REMOVED lines=12> */
[----:B------:R-:W-:Y:S04]  /*8ca0*/  STL [R1+0x7c4], R11 ;  /* 0x0007c40b01007387 */ /* 0x000fe80000100800 */
[----:B------:R-:W-:Y:S01]  /*8cb0*/  STL [R1+0x7c8], R14 ;  /* 0x0007c80e01007387 */ /* 0x000fe20000100800 */
[----:B------:R-:W-:-:S03]  /*8cc0*/  SEL R23, R27, R23, !P5 ;  /* 0x000000171b177207 */ /* 0x000fc60006800000 */
[----:B------:R-:W-:Y:S01]  /*8cd0*/  STL [R1+0x7cc], R17 ;  /* 0x0007cc1101007387 */ /* 0x000fe20000100800 */
[----:B----4-:R-:W-:-:S03]  /*8ce0*/  SEL R22, R27, R22, !P5 ;  /* 0x000000161b167207 */ /* 0x010fc60006800000 */
[----:B------:R-:W-:Y:S01]  /*8cf0*/  STL [R1+0x7d0], R26 ;  /* 0x0007d01a01007387 */ /* 0x000fe20000100800 */
[----:B------:R-:W-:-:S03]  /*8d00*/  IMAD R20, R20, UR7, RZ ;  /* 0x0000000714147c24 */ /* 0x000fc6000f8e02ff */
[----:B------:R0:W-:Y:S01]  /*8d10*/  STL [R1+0x7d4], R25 ;  /* 0x0007d41901007387 */ /* 0x0001e20000100800 */
[----:B------:R-:W-:-:S03]  /*8d20*/  IMAD R23, R23, UR7, RZ ;  /* 0x0000000717177c24 */ /* 0x000fc6000f8e02ff */
[----:B0-----:R-:W4:Y:S04]  /*8d30*/  LDL.LU R25, [R1+0x18] ;  /* 0x0000180001197983 */ /* 0x001f280000300800 */
[----:B------:R0:W-:Y:S01]  /*8d40*/  STL [R1+0x7d8], R21 ;  /* 0x0007d81501007387 */ /* 0x0001e20000100800 */
[----:B------:R-:W-:-:S03]  /*8d50*/  LEA R3, P1, R23, R2, 0x1 ;  /* 0x0000000217037211 */ /* 0x000fc600078208ff */
[----:B0-----:R-:W4:Y:S04]  /*8d60*/  LDL.LU R21, [R1+0x1c] ;  /* 0x00001c0001157983 */ /* 0x001f280000300800 */
[----:B------:R0:W-:Y:S04]  /*8d70*/  STL [R1+0x7dc], R24 ;  /* 0x0007dc1801007387 */ /* 0x0001e80000100800 */
[----:B0-----:R-:W4:Y:S04]  /*8d80*/  LDL.LU R24, [R1+0x4] ;  /* 0x0000040001187983 */ /* 0x001f280000300800 */
[----:B------:R-:W-:Y:S01]  /*8d90*/  STL [R1+0x7e0], R22 ;  /* 0x0007e01601007387 */ /* 0x000fe20000100800 */
[----:B--2---:R-:W-:Y:S01]  /*8da0*/  IMAD R0, R0, UR11, RZ ;  /* 0x0000000b00007c24 */ /* 0x004fe2000f8e02ff */
[----:B------:R-:W0:Y:S04]  /*8db0*/  LDCU UR11, c[0x0][0x3a8] ;  /* 0x00007500ff0b77ac */ /* 0x000e280008000800 */
[----:B------:R-:W-:-:S05]  /*8dc0*/  LEA R4, P0, R0, R28, 0x1 ;  /* 0x0000001c00047211 */ /* 0x000fca00078008ff */
[----:B------:R1:W-:Y:S04]  /*8dd0*/  STL [R1+0x770], R4 ;  /* 0x0007700401007387 */ /* 0x0003e80000100800 */
[----:B------:R-:W2:Y:S01]  /*8de0*/  LDL.LU R13, [R1+0x48] ;  /* 0x00004800010d7983 */ /* 0x000ea20000300800 */
[----:B-1----:R-:W-:-:S05]  /*8df0*/  LEA R4, P2, R20, R12, 0x1 ;  /* 0x0000000c14047211 */ /* 0x002fca00078408ff */
[----:B------:R-:W-:Y:S04]  /*8e00*/  STL [R1+0x5a4], R4 ;  /* 0x0005a40401007387 */ /* 0x000fe80000100800 */
[----:B------:R-:W2:Y:S04]  /*8e10*/  LDL.LU R12, [R1+0x4c] ;  /* 0x00004c00010c7983 */ /* 0x000ea80000300800 */
[----:B------:R-:W2:Y:S04]  /*8e20*/  LDL.LU R26, [R1+0x50] ;  /* 0x00005000011a7983 */ /* 0x000ea80000300800 */
[----:B------:R1:W-:Y:S01]  /*8e30*/  STL [R1+0x59c], R3 ;  /* 0x00059c0301007387 */ /* 0x0003e20000100800 */
[----:B------:R-:W-:-:S03]  /*8e40*/  LEA.HI.X.SX32 R5, R0, R29, 0x1, P0 ;  /* 0x0000001d00057211 */ /* 0x000fc600000f0eff */
[----:B------:R-:W2:Y:S04]  /*8e50*/  LDL.LU R17, [R1+0x54] ;  /* 0x0000540001117983 */ /* 0x000ea80000300800 */
[----:B------:R-:W2:Y:S01]  /*8e60*/  LDL.LU R14, [R1+0x58] ;  /* 0x00005800010e7983 */ /* 0x000ea20000300800 */
[----:B-1----:R-:W1:Y:S03]  /*8e70*/  LDC R3, c[0x0][0x38c] ;  /* 0x0000e300ff037b82 */ /* 0x002e660000000800 */
[----:B------:R-:W2:Y:S04]  /*8e80*/  LDL.LU R11, [R1+0x5c] ;  /* 0x00005c00010b7983 */ /* 0x000ea80000300800 */
[----:B------:R-:W-:Y:S04]  /*8e90*/  STL [R1+0x7e4], R2 ;  /* 0x0007e40201007387 */ /* 0x000fe80000100800 */
[----:B------:R-:W-:Y:S04]  /*8ea0*/  STL [R1+0x774], R5 ;  /* 0x0007740501007387 */ /* 0x000fe80000100800 */
[----:B------:R-:W2:Y:S04]  /*8eb0*/  LDL.LU R8, [R1+0x78] ;  /* 0x0000780001087983 */ /* 0x000ea80000300800 */
[----:B------:R-:W2:Y:S01]  /*8ec0*/  LDL.LU R7, [R1+0x80] ;  /* 0x0000800001077983 */ /* 0x000ea20000300800 */
[----:B-1----:R-:W-:-:S05]  /*8ed0*/  LEA.HI.X.SX32 R0, R20, R3, 0x1, P2 ;  /* 0x0000000314007211 */ /* 0x002fca00010f0eff */
[----:B------:R1:W-:Y:S04]  /*8ee0*/  STL [R1+0x5a0], R0 ;  /* 0x0005a00001007387 */ /* 0x0003e80000100800 */
[----:B------:R-:W2:Y:S04]  /*8ef0*/  LDL.LU R6, [R1+0x8c] ;  /* 0x00008c0001067983 */ /* 0x000ea80000300800 */
[----:B------:R-:W2:Y:S04]  /*8f00*/  LDL.LU R10, [R1+0x94] ;  /* 0x00009400010a7983 */ /* 0x000ea80000300800 */
[----:B------:R-:W2:Y:S01]  /*8f10*/  LDL.LU R9, [R1+0xa8] ;  /* 0x0000a80001097983 */ /* 0x000ea20000300800 */
[----:B---3--:R-:W-:-:S02]  /*8f20*/  IMAD R18, R18, UR7, RZ ;  /* 0x0000000712127c24 */ /* 0x008fc4000f8e02ff */
[----:B------:R-:W-:Y:S01]  /*8f30*/  IMAD R16, R16, UR7, RZ ;  /* 0x0000000710107c24 */ /* 0x000fe2000f8e02ff */
[----:B------:R-:W3:Y:S01]  /*8f40*/  LDL.LU R19, [R1+0xbc] ;  /* 0x0000bc0001137983 */ /* 0x000ee20000300800 */
[----:B------:R-:W-:-:S03]  /*8f50*/  IMAD R15, R15, UR7, RZ ;  /* 0x000000070f0f7c24 */ /* 0x000fc6000f8e02ff */
[----:B------:R-:W3:Y:S01]  /*8f60*/  LDL.LU R3, [R1+0xcc] ;  /* 0x0000cc0001037983 */ /* 0x000ee20000300800 */
[----:B----4-:R-:W-:Y:S01]  /*8f70*/  IMAD R20, R25, UR7, RZ ;  /* 0x0000000719147c24 */ /* 0x010fe2000f8e02ff */
[----:B-1----:R-:W-:Y:S01]  /*8f80*/  LEA.HI.X.SX32 R0, R23, R24, 0x1, P1 ;  /* 0x0000001817007211 */ /* 0x002fe200008f0eff */
[----:B------:R-:W-:-:S04]  /*8f90*/  IMAD R23, R21, UR7, RZ ;  /* 0x0000000715177c24 */ /* 0x000fc8000f8e02ff */
[----:B------:R1:W-:Y:S04]  /*8fa0*/  STL [R1+0x598], R0 ;  /* 0x0005980001007387 */ /* 0x0003e80000100800 */
[----:B------:R-:W-:Y:S04]  /*8fb0*/  STL [R1+0x7e8], R23 ;  /* 0x0007e81701007387 */ /* 0x000fe80000100800 */
[----:B------:R-:W-:Y:S04]  /*8fc0*/  STL [R1+0x7ec], R20 ;  /* 0x0007ec1401007387 */ /* 0x000fe80000100800 */
[----:B------:R-:W-:Y:S04]  /*8fd0*/  STL [R1+0x7f0], R18 ;  /* 0x0007f01201007387 */ /* 0x000fe80000100800 */
[----:B------:R-:W-:Y:S04]  /*8fe0*/  STL [R1+0x7f4], R16 ;  /* 0x0007f41001007387 */ /* 0x000fe80000100800 */
[----:B------:R-:W-:Y:S01]  /*8ff0*/  STL [R1+0x7f8], R15 ;  /* 0x0007f80f01007387 */ /* 0x000fe20000100800 */
[----:B--2---:R-:W-:-:S05]  /*9000*/  IMAD R13, R13, UR7, RZ ;  /* 0x000000070d0d7c24 */ /* 0x004fca000f8e02ff */
[----:B------:R-:W-:Y:S01]  /*9010*/  STL [R1+0x7fc], R13 ;  /* 0x0007fc0d01007387 */ /* 0x000fe20000100800 */
[----:B------:R-:W-:Y:S02]  /*9020*/  IMAD R12, R12, UR7, RZ ;  /* 0x000000070c0c7c24 */ /* 0x000fe4000f8e02ff */
[----:B-1----:R-:W-:-:S03]  /*9030*/  IMAD R0, R26, UR7, RZ ;  /* 0x000000071a007c24 */ /* 0x002fc6000f8e02ff */
[----:B------:R-:W-:Y:S04]  /*9040*/  STL [R1+0x800], R12 ;  /* 0x0008000c01007387 */ /* 0x000fe80000100800 */
[----:B------:R1:W-:Y:S01]  /*9050*/  STL [R1+0x804], R0 ;  /* 0x0008040001007387 */ /* 0x0003e20000100800 */
[----:B------:R-:W-:Y:S02]  /*9060*/  IMAD R27, R17, UR7, RZ ;  /* 0x00000007111b7c24 */ /* 0x000fe4000f8e02ff */
[----:B------:R-:W-:-:S03]  /*9070*/  IMAD R28, R14, UR7, RZ ;  /* 0x000000070e1c7c24 */ /* 0x000fc6000f8e02ff */
[----:B------:R-:W-:Y:S01]  /*9080*/  STL [R1+0x808], R27 ;  /* 0x0008081b01007387 */ /* 0x000fe20000100800 */
[----:B------:R-:W-:-:S03]  /*9090*/  IMAD R29, R11, UR7, RZ ;  /* 0x000000070b1d7c24 */ /* 0x000fc6000f8e02ff */
[----:B------:R-:W-:Y:S04]  /*90a0*/  STL [R1+0x80c], R28 ;  /* 0x00080c1c01007387 */ /* 0x000fe80000100800 */
[----:B------:R-:W-:Y:S01]  /*90b0*/  STL [R1+0x810], R29 ;  /* 0x0008101d01007387 */ /* 0x000fe20000100800 */
[----:B-1----:R-:W-:Y:S02]  /*90c0*/  IMAD R0, R8, UR7, RZ ;  /* 0x0000000708007c24 */ /* 0x002fe4000f8e02ff */
[----:B------:R-:W-:-:S03]  /*90d0*/  IMAD R4, R7, UR7, RZ ;  /* 0x0000000707047c24 */ /* 0x000fc6000f8e02ff */
[----:B------:R1:W-:Y:S04]  /*90e0*/  STL [R1], R0 ;  /* 0x0000000001007387 */ /* 0x0003e80000100800 */
[----:B------:R2:W-:Y:S01]  /*90f0*/  STL [R1+0x4], R4 ;  /* 0x0000040401007387 */ /* 0x0005e20000100800 */
[----:B------:R-:W-:Y:S02]  /*9100*/  IMAD R2, R6, UR7, RZ ;  /* 0x0000000706027c24 */ /* 0x000fe4000f8e02ff */
[----:B-1----:R-:W-:-:S03]  /*9110*/  IMAD R0, R10, UR7, RZ ;  /* 0x000000070a007c24 */ /* 0x002fc6000f8e02ff */
[----:B------:R3:W-:Y:S01]  /*9120*/  STL [R1+0x18], R2 ;  /* 0x0000180201007387 */ /* 0x0007e20000100800 */
[----:B--2---:R-:W-:-:S03]  /*9130*/  IMAD R4, R9, UR7, RZ ;  /* 0x0000000709047c24 */ /* 0x004fc6000f8e02ff */
[----:B------:R1:W-:Y:S04]  /*9140*/  STL [R1+0x1c], R0 ;  /* 0x00001c0001007387 */ /* 0x0003e80000100800 */
[----:B------:R-:W-:Y:S04]  /*9150*/  STL [R1+0x28], R4 ;  /* 0x0000280401007387 */ /* 0x000fe80000100800 */
[----:B------:R-:W2:Y:S01]  /*9160*/  LDL.LU R29, [R1+0xe0] ;  /* 0x0000e000011d7983 */ /* 0x000ea20000300800 */
[----:B---3--:R-:W-:Y:S02]  /*9170*/  IMAD R2, R19, UR7, RZ ;  /* 0x0000000713027c24 */ /* 0x008fe4000f8e02ff */
[----:B-1----:R-:W-:-:S03]  /*9180*/  IMAD R0, R3, UR7, RZ ;  /* 0x0000000703007c24 */ /* 0x002fc6000f8e02ff */
[----:B------:R-:W-:Y:S04]  /*9190*/  STL [R1+0x30], R2 ;  /* 0x0000300201007387 */ /* 0x000fe80000100800 */
[----:B--2---:R1:W-:Y:S04]  /*91a0*/  STL [R1+0x824], R29 ;  /* 0x0008241d01007387 */ /* 0x0043e80000100800 */
[----:B------:R-:W-:Y:S04]  /*91b0*/  STL [R1+0x40], R0 ;  /* 0x0000400001007387 */ /* 0x000fe80000100800 */
[----:B-1----:R-:W2:Y:S04]  /*91c0*/  LDL.LU R29, [R1+0xd4] ;  /* 0x0000d400011d7983 */ /* 0x002ea80000300800 */
[----:B--2---:R1:W-:Y:S04]  /*91d0*/  STL [R1+0x828], R29 ;  /* 0x0008281d01007387 */ /* 0x0043e80000100800 */
[----:B-1----:R-:W2:Y:S04]  /*91e0*/  LDL.LU R29, [R1+0xd0] ;  /* 0x0000d000011d7983 */ /* 0x002ea80000300800 */
        /* <DEDUP_REMOVED lines=28> */
[----:B--2---:R-:W-:-:S05]  /*93b0*/  IMAD R29, R29, UR7, RZ ;  /* 0x000000071d1d7c24 */ /* 0x004fca000f8e02ff */
[----:B------:R1:W-:Y:S04]  /*93c0*/  STL [R1+0x44], R29 ;  /* 0x0000441d01007387 */ /* 0x0003e80000100800 */
[----:B-1----:R-:W2:Y:S02]  /*93d0*/  LDL.LU R29, [R1+0x828] ;  /* 0x00082800011d7983 */ /* 0x002ea40000300800 */
[----:B--2---:R-:W-:-:S05]  /*93e0*/  IMAD R29, R29, UR7, RZ ;  /* 0x000000071d1d7c24 */ /* 0x004fca000f8e02ff */
[----:B------:R1:W-:Y:S04]  /*93f0*/  STL [R1+0x48], R29 ;  /* 0x0000481d01007387 */ /* 0x0003e80000100800 */
[----:B-1----:R-:W2:Y:S01]  /*9400*/  LDL.LU R29, [R1+0x824] ;  /* 0x00082400011d7983 */ /* 0x002ea20000300800 */
[----:B---3--:R-:W-:Y:S02]  /*9410*/  IMAD R13, R13, UR7, RZ ;  /* 0x000000070d0d7c24 */ /* 0x008fe4000f8e02ff */
[----:B------:R-:W-:Y:S02]  /*9420*/  IMAD R5, R5, UR7, RZ ;  /* 0x0000000705057c24 */ /* 0x000fe4000f8e02ff */
[----:B------:R-:W-:Y:S02]  /*9430*/  IMAD R2, R2, UR7, RZ ;  /* 0x0000000702027c24 */ /* 0x000fe4000f8e02ff */
[----:B--2---:R-:W-:-:S05]  /*9440*/  IMAD R29, R29, UR7, RZ ;  /* 0x000000071d1d7c24 */ /* 0x004fca000f8e02ff */
[----:B------:R1:W-:Y:S02]  /*9450*/  STL [R1+0x4c], R29 ;  /* 0x00004c1d01007387 */ /* 0x0003e40000100800 */
[----:B-1----:R-:W-:Y:S02]  /*9460*/  IMAD R29, R28, UR7, RZ ;  /* 0x000000071c1d7c24 */ /* 0x002fe4000f8e02ff */
[----:B----4-:R-:W-:Y:S02]  /*9470*/  IMAD R28, R27, UR7, RZ ;  /* 0x000000071b1c7c24 */ /* 0x010fe4000f8e02ff */
[----:B------:R-:W-:Y:S02]  /*9480*/  IMAD R27, R0, UR7, RZ ;  /* 0x00000007001b7c24 */ /* 0x000fe4000f8e02ff */
[----:B------:R-:W-:Y:S01]  /*9490*/  IMAD R0, R12, UR7, RZ ;  /* 0x000000070c007c24 */ /* 0x000fe2000f8e02ff */
[----:B------:R-:W-:Y:S01]  /*94a0*/  STL [R1+0x50], R29 ;  /* 0x0000501d01007387 */ /* 0x000fe20000100800 */
[----:B------:R-:W-:-:S03]  /*94b0*/  IMAD R12, R15, UR7, RZ ;  /* 0x000000070f0c7c24 */ /* 0x000fc6000f8e02ff */
[----:B------:R-:W-:Y:S04]  /*94c0*/  STL [R1+0x54], R28 ;  /* 0x0000541c01007387 */ /* 0x000fe80000100800 */
[----:B------:R-:W-:Y:S04]  /*94d0*/  STL [R1+0x58], R27 ;  /* 0x0000581b01007387 */ /* 0x000fe80000100800 */
[----:B------:R1:W-:Y:S04]  /*94e0*/  STL [R1+0x5c], R0 ;  /* 0x00005c0001007387 */ /* 0x0003e80000100800 */
[----:B------:R2:W-:Y:S01]  /*94f0*/  STL [R1+0x78], R13 ;  /* 0x0000780d01007387 */ /* 0x0005e20000100800 */
[----:B-1----:R-:W-:-:S03]  /*9500*/  IMAD R0, R16, UR7, RZ ;  /* 0x0000000710007c24 */ /* 0x002fc6000f8e02ff */
[----:B------:R1:W-:Y:S01]  /*9510*/  STL [R1+0x80], R12 ;  /* 0x0000800c01007387 */ /* 0x0003e20000100800 */
[----:B--2---:R-:W-:-:S03]  /*9520*/  IMAD R13, R18, UR7, RZ ;  /* 0x00000007120d7c24 */ /* 0x004fc6000f8e02ff */
[----:B------:R2:W-:Y:S01]  /*9530*/  STL [R1+0x8c], R0 ;  /* 0x00008c0001007387 */ /* 0x0005e20000100800 */
[----:B-1----:R-:W-:-:S03]  /*9540*/  IMAD R12, R20, UR7, RZ ;  /* 0x00000007140c7c24 */ /* 0x002fc6000f8e02ff */
[----:B------:R-:W-:Y:S01]  /*9550*/  STL [R1+0x94], R13 ;  /* 0x0000940d01007387 */ /* 0x000fe20000100800 */
[----:B--2---:R-:W-:-:S03]  /*9560*/  IMAD R0, R23, UR7, RZ ;  /* 0x0000000717007c24 */ /* 0x004fc6000f8e02ff */
[----:B------:R-:W-:Y:S04]  /*9570*/  STL [R1+0xa4], R12 ;  /* 0x0000a40c01007387 */ /* 0x000fe80000100800 */
[----:B------:R1:W-:Y:S04]  /*9580*/  STL [R1+0xa8], R0 ;  /* 0x0000a80001007387 */ /* 0x0003e80000100800 */
[----:B------:R-:W-:Y:S01]  /*9590*/  STL [R1+0xbc], R5 ;  /* 0x0000bc0501007387 */ /* 0x000fe20000100800 */
[----:B-1----:R-:W-:Y:S02]  /*95a0*/  IMAD R0, R4, UR7, RZ ;  /* 0x0000000704007c24 */ /* 0x002fe4000f8e02ff */
[----:B------:R-:W-:Y:S01]  /*95b0*/  IMAD R4, R22, UR7, RZ ;  /* 0x0000000716047c24 */ /* 0x000fe2000f8e02ff */
[----:B------:R1:W-:Y:S04]  /*95c0*/  STL [R1+0xc0], R2 ;  /* 0x0000c00201007387 */ /* 0x0003e80000100800 */
[----:B------:R2:W-:Y:S04]  /*95d0*/  STL [R1+0xc4], R0 ;  /* 0x0000c40001007387 */ /* 0x0005e80000100800 */
[----:B------:R3:W-:Y:S01]  /*95e0*/  STL [R1+0xc8], R4 ;  /* 0x0000c80401007387 */ /* 0x0007e20000100800 */
[----:B-1----:R-:W-:-:S02]  /*95f0*/  IMAD R2, R24, UR7, RZ ;  /* 0x0000000718027c24 */ /* 0x002fc4000f8e02ff */
[----:B--2---:R-:W-:-:S03]  /*9600*/  IMAD R0, R21, UR7, RZ ;  /* 0x0000000715007c24 */ /* 0x004fc6000f8e02ff */
[----:B------:R1:W-:Y:S01]  /*9610*/  STL [R1+0xcc], R2 ;  /* 0x0000cc0201007387 */ /* 0x0003e20000100800 */
[----:B---3--:R-:W-:-:S03]  /*9620*/  IMAD R4, R25, UR7, RZ ;  /* 0x0000000719047c24 */ /* 0x008fc6000f8e02ff */
[----:B------:R2:W-:Y:S04]  /*9630*/  STL [R1+0xd0], R0 ;  /* 0x0000d00001007387 */ /* 0x0005e80000100800 */
[----:B------:R3:W-:Y:S01]  /*9640*/  STL [R1+0xd4], R4 ;  /* 0x0000d40401007387 */ /* 0x0007e20000100800 */
[----:B-1----:R-:W-:Y:S02]  /*9650*/  IMAD R2, R26, UR7, RZ ;  /* 0x000000071a027c24 */ /* 0x002fe4000f8e02ff */
        /* <DEDUP_REMOVED lines=16> */
[----:B------:R-:W-:Y:S04]  /*9760*/  STL [R1+0x104], R4 ;  /* 0x0001040401007387 */ /* 0x000fe80000100800 */
[----:B------:R-:W3:Y:S01]  /*9770*/  LDL.LU R29, [R1+0x1b0] ;  /* 0x0001b000011d7983 */ /* 0x000ee20000300800 */
[----:B-1----:R-:W-:Y:S02]  /*9780*/  IMAD R2, R19, UR7, RZ ;  /* 0x0000000713027c24 */ /* 0x002fe4000f8e02ff */
[----:B--2---:R-:W-:-:S03]  /*9790*/  IMAD R0, R3, UR7, RZ ;  /* 0x0000000703007c24 */ /* 0x004fc6000f8e02ff */
[----:B------:R-:W-:Y:S04]  /*97a0*/  STL [R1+0x10c], R2 ;  /* 0x00010c0201007387 */ /* 0x000fe80000100800 */
[----:B---3--:R1:W-:Y:S04]  /*97b0*/  STL [R1+0x81c], R29 ;  /* 0x00081c1d01007387 */ /* 0x0083e80000100800 */
        /* <DEDUP_REMOVED lines=136> */
[----:B----4-:R-:W-:Y:S02]  /*a040*/  IMAD R27, R27, UR7, RZ ;  /* 0x000000071b1b7c24 */ /* 0x010fe4000f8e02ff */
[----:B------:R-:W-:Y:S02]  /*a050*/  IMAD R0, R0, UR7, RZ ;  /* 0x0000000700007c24 */ /* 0x000fe4000f8e02ff */
[----:B------:R-:W-:-:S02]  /*a060*/  IMAD R12, R12, UR7, RZ ;  /* 0x000000070c0c7c24 */ /* 0x000fc4000f8e02ff */
[----:B------:R-:W-:Y:S02]  /*a070*/  IMAD R13, R13, UR7, RZ ;  /* 0x000000070d0d7c24 */ /* 0x000fe4000f8e02ff */
[----:B------:R-:W-:Y:S02]  /*a080*/  IMAD R15, R15, UR7, RZ ;  /* 0x000000070f0f7c24 */ /* 0x000fe4000f8e02ff */
[----:B------:R-:W-:Y:S02]  /*a090*/  IMAD R16, R16, UR7, RZ ;  /* 0x0000000710107c24 */ /* 0x000fe4000f8e02ff */
[----:B------:R-:W-:Y:S02]  /*a0a0*/  IMAD R18, R18, UR7, RZ ;  /* 0x0000000712127c24 */ /* 0x000fe4000f8e02ff */
        /* <DEDUP_REMOVED lines=18> */
[----:B--2---:R-:W-:-:S05]  /*a1d0*/  IMAD R29, R29, UR7, RZ ;  /* 0x000000071d1d7c24 */ /* 0x004fca000f8e02ff */
[----:B------:R1:W-:Y:S04]  /*a1e0*/  STL [R1+0xf4], R29 ;  /* 0x0000f41d01007387 */ /* 0x0003e80000100800 */
[----:B-1----:R-:W2:Y:S04]  /*a1f0*/  LDL.LU R29, [R1+0x810] ;  /* 0x00081000011d7983 */ /* 0x002ea80000300800 */
[----:B------:R1:W-:Y:S04]  /*a200*/  STL [R1+0xf0], R28 ;  /* 0x0000f01c01007387 */ /* 0x0003e80000100800 */
[----:B-1----:R-:W3:Y:S04]  /*a210*/  LDL.LU R28, [R1+0x80c] ;  /* 0x00080c00011c7983 */ /* 0x002ee80000300800 */
[----:B------:R1:W-:Y:S04]  /*a220*/  STL [R1+0xe8], R27 ;  /* 0x0000e81b01007387 */ /* 0x0003e80000100800 */
[----:B-1----:R-:W4:Y:S04]  /*a230*/  LDL.LU R27, [R1+0x808] ;  /* 0x00080800011b7983 */ /* 0x002f280000300800 */
[----:B------:R1:W-:Y:S04]  /*a240*/  STL [R1+0xb8], R0 ;  /* 0x0000b80001007387 */ /* 0x0003e80000100800 */
[----:B-1----:R-:W2:Y:S04]  /*a250*/  LDL.LU R0, [R1+0x804] ;  /* 0x0008040001007983 */ /* 0x002ea80000300800 */
        /* <DEDUP_REMOVED lines=45> */
[----:B-1----:R-:W2:Y:S01]  /*a530*/  LDL.LU R3, [R1+0x7a8] ;  /* 0x0007a80001037983 */ /* 0x002ea20000300800 */
[----:B------:R-:W-:-:S05]  /*a540*/  IMAD R5, R5, UR7, RZ ;  /* 0x0000000705057c24 */ /* 0x000fca000f8e02ff */
[----:B------:R1:W-:Y:S02]  /*a550*/  STL [R1+0x10], R5 ;  /* 0x0000100501007387 */ /* 0x0003e40000100800 */
[----:B-1----:R-:W-:-:S05]  /*a560*/  IMAD R5, R4, UR7, RZ ;  /* 0x0000000704057c24 */ /* 0x002fca000f8e02ff */
[----:B------:R1:W-:Y:S01]  /*a570*/  STL [R1+0x778], R5 ;  /* 0x0007780501007387 */ /* 0x0003e20000100800 */
[----:B--2---:R-:W-:-:S03]  /*a580*/  IMAD R4, R3, UR7, RZ ;  /* 0x0000000703047c24 */ /* 0x004fc6000f8e02ff */
[----:B------:R-:W2:Y:S01]  /*a590*/  LDL.LU R3, [R1+0x7a4] ;  /* 0x0007a40001037983 */ /* 0x000ea20000300800 */
[----:B------:R-:W-:Y:S02]  /*a5a0*/  IMAD R19, R19, UR7, RZ ;  /* 0x0000000713137c24 */ /* 0x000fe4000f8e02ff */
[----:B------:R-:W-:Y:S01]  /*a5b0*/  IMAD R9, R9, UR7, RZ ;  /* 0x0000000709097c24 */ /* 0x000fe2000f8e02ff */
[----:B-1----:R-:W3:Y:S01]  /*a5c0*/  LDL.LU R5, [R1] ;  /* 0x0000000001057983 */ /* 0x002ee20000300800 */
[----:B------:R-:W-:Y:S02]  /*a5d0*/  IMAD R10, R10, UR7, RZ ;  /* 0x000000070a0a7c24 */ /* 0x000fe4000f8e02ff */
[----:B------:R-:W-:Y:S01]  /*a5e0*/  IMAD R6, R6, UR7, RZ ;  /* 0x0000000706067c24 */ /* 0x000fe2000f8e02ff */
[----:B------:R1:W-:Y:S01]  /*a5f0*/  STL [R1+0x77c], R4 ;  /* 0x00077c0401007387 */ /* 0x0003e20000100800 */
[----:B------:R-:W-:Y:S02]  /*a600*/  IMAD R7, R7, UR7, RZ ;  /* 0x0000000707077c24 */ /* 0x000fe4000f8e02ff */
[----:B------:R-:W-:Y:S01]  /*a610*/  IMAD R22, R22, UR7, RZ ;  /* 0x0000000716167c24 */ /* 0x000fe2000f8e02ff */
[----:B------:R-:W-:Y:S01]  /*a620*/  STL [R1+0x780], R19 ;  /* 0x0007801301007387 */ /* 0x000fe20000100800 */
[----:B------:R-:W-:-:S02]  /*a630*/  IMAD R8, R8, UR7, RZ ;  /* 0x0000000708087c24 */ /* 0x000fc4000f8e02ff */
[----:B------:R-:W-:Y:S01]  /*a640*/  IMAD R11, R11, UR7, RZ ;  /* 0x000000070b0b7c24 */ /* 0x000fe2000f8e02ff */
[----:B------:R-:W-:Y:S01]  /*a650*/  STL [R1+0x784], R9 ;  /* 0x0007840901007387 */ /* 0x000fe20000100800 */
[----:B------:R-:W-:Y:S02]  /*a660*/  IMAD R14, R14, UR7, RZ ;  /* 0x000000070e0e7c24 */ /* 0x000fe4000f8e02ff */
[----:B------:R-:W-:Y:S01]  /*a670*/  IMAD R17, R17, UR7, RZ ;  /* 0x0000000711117c24 */ /* 0x000fe2000f8e02ff */
[----:B------:R-:W-:Y:S01]  /*a680*/  STL [R1+0x788], R10 ;  /* 0x0007880a01007387 */ /* 0x000fe20000100800 */
[----:B-1----:R-:W-:-:S03]  /*a690*/  LEA R4, P4, R23, R2, 0x1 ;  /* 0x0000000217047211 */ /* 0x002fc600078808ff */
[----:B------:R1:W-:Y:S04]  /*a6a0*/  STL [R1+0x78c], R6 ;  /* 0x00078c0601007387 */ /* 0x0003e80000100800 */
[----:B------:R0:W-:Y:S04]  /*a6b0*/  STL [R1+0x790], R7 ;  /* 0x0007900701007387 */ /* 0x0001e80000100800 */
[----:B------:R-:W-:Y:S01]  /*a6c0*/  STL [R1+0x794], R8 ;  /* 0x0007940801007387 */ /* 0x000fe20000100800 */
[----:B-1----:R-:W-:-:S03]  /*a6d0*/  LEA R6, P3, R22, R2, 0x1 ;  /* 0x0000000216067211 */ /* 0x002fc600078608ff */
[----:B------:R-:W-:Y:S01]  /*a6e0*/  STL [R1+0x798], R11 ;  /* 0x0007980b01007387 */ /* 0x000fe20000100800 */
[----:B0-----:R-:W-:-:S03]  /*a6f0*/  LEA R7, P5, R20, R2, 0x1 ;  /* 0x0000000214077211 */ /* 0x001fc600078a08ff */
[----:B------:R-:W-:Y:S04]  /*a700*/  STL [R1+0x79c], R14 ;  /* 0x00079c0e01007387 */ /* 0x000fe80000100800 */
[----:B------:R-:W-:Y:S04]  /*a710*/  STL [R1+0x7a0], R17 ;  /* 0x0007a01101007387 */ /* 0x000fe80000100800 */
[----:B------:R0:W-:Y:S04]  /*a720*/  STL [R1+0x594], R6 ;  /* 0x0005940601007387 */ /* 0x0001e80000100800 */
[----:B------:R1:W-:Y:S01]  /*a730*/  STL [R1+0x564], R4 ;  /* 0x0005640401007387 */ /* 0x0003e20000100800 */
[----:B0-----:R-:W-:-:S03]  /*a740*/  LEA R6, P6, R18, R2, 0x1 ;  /* 0x0000000212067211 */ /* 0x001fc600078c08ff */
[----:B------:R0:W-:Y:S01]  /*a750*/  STL [R1+0x56c], R7 ;  /* 0x00056c0701007387 */ /* 0x0001e20000100800 */
[----:B-1----:R-:W-:-:S03]  /*a760*/  LEA R4, P0, R16, R2, 0x1 ;  /* 0x0000000210047211 */ /* 0x002fc600078008ff */
[----:B------:R1:W-:Y:S01]  /*a770*/  STL [R1+0x574], R6 ;  /* 0x0005740601007387 */ /* 0x0003e20000100800 */
[----:B0-----:R-:W-:-:S03]  /*a780*/  LEA R7, P1, R15, R2, 0x1 ;  /* 0x000000020f077211 */ /* 0x001fc600078208ff */
[----:B------:R2:W-:Y:S01]  /*a790*/  STL [R1+0x57c], R4 ;  /* 0x00057c0401007387 */ /* 0x0005e20000100800 */
[----:B-1----:R-:W-:-:S03]  /*a7a0*/  LEA R6, P2, R13, R2, 0x1 ;  /* 0x000000020d067211 */ /* 0x002fc600078408ff */
[----:B------:R-:W-:Y:S01]  /*a7b0*/  STL [R1+0x584], R7 ;  /* 0x0005840701007387 */ /* 0x000fe20000100800 */
[----:B--2---:R-:W-:-:S03]  /*a7c0*/  LEA.HI.X.SX32 R4, R22, R3, 0x1, P3 ;  /* 0x0000000316047211 */ /* 0x004fc600018f0eff */
[----:B------:R-:W2:Y:S04]  /*a7d0*/  LDL.LU R22, [R1+0x30] ;  /* 0x0000300001167983 */ /* 0x000ea80000300800 */
[----:B------:R0:W-:Y:S04]  /*a7e0*/  STL [R1+0x58c], R6 ;  /* 0x00058c0601007387 */ /* 0x0001e80000100800 */
[----:B------:R1:W-:Y:S01]  /*a7f0*/  STL [R1+0x38c], R4 ;  /* 0x00038c0401007387 */ /* 0x0003e20000100800 */
[----:B0-----:R-:W-:Y:S02]  /*a800*/  LEA R6, P3, R12, R2, 0x1 ;  /* 0x000000020c067211 */ /* 0x001fe400078608ff */
[----:B-1----:R-:W-:-:S02]  /*a810*/  LEA.HI.X.SX32 R4, R23, R3, 0x1, P4 ;  /* 0x0000000317047211 */ /* 0x002fc400020f0eff */
[----:B------:R-:W2:Y:S04]  /*a820*/  LDL.LU R23, [R1+0x1c] ;  /* 0x00001c0001177983 */ /* 0x000ea80000300800 */
[----:B------:R0:W-:Y:S04]  /*a830*/  STL [R1+0x590], R6 ;  /* 0x0005900601007387 */ /* 0x0001e80000100800 */
[----:B------:R1:W-:Y:S01]  /*a840*/  STL [R1+0x398], R4 ;  /* 0x0003980401007387 */ /* 0x0003e20000100800 */
[----:B0-----:R-:W-:Y:S02]  /*a850*/  LEA R6, P4, R0, R2, 0x1 ;  /* 0x0000000200067211 */ /* 0x001fe400078808ff */
[----:B-1----:R-:W-:-:S02]  /*a860*/  LEA.HI.X.SX32 R4, R20, R3, 0x1, P5 ;  /* 0x0000000314047211 */ /* 0x002fc400028f0eff */
[----:B------:R-:W2:Y:S04]  /*a870*/  LDL.LU R20, [R1+0x18] ;  /* 0x0000180001147983 */ /* 0x000ea80000300800 */
[----:B------:R-:W-:Y:S04]  /*a880*/  STL [R1+0x55c], R6 ;  /* 0x00055c0601007387 */ /* 0x000fe80000100800 */
[----:B------:R-:W2:Y:S04]  /*a890*/  LDL.LU R17, [R1+0x44] ;  /* 0x0000440001117983 */ /* 0x000ea80000300800 */
[----:B------:R0:W-:Y:S02]  /*a8a0*/  STL [R1+0x390], R4 ;  /* 0x0003900401007387 */ /* 0x0001e40000100800 */
[----:B0-----:R-:W-:-:S02]  /*a8b0*/  LEA.HI.X.SX32 R4, R18, R3, 0x1, P6 ;  /* 0x0000000312047211 */ /* 0x001fc400030f0eff */
[----:B------:R-:W2:Y:S01]  /*a8c0*/  LDL.LU R18, [R1+0x4] ;  /* 0x0000040001127983 */ /* 0x000ea20000300800 */
[----:B----4-:R-:W-:-:S05]  /*a8d0*/  LEA R6, P5, R27, R2, 0x1 ;  /* 0x000000021b067211 */ /* 0x010fca00078a08ff */
[----:B------:R3:W-:Y:S04]  /*a8e0*/  STL [R1+0x554], R6 ;  /* 0x0005540601007387 */ /* 0x0007e80000100800 */
[----:B------:R-:W4:Y:S04]  /*a8f0*/  LDL.LU R14, [R1+0x48] ;  /* 0x00004800010e7983 */ /* 0x000f280000300800 */
[----:B------:R0:W-:Y:S01]  /*a900*/  STL [R1+0x388], R4 ;  /* 0x0003880401007387 */ /* 0x0001e20000100800 */
[----:B---3--:R-:W-:Y:S02]  /*a910*/  LEA R6, P6, R28, R2, 0x1 ;  /* 0x000000021c067211 */ /* 0x008fe400078c08ff */
[----:B0-----:R-:W-:-:S02]  /*a920*/  LEA.HI.X.SX32 R4, R16, R3, 0x1, P0 ;  /* 0x0000000310047211 */ /* 0x001fc400000f0eff */
[----:B------:R-:W3:Y:S04]  /*a930*/  LDL.LU R16, [R1+0x40] ;  /* 0x0000400001107983 */ /* 0x000ee80000300800 */
[----:B------:R-:W-:Y:S04]  /*a940*/  STL [R1+0x394], R6 ;  /* 0x0003940601007387 */ /* 0x000fe80000100800 */
[----:B------:R-:W3:Y:S04]  /*a950*/  LDL.LU R11, [R1+0x4c] ;  /* 0x00004c00010b7983 */ /* 0x000ee80000300800 */
[----:B------:R0:W-:Y:S02]  /*a960*/  STL [R1+0x380], R4 ;  /* 0x0003800401007387 */ /* 0x0001e40000100800 */
[----:B0-----:R-:W-:-:S02]  /*a970*/  LEA.HI.X.SX32 R4, R15, R3, 0x1, P1 ;  /* 0x000000030f047211 */ /* 0x001fc400008f0eff */
[----:B------:R-:W3:Y:S01]  /*a980*/  LDL.LU R15, [R1+0x28] ;  /* 0x00002800010f7983 */ /* 0x000ee20000300800 */
[----:B------:R-:W-:-:S05]  /*a990*/  LEA R6, P0, R29, R2, 0x1 ;  /* 0x000000021d067211 */ /* 0x000fca00078008ff */
[----:B------:R0:W-:Y:S04]  /*a9a0*/  STL [R1+0x54c], R6 ;  /* 0x00054c0601007387 */ /* 0x0001e80000100800 */
[----:B------:R-:W4:Y:S04]  /*a9b0*/  LDL.LU R8, [R1+0x50] ;  /* 0x0000500001087983 */ /* 0x000f280000300800 */
[----:B------:R1:W-:Y:S01]  /*a9c0*/  STL [R1+0x378], R4 ;  /* 0x0003780401007387 */ /* 0x0003e20000100800 */
[----:B0-----:R-:W-:-:S03]  /*a9d0*/  LEA R6, P1, R5, R2, 0x1 ;  /* 0x0000000205067211 */ /* 0x001fc600078208ff */
[----:B------:R-:W4:Y:S01]  /*a9e0*/  LDL.LU R7, [R1+0x54] ;  /* 0x0000540001077983 */ /* 0x000f220000300800 */
[----:B-1----:R-:W-:-:S03]  /*a9f0*/  LEA.HI.X.SX32 R4, R13, R3, 0x1, P2 ;  /* 0x000000030d047211 */ /* 0x002fc600010f0eff */
[----:B------:R0:W-:Y:S04]  /*aa00*/  STL [R1+0x544], R6 ;  /* 0x0005440601007387 */ /* 0x0001e80000100800 */
[----:B------:R1:W-:Y:S04]  /*aa10*/  STL [R1+0x370], R4 ;  /* 0x0003700401007387 */ /* 0x0003e80000100800 */
[----:B0-----:R-:W4:Y:S01]  /*aa20*/  LDL.LU R6, [R1+0x58] ;  /* 0x0000580001067983 */ /* 0x001f220000300800 */
[-C--:B-1----:R-:W-:Y:S02]  /*aa30*/  LEA.HI.X.SX32 R4, R12, R3.reuse, 0x1, P3 ;  /* 0x000000030c047211 */ /* 0x082fe400018f0eff */
[----:B------:R-:W-:-:S02]  /*aa40*/  LEA.HI.X.SX32 R12, R29, R3, 0x1, P0 ;  /* 0x000000031d0c7211 */ /* 0x000fc400000f0eff */
[----:B--2---:R-:W-:-:S05]  /*aa50*/  LEA R9, P2, R18, R2, 0x1 ;  /* 0x0000000212097211 */ /* 0x004fca00078408ff */
[----:B------:R0:W-:Y:S04]  /*aa60*/  STL [R1+0x39c], R9 ;  /* 0x00039c0901007387 */ /* 0x0001e80000100800 */
[----:B------:R1:W-:Y:S04]  /*aa70*/  STL [R1+0x368], R4 ;  /* 0x0003680401007387 */ /* 0x0003e80000100800 */
[----:B------:R-:W2:Y:S01]  /*aa80*/  LDL.LU R10, [R1+0x5c] ;  /* 0x00005c00010a7983 */ /* 0x000ea20000300800 */
[----:B0-----:R-:W-:Y:S02]  /*aa90*/  LEA R9, P3, R20, R2, 0x1 ;  /* 0x0000000214097211 */ /* 0x001fe400078608ff */
[----:B-1----:R-:W-:-:S03]  /*aaa0*/  LEA.HI.X.SX32 R4, R0, R3, 0x1, P4 ;  /* 0x0000000300047211 */ /* 0x002fc600020f0eff */
[----:B------:R0:W-:Y:S01]  /*aab0*/  STL [R1+0x3a0], R9 ;  /* 0x0003a00901007387 */ /* 0x0001e20000100800 */
[----:B------:R-:W-:-:S03]  /*aac0*/  LEA R0, P4, R23, R2, 0x1 ;  /* 0x0000000217007211 */ /* 0x000fc600078808ff */
[----:B------:R1:W-:Y:S04]  /*aad0*/  STL [R1+0x360], R4 ;  /* 0x0003600401007387 */ /* 0x0003e80000100800 */
[----:B0-----:R-:W2:Y:S01]  /*aae0*/  LDL.LU R9, [R1+0x78] ;  /* 0x0000780001097983 */ /* 0x001ea20000300800 */
[----:B-1----:R-:W-:-:S03]  /*aaf0*/  LEA.HI.X.SX32 R4, R27, R3, 0x1, P5 ;  /* 0x000000031b047211 */ /* 0x002fc600028f0eff */
[----:B------:R-:W-:Y:S04]  /*ab00*/  STL [R1+0x3a4], R0 ;  /* 0x0003a40001007387 */ /* 0x000fe80000100800 */
[----:B------:R0:W-:Y:S04]  /*ab10*/  STL [R1+0x358], R4 ;  /* 0x0003580401007387 */ /* 0x0001e80000100800 */
[----:B------:R-:W2:Y:S01]  /*ab20*/  LDL.LU R19, [R1+0x80] ;  /* 0x0000800001137983 */ /* 0x000ea20000300800 */
[----:B0-----:R-:W-:Y:S02]  /*ab30*/  LEA.HI.X.SX32 R4, R28, R3, 0x1, P6 ;  /* 0x000000031c047211 */ /* 0x001fe400030f0eff */
[----:B---3--:R-:W-:-:S05]  /*ab40*/  LEA R0, P5, R15, R2, 0x1 ;  /* 0x000000020f007211 */ /* 0x008fca00078a08ff */
[----:B------:R0:W-:Y:S04]  /*ab50*/  STL [R1+0x3a8], R0 ;  /* 0x0003a80001007387 */ /* 0x0001e80000100800 */
[----:B------:R1:W-:Y:S01]  /*ab60*/  STL [R1+0x350], R4 ;  /* 0x0003500401007387 */ /* 0x0003e20000100800 */
[----:B0-----:R-:W-:-:S03]  /*ab70*/  LEA R0, P6, R22, R2, 0x1 ;  /* 0x0000000216007211 */ /* 0x001fc600078c08ff */
[----:B-1----:R-:W3:Y:S04]  /*ab80*/  LDL.LU R4, [R1+0x8c] ;  /* 0x00008c0001047983 */ /* 0x002ee80000300800 */
[----:B------:R0:W-:Y:S04]  /*ab90*/  STL [R1+0x3ac], R0 ;  /* 0x0003ac0001007387 */ /* 0x0001e80000100800 */
[----:B------:R1:W-:Y:S01]  /*aba0*/  STL [R1+0x348], R12 ;  /* 0x0003480c01007387 */ /* 0x0003e20000100800 */
[----:B0-----:R-:W-:Y:S02]  /*abb0*/  LEA R0, P0, R16, R2, 0x1 ;  /* 0x0000000210007211 */ /* 0x001fe400078008ff */
[----:B-1----:R-:W-:-:S02]  /*abc0*/  LEA.HI.X.SX32 R12, R5, R3, 0x1, P1 ;  /* 0x00000003050c7211 */ /* 0x002fc400008f0eff */
[----:B------:R-:W3:Y:S04]  /*abd0*/  LDL.LU R5, [R1+0x94] ;  /* 0x0000940001057983 */ /* 0x000ee80000300800 */
[----:B------:R-:W-:Y:S04]  /*abe0*/  STL [R1+0x3b0], R0 ;  /* 0x0003b00001007387 */ /* 0x000fe80000100800 */
[----:B------:R0:W-:Y:S02]  /*abf0*/  STL [R1+0x340], R12 ;  /* 0x0003400c01007387 */ /* 0x0001e40000100800 */
[----:B0-----:R-:W-:-:S02]  /*ac00*/  LEA.HI.X.SX32 R12, R18, R3, 0x1, P2 ;  /* 0x00000003120c7211 */ /* 0x001fc400010f0eff */
[----:B------:R-:W3:Y:S01]  /*ac10*/  LDL.LU R18, [R1+0xa4] ;  /* 0x0000a40001127983 */ /* 0x000ee20000300800 */
[----:B------:R-:W-:-:S05]  /*ac20*/  LEA R0, P1, R17, R2, 0x1 ;  /* 0x0000000211007211 */ /* 0x000fca00078208ff */
[----:B------:R-:W-:Y:S04]  /*ac30*/  STL [R1+0x3b4], R0 ;  /* 0x0003b40001007387 */ /* 0x000fe80000100800 */
[----:B------:R0:W-:Y:S02]  /*ac40*/  STL [R1+0x338], R12 ;  /* 0x0003380c01007387 */ /* 0x0001e40000100800 */
[----:B0-----:R-:W-:Y:S02]  /*ac50*/  LEA.HI.X.SX32 R12, R20, R3, 0x1, P3 ;  /* 0x00000003140c7211 */ /* 0x001fe400018f0eff */
[----:B------:R-:W3:Y:S01]  /*ac60*/  LDL.LU R20, [R1+0xa8] ;  /* 0x0000a80001147983 */ /* 0x000ee20000300800 */
[----:B----4-:R-:W-:-:S05]  /*ac70*/  LEA R0, P2, R14, R2, 0x1 ;  /* 0x000000020e007211 */ /* 0x010fca00078408ff */
[----:B------:R-:W-:Y:S04]  /*ac80*/  STL [R1+0x3b8], R0 ;  /* 0x0003b80001007387 */ /* 0x000fe80000100800 */
[----:B------:R0:W-:Y:S02]  /*ac90*/  STL [R1+0x330], R12 ;  /* 0x0003300c01007387 */ /* 0x0001e40000100800 */
[----:B0-----:R-:W-:Y:S02]  /*aca0*/  LEA.HI.X.SX32 R12, R23, R3, 0x1, P4 ;  /* 0x00000003170c7211 */ /* 0x001fe400020f0eff */
[----:B------:R-:W4:Y:S01]  /*acb0*/  LDL.LU R23, [R1+0xbc] ;  /* 0x0000bc0001177983 */ /* 0x000f220000300800 */
[----:B------:R-:W-:-:S05]  /*acc0*/  LEA R0, P3, R11, R2, 0x1 ;  /* 0x000000020b007211 */ /* 0x000fca00078608ff */
[----:B------:R0:W-:Y:S04]  /*acd0*/  STL [R1+0x3bc], R0 ;  /* 0x0003bc0001007387 */ /* 0x0001e80000100800 */
[----:B------:R1:W-:Y:S01]  /*ace0*/  STL [R1+0x328], R12 ;  /* 0x0003280c01007387 */ /* 0x0003e20000100800 */
[-C--:B0-----:R-:W-:Y:S02]  /*acf0*/  LEA R0, P4, R8, R2.reuse, 0x1 ;  /* 0x0000000208007211 */ /* 0x081fe400078808ff */
[----:B-1----:R-:W-:Y:S02]  /*ad00*/  LEA.HI.X.SX32 R12, R15, R3, 0x1, P5 ;  /* 0x000000030f0c7211 */ /* 0x002fe400028f0eff */
[----:B------:R-:W4:Y:S04]  /*ad10*/  LDL.LU R15, [R1+0xc0] ;  /* 0x0000c000010f7983 */ /* 0x000f280000300800 */
[----:B------:R0:W-:Y:S04]  /*ad20*/  STL [R1+0x3c0], R0 ;  /* 0x0003c00001007387 */ /* 0x0001e80000100800 */
[----:B------:R1:W-:Y:S01]  /*ad30*/  STL [R1+0x320], R12 ;  /* 0x0003200c01007387 */ /* 0x0003e20000100800 */
[----:B0-----:R-:W-:-:S02]  /*ad40*/  LEA R0, P5, R7, R2, 0x1 ;  /* 0x0000000207007211 */ /* 0x001fc400078a08ff */
[----:B-1----:R-:W-:Y:S02]  /*ad50*/  LEA.HI.X.SX32 R12, R22, R3, 0x1, P6 ;  /* 0x00000003160c7211 */ /* 0x002fe400030f0eff */
[----:B------:R-:W4:Y:S04]  /*ad60*/  LDL.LU R22, [R1+0xc4] ;  /* 0x0000c40001167983 */ /* 0x000f280000300800 */
[----:B------:R0:W-:Y:S04]  /*ad70*/  STL [R1+0x3c4], R0 ;  /* 0x0003c40001007387 */ /* 0x0001e80000100800 */
[----:B------:R1:W-:Y:S01]  /*ad80*/  STL [R1+0x318], R12 ;  /* 0x0003180c01007387 */ /* 0x0003e20000100800 */
[----:B0-----:R-:W-:-:S02]  /*ad90*/  LEA R0, P6, R6, R2, 0x1 ;  /* 0x0000000206007211 */ /* 0x001fc400078c08ff */
[-C--:B-1----:R-:W-:Y:S02]  /*ada0*/  LEA.HI.X.SX32 R12, R16, R3.reuse, 0x1, P0 ;  /* 0x00000003100c7211 */ /* 0x082fe400000f0eff */
[----:B------:R-:W4:Y:S04]  /*adb0*/  LDL.LU R16, [R1+0xc8] ;  /* 0x0000c80001107983 */ /* 0x000f280000300800 */
[----:B------:R-:W-:Y:S04]  /*adc0*/  STL [R1+0x3c8], R0 ;  /* 0x0003c80001007387 */ /* 0x000fe80000100800 */
[----:B------:R0:W-:Y:S02]  /*add0*/  STL [R1+0x310], R12 ;  /* 0x0003100c01007387 */ /* 0x0001e40000100800 */
[----:B0-----:R-:W-:-:S02]  /*ade0*/  LEA.HI.X.SX32 R12, R17, R3, 0x1, P1 ;  /* 0x00000003110c7211 */ /* 0x001fc400008f0eff */
[----:B------:R-:W4:Y:S01]  /*adf0*/  LDL.LU R17, [R1+0xcc] ;  /* 0x0000cc0001117983 */ /* 0x000f220000300800 */
[----:B--2---:R-:W-:-:S05]  /*ae00*/  LEA R0, P0, R10, R2, 0x1 ;  /* 0x000000020a007211 */ /* 0x004fca00078008ff */
[----:B------:R0:W-:Y:S04]  /*ae10*/  STL [R1+0x3cc], R0 ;  /* 0x0003cc0001007387 */ /* 0x0001e80000100800 */
[----:B------:R1:W-:Y:S01]  /*ae20*/  STL [R1+0x308], R12 ;  /* 0x0003080c01007387 */ /* 0x0003e20000100800 */
[-C--:B0-----:R-:W-:Y:S02]  /*ae30*/  LEA R0, P1, R9, R2.reuse, 0x1 ;  /* 0x0000000209007211 */ /* 0x081fe400078208ff */
[----:B-1----:R-:W-:Y:S02]  /*ae40*/  LEA.HI.X.SX32 R12, R14, R3, 0x1, P2 ;  /* 0x000000030e0c7211 */ /* 0x002fe400010f0eff */
[----:B------:R-:W2:Y:S04]  /*ae50*/  LDL.LU R14, [R1+0xd0] ;  /* 0x0000d000010e7983 */ /* 0x000ea80000300800 */
[----:B------:R0:W-:Y:S04]  /*ae60*/  STL [R1+0x3d0], R0 ;  /* 0x0003d00001007387 */ /* 0x0001e80000100800 */
[----:B------:R1:W-:Y:S01]  /*ae70*/  STL [R1+0x300], R12 ;  /* 0x0003000c01007387 */ /* 0x0003e20000100800 */
[----:B0-----:R-:W-:-:S02]  /*ae80*/  LEA R0, P2, R19, R2, 0x1 ;  /* 0x0000000213007211 */ /* 0x001fc400078408ff */
[-C--:B-1----:R-:W-:Y:S02]  /*ae90*/  LEA.HI.X.SX32 R12, R11, R3.reuse, 0x1, P3 ;  /* 0x000000030b0c7211 */ /* 0x082fe400018f0eff */
[----:B------:R-:W2:Y:S04]  /*aea0*/  LDL.LU R11, [R1+0xd4] ;  /* 0x0000d400010b7983 */ /* 0x000ea80000300800 */
[----:B------:R-:W-:Y:S04]  /*aeb0*/  STL [R1+0x3d4], R0 ;  /* 0x0003d40001007387 */ /* 0x000fe80000100800 */
[----:B------:R0:W-:Y:S02]  /*aec0*/  STL [R1+0x2f8], R12 ;  /* 0x0002f80c01007387 */ /* 0x0001e40000100800 */
[----:B0-----:R-:W-:-:S02]  /*aed0*/  LEA.HI.X.SX32 R12, R8, R3, 0x1, P4 ;  /* 0x00000003080c7211 */ /* 0x001fc400020f0eff */
[----:B------:R-:W2:Y:S01]  /*aee0*/  LDL.LU R8, [R1+0xd8] ;  /* 0x0000d80001087983 */ /* 0x000ea20000300800 */
[----:B---3--:R-:W-:-:S05]  /*aef0*/  LEA R0, P3, R4, R2, 0x1 ;  /* 0x0000000204007211 */ /* 0x008fca00078608ff */
[----:B------:R0:W-:Y:S04]  /*af00*/  STL [R1+0x3d8], R0 ;  /* 0x0003d80001007387 */ /* 0x0001e80000100800 */
[----:B------:R1:W-:Y:S01]  /*af10*/  STL [R1+0x2f0], R12 ;  /* 0x0002f00c01007387 */ /* 0x0003e20000100800 */
[-C--:B0-----:R-:W-:Y:S02]  /*af20*/  LEA R0, P4, R5, R2.reuse, 0x1 ;  /* 0x0000000205007211 */ /* 0x081fe400078808ff */
[----:B-1----:R-:W-:Y:S02]  /*af30*/  LEA.HI.X.SX32 R12, R7, R3, 0x1, P5 ;  /* 0x00000003070c7211 */ /* 0x002fe400028f0eff */
[----:B------:R-:W3:Y:S04]  /*af40*/  LDL.LU R7, [R1+0xdc] ;  /* 0x0000dc0001077983 */ /* 0x000ee80000300800 */
[----:B------:R0:W-:Y:S04]  /*af50*/  STL [R1+0x3dc], R0 ;  /* 0x0003dc0001007387 */ /* 0x0001e80000100800 */
[----:B------:R1:W-:Y:S01]  /*af60*/  STL [R1+0x2e8], R12 ;  /* 0x0002e80c01007387 */ /* 0x0003e20000100800 */
[----:B0-----:R-:W-:-:S02]  /*af70*/  LEA R0, P5, R18, R2, 0x1 ;  /* 0x0000000212007211 */ /* 0x001fc400078a08ff */
[-C--:B-1----:R-:W-:Y:S02]  /*af80*/  LEA.HI.X.SX32 R12, R6, R3.reuse, 0x1, P6 ;  /* 0x00000003060c7211 */ /* 0x082fe400030f0eff */
        /* <DEDUP_REMOVED lines=36> */
[----:B------:R-:W-:Y:S04]  /*b1d0*/  STL [R1+0x3fc], R0 ;  /* 0x0003fc0001007387 */ /* 0x000fe80000100800 */
[----:B------:R0:W-:Y:S02]  /*b1e0*/  STL [R1+0x2a8], R12 ;  /* 0x0002a80c01007387 */ /* 0x0001e40000100800 */
[----:B0-----:R-:W-:Y:S02]  /*b1f0*/  LEA.HI.X.SX32 R12, R23, R3, 0x1, P0 ;  /* 0x00000003170c7211 */ /* 0x001fe400000f0eff */
[-C--:B------:R-:W-:Y:S01]  /*b200*/  LEA R0, P6, R11, R2.reuse, 0x1 ;  /* 0x000000020b007211 */ /* 0x080fe200078c08ff */
[----:B------:R-:W2:Y:S04]  /*b210*/  LDL.LU R23, [R1+0x110] ;  /* 0x0001100001177983 */ /* 0x000ea80000300800 */
[----:B------:R0:W-:Y:S04]  /*b220*/  STL [R1+0x400], R0 ;  /* 0x0004000001007387 */ /* 0x0001e80000100800 */
[----:B------:R1:W-:Y:S04]  /*b230*/  STL [R1+0x2a0], R12 ;  /* 0x0002a00c01007387 */ /* 0x0003e80000100800 */
[----:B------:R-:W2:Y:S01]  /*b240*/  LDL.LU R13, [R1+0x128] ;  /* 0x00012800010d7983 */ /* 0x000ea20000300800 */
[----:B0-----:R-:W-:-:S02]  /*b250*/  LEA R0, P0, R8, R2, 0x1 ;  /* 0x0000000208007211 */ /* 0x001fc400078008ff */
[----:B-1----:R-:W-:-:S03]  /*b260*/  LEA.HI.X.SX32 R12, R15, R3, 0x1, P1 ;  /* 0x000000030f0c7211 */ /* 0x002fc600008f0eff */
[----:B------:R-:W-:Y:S04]  /*b270*/  STL [R1+0x404], R0 ;  /* 0x0004040001007387 */ /* 0x000fe80000100800 */
[----:B------:R0:W-:Y:S02]  /*b280*/  STL [R1+0x298], R12 ;  /* 0x0002980c01007387 */ /* 0x0001e40000100800 */
[----:B0-----:R-:W-:Y:S02]  /*b290*/  LEA.HI.X.SX32 R12, R22, R3, 0x1, P2 ;  /* 0x00000003160c7211 */ /* 0x001fe400010f0eff */
[----:B------:R-:W2:Y:S01]  /*b2a0*/  LDL.LU R22, [R1+0x12c] ;  /* 0x00012c0001167983 */ /* 0x000ea20000300800 */
[----:B---3--:R-:W-:-:S05]  /*b2b0*/  LEA R0, P1, R7, R2, 0x1 ;  /* 0x0000000207007211 */ /* 0x008fca00078208ff */
[----:B------:R-:W-:Y:S04]  /*b2c0*/  STL [R1+0x408], R0 ;  /* 0x0004080001007387 */ /* 0x000fe80000100800 */
[----:B------:R0:W-:Y:S04]  /*b2d0*/  STL [R1+0x290], R12 ;  /* 0x0002900c01007387 */ /* 0x0001e80000100800 */
[----:B------:R-:W3:Y:S01]  /*b2e0*/  LDL.LU R15, [R1+0x130] ;  /* 0x00013000010f7983 */ /* 0x000ee20000300800 */
[----:B0-----:R-:W-:Y:S02]  /*b2f0*/  LEA.HI.X.SX32 R12, R16, R3, 0x1, P3 ;  /* 0x00000003100c7211 */ /* 0x001fe400018f0eff */
[----:B------:R-:W-:-:S05]  /*b300*/  LEA R0, P2, R6, R2, 0x1 ;  /* 0x0000000206007211 */ /* 0x000fca00078408ff */
[----:B------:R0:W-:Y:S04]  /*b310*/  STL [R1+0x40c], R0 ;  /* 0x00040c0001007387 */ /* 0x0001e80000100800 */
[----:B------:R1:W-:Y:S01]  /*b320*/  STL [R1+0x288], R12 ;  /* 0x0002880c01007387 */ /* 0x0003e20000100800 */
[----:B0-----:R-:W-:Y:S02]  /*b330*/  LEA R0, P3, R10, R2, 0x1 ;  /* 0x000000020a007211 */ /* 0x001fe400078608ff */
[-C--:B-1----:R-:W-:Y:S02]  /*b340*/  LEA.HI.X.SX32 R12, R17, R3.reuse, 0x1, P4 ;  /* 0x00000003110c7211 */ /* 0x082fe400020f0eff */
[----:B------:R-:W3:Y:S04]  /*b350*/  LDL.LU R17, [R1+0x13c] ;  /* 0x00013c0001117983 */ /* 0x000ee80000300800 */
[----:B------:R-:W-:Y:S04]  /*b360*/  STL [R1+0x410], R0 ;  /* 0x0004100001007387 */ /* 0x000fe80000100800 */
[----:B------:R0:W-:Y:S02]  /*b370*/  STL [R1+0x280], R12 ;  /* 0x0002800c01007387 */ /* 0x0001e40000100800 */
[----:B0-----:R-:W-:-:S02]  /*b380*/  LEA.HI.X.SX32 R12, R14, R3, 0x1, P5 ;  /* 0x000000030e0c7211 */ /* 0x001fc400028f0eff */
[----:B------:R-:W3:Y:S01]  /*b390*/  LDL.LU R14, [R1+0x140] ;  /* 0x00014000010e7983 */ /* 0x000ee20000300800 */
[----:B------:R-:W-:-:S05]  /*b3a0*/  LEA R0, P4, R9, R2, 0x1 ;  /* 0x0000000209007211 */ /* 0x000fca00078808ff */
[----:B------:R4:W-:Y:S04]  /*b3b0*/  STL [R1+0x414], R0 ;  /* 0x0004140001007387 */ /* 0x0009e80000100800 */
[----:B------:R-:W-:Y:S04]  /*b3c0*/  STL [R1+0x278], R12 ;  /* 0x0002780c01007387 */ /* 0x000fe80000100800 */
[----:B------:R-:W3:Y:S01]  /*b3d0*/  LDL.LU R16, [R1+0x148] ;  /* 0x0001480001107983 */ /* 0x000ee20000300800 */
[----:B------:R-:W-:Y:S02]  /*b3e0*/  LEA.HI.X.SX32 R11, R11, R3, 0x1, P6 ;  /* 0x000000030b0b7211 */ /* 0x000fe400030f0eff */
[----:B----4-:R-:W-:-:S05]  /*b3f0*/  LEA R0, P5, R19, R2, 0x1 ;  /* 0x0000000213007211 */ /* 0x010fca00078a08ff */
[----:B------:R-:W-:Y:S04]  /*b400*/  STL [R1+0x418], R0 ;  /* 0x0004180001007387 */ /* 0x000fe80000100800 */
[----:B------:R0:W-:Y:S04]  /*b410*/  STL [R1+0x270], R11 ;  /* 0x0002700b01007387 */ /* 0x0001e80000100800 */
[----:B0-----:R-:W4:Y:S01]  /*b420*/  LDL.LU R11, [R1+0x14c] ;  /* 0x00014c00010b7983 */ /* 0x001f220000300800 */
[----:B------:R-:W-:Y:S02]  /*b430*/  LEA R0, P6, R4, R2, 0x1 ;  /* 0x0000000204007211 */ /* 0x000fe400078c08ff */
[----:B------:R-:W-:-:S03]  /*b440*/  LEA.HI.X.SX32 R8, R8, R3, 0x1, P0 ;  /* 0x0000000308087211 */ /* 0x000fc600000f0eff */
[----:B------:R-:W-:Y:S01]  /*b450*/  STL [R1+0x41c], R0 ;  /* 0x00041c0001007387 */ /* 0x000fe20000100800 */
[----:B------:R-:W-:-:S03]  /*b460*/  LEA.HI.X.SX32 R7, R7, R3, 0x1, P1 ;  /* 0x0000000307077211 */ /* 0x000fc600008f0eff */
[----:B------:R0:W-:Y:S01]  /*b470*/  STL [R1+0x268], R8 ;  /* 0x0002680801007387 */ /* 0x0001e20000100800 */
[----:B------:R-:W-:-:S03]  /*b480*/  LEA.HI.X.SX32 R6, R6, R3, 0x1, P2 ;  /* 0x0000000306067211 */ /* 0x000fc600010f0eff */
[----:B0-----:R-:W4:Y:S01]  /*b490*/  LDL.LU R8, [R1+0x154] ;  /* 0x0001540001087983 */ /* 0x001f220000300800 */
[----:B------:R-:W-:-:S05]  /*b4a0*/  LEA R0, P0, R5, R2, 0x1 ;  /* 0x0000000205007211 */ /* 0x000fca00078008ff */
[----:B------:R-:W-:Y:S04]  /*b4b0*/  STL [R1+0x420], R0 ;  /* 0x0004200001007387 */ /* 0x000fe80000100800 */
        /* <DEDUP_REMOVED lines=13> */
[----:B------:R-:W-:Y:S02]  /*b590*/  LEA.HI.X.SX32 R4, R4, R3, 0x1, P6 ;  /* 0x0000000304047211 */ /* 0x000fe400030f0eff */
[----:B--2---:R-:W-:-:S05]  /*b5a0*/  LEA R0, P3, R23, R2, 0x1 ;  /* 0x0000000217007211 */ /* 0x004fca00078608ff */
[----:B------:R0:W-:Y:S04]  /*b5b0*/  STL [R1+0x42c], R0 ;  /* 0x00042c0001007387 */ /* 0x0001e80000100800 */
[----:B------:R1:W-:Y:S01]  /*b5c0*/  STL [R1+0x248], R9 ;  /* 0x0002480901007387 */ /* 0x0003e20000100800 */
[----:B0-----:R-:W-:-:S03]  /*b5d0*/  LEA R0, P4, R13, R2, 0x1 ;  /* 0x000000020d007211 */ /* 0x001fc600078808ff */
[----:B-1----:R-:W2:Y:S04]  /*b5e0*/  LDL.LU R9, [R1+0x168] ;  /* 0x0001680001097983 */ /* 0x002ea80000300800 */
[----:B------:R0:W-:Y:S04]  /*b5f0*/  STL [R1+0x430], R0 ;  /* 0x0004300001007387 */ /* 0x0001e80000100800 */
[----:B------:R-:W-:Y:S04]  /*b600*/  STL [R1+0x240], R12 ;  /* 0x0002400c01007387 */ /* 0x000fe80000100800 */
[----:B------:R-:W2:Y:S01]  /*b610*/  LDL.LU R19, [R1+0x16c] ;  /* 0x00016c0001137983 */ /* 0x000ea20000300800 */
[----:B0-----:R-:W-:-:S05]  /*b620*/  LEA R0, P5, R22, R2, 0x1 ;  /* 0x0000000216007211 */ /* 0x001fca00078a08ff */
[----:B------:R-:W-:Y:S04]  /*b630*/  STL [R1+0x434], R0 ;  /* 0x0004340001007387 */ /* 0x000fe80000100800 */
[----:B------:R0:W-:Y:S04]  /*b640*/  STL [R1+0x238], R4 ;  /* 0x0002380401007387 */ /* 0x0001e80000100800 */
[----:B0-----:R-:W2:Y:S01]  /*b650*/  LDL.LU R4, [R1+0x174] ;  /* 0x0001740001047983 */ /* 0x001ea20000300800 */
[----:B---3--:R-:W-:Y:S02]  /*b660*/  LEA R0, P6, R15, R2, 0x1 ;  /* 0x000000020f007211 */ /* 0x008fe400078c08ff */
[----:B------:R-:W-:-:S03]  /*b670*/  LEA.HI.X.SX32 R12, R5, R3, 0x1, P0 ;  /* 0x00000003050c7211 */ /* 0x000fc600000f0eff */
[----:B------:R0:W-:Y:S04]  /*b680*/  STL [R1+0x438], R0 ;  /* 0x0004380001007387 */ /* 0x0001e80000100800 */
[----:B------:R-:W3:Y:S04]  /*b690*/  LDL.LU R5, [R1+0x17c] ;  /* 0x00017c0001057983 */ /* 0x000ee80000300800 */
[----:B------:R1:W-:Y:S01]  /*b6a0*/  STL [R1+0x230], R12 ;  /* 0x0002300c01007387 */ /* 0x0003e20000100800 */
[----:B0-----:R-:W-:Y:S02]  /*b6b0*/  LEA R0, P0, R17, R2, 0x1 ;  /* 0x0000000211007211 */ /* 0x001fe400078008ff */
[----:B-1----:R-:W-:-:S03]  /*b6c0*/  LEA.HI.X.SX32 R12, R18, R3, 0x1, P1 ;  /* 0x00000003120c7211 */ /* 0x002fc600008f0eff */
[----:B------:R0:W-:Y:S04]  /*b6d0*/  STL [R1+0x43c], R0 ;  /* 0x00043c0001007387 */ /* 0x0001e80000100800 */
[----:B------:R-:W3:Y:S04]  /*b6e0*/  LDL.LU R18, [R1+0x188] ;  /* 0x0001880001127983 */ /* 0x000ee80000300800 */
[----:B------:R1:W-:Y:S01]  /*b6f0*/  STL [R1+0x228], R12 ;  /* 0x0002280c01007387 */ /* 0x0003e20000100800 */
[----:B0-----:R-:W-:Y:S02]  /*b700*/  LEA R0, P1, R14, R2, 0x1 ;  /* 0x000000020e007211 */ /* 0x001fe400078208ff */
[----:B-1----:R-:W-:-:S03]  /*b710*/  LEA.HI.X.SX32 R12, R20, R3, 0x1, P2 ;  /* 0x00000003140c7211 */ /* 0x002fc600010f0eff */
[----:B------:R0:W-:Y:S04]  /*b720*/  STL [R1+0x440], R0 ;  /* 0x0004400001007387 */ /* 0x0001e80000100800 */
[----:B------:R-:W3:Y:S01]  /*b730*/  LDL.LU R20, [R1+0x18c] ;  /* 0x00018c0001147983 */ /* 0x000ee20000300800 */
[----:B0-----:R-:W-:-:S03]  /*b740*/  LEA R0, P2, R16, R2, 0x1 ;  /* 0x0000000210007211 */ /* 0x001fc600078408ff */
[----:B------:R0:W-:Y:S04]  /*b750*/  STL [R1+0x220], R12 ;  /* 0x0002200c01007387 */ /* 0x0001e80000100800 */
[----:B------:R4:W-:Y:S01]  /*b760*/  STL [R1+0x444], R0 ;  /* 0x0004440001007387 */ /* 0x0009e20000100800 */
[----:B0-----:R-:W-:-:S03]  /*b770*/  LEA.HI.X.SX32 R12, R23, R3, 0x1, P3 ;  /* 0x00000003170c7211 */ /* 0x001fc600018f0eff */
[----:B------:R-:W3:Y:S01]  /*b780*/  LDL.LU R23, [R1+0x190] ;  /* 0x0001900001177983 */ /* 0x000ee20000300800 */
[----:B------:R-:W-:-:S03]  /*b790*/  LEA.HI.X.SX32 R13, R13, R3, 0x1, P4 ;  /* 0x000000030d0d7211 */ /* 0x000fc600020f0eff */
[----:B------:R-:W-:Y:S01]  /*b7a0*/  STL [R1+0x218], R12 ;  /* 0x0002180c01007387 */ /* 0x000fe20000100800 */
[----:B----4-:R-:W-:-:S05]  /*b7b0*/  LEA R0, P3, R11, R2, 0x1 ;  /* 0x000000020b007211 */ /* 0x010fca00078608ff */
[----:B------:R0:W-:Y:S04]  /*b7c0*/  STL [R1+0x448], R0 ;  /* 0x0004480001007387 */ /* 0x0001e80000100800 */
[----:B------:R-:W-:Y:S01]  /*b7d0*/  STL [R1+0x210], R13 ;  /* 0x0002100d01007387 */ /* 0x000fe20000100800 */
[----:B0-----:R-:W-:-:S03]  /*b7e0*/  LEA.HI.X.SX32 R0, R22, R3, 0x1, P5 ;  /* 0x0000000316007211 */ /* 0x001fc600028f0eff */
[----:B------:R-:W4:Y:S01]  /*b7f0*/  LDL.LU R22, [R1+0x184] ;  /* 0x0001840001167983 */ /* 0x000f220000300800 */
[----:B------:R-:W-:-:S05]  /*b800*/  LEA R12, P4, R8, R2, 0x1 ;  /* 0x00000002080c7211 */ /* 0x000fca00078808ff */
[----:B------:R0:W-:Y:S04]  /*b810*/  STL [R1+0x44c], R12 ;  /* 0x00044c0c01007387 */ /* 0x0001e80000100800 */
[----:B------:R1:W-:Y:S04]  /*b820*/  STL [R1+0x208], R0 ;  /* 0x0002080001007387 */ /* 0x0003e80000100800 */
[----:B0-----:R-:W4:Y:S01]  /*b830*/  LDL.LU R12, [R1+0x180] ;  /* 0x00018000010c7983 */ /* 0x001f220000300800 */
[----:B-1----:R-:W-:Y:S02]  /*b840*/  LEA.HI.X.SX32 R0, R15, R3, 0x1, P6 ;  /* 0x000000030f007211 */ /* 0x002fe400030f0eff */
        /* <DEDUP_REMOVED lines=9> */
[-C--:B-1----:R-:W-:Y:S02]  /*b8e0*/  LEA.HI.X.SX32 R0, R14, R3.reuse, 0x1, P1 ;  /* 0x000000030e007211 */ /* 0x082fe400008f0eff */
[----:B------:R-:W4:Y:S04]  /*b8f0*/  LDL.LU R14, [R1+0x170] ;  /* 0x00017000010e7983 */ /* 0x000f280000300800 */
[----:B------:R0:W-:Y:S04]  /*b900*/  STL [R1+0x458], R13 ;  /* 0x0004580d01007387 */ /* 0x0001e80000100800 */
[----:B------:R1:W-:Y:S04]  /*b910*/  STL [R1+0x1f0], R0 ;  /* 0x0001f00001007387 */ /* 0x0003e80000100800 */
[----:B0-----:R-:W4:Y:S01]  /*b920*/  LDL.LU R13, [R1+0x164] ;  /* 0x00016400010d7983 */ /* 0x001f220000300800 */
[----:B-1----:R-:W-:-:S02]  /*b930*/  LEA.HI.X.SX32 R0, R16, R3, 0x1, P2 ;  /* 0x0000000310007211 */ /* 0x002fc400010f0eff */
[-C--:B------:R-:W-:Y:S02]  /*b940*/  LEA.HI.X.SX32 R7, R7, R3.reuse, 0x1, P5 ;  /* 0x0000000307077211 */ /* 0x080fe400028f0eff */
[-C--:B------:R-:W-:Y:S02]  /*b950*/  LEA.HI.X.SX32 R6, R6, R3.reuse, 0x1, P6 ;  /* 0x0000000306067211 */ /* 0x080fe400030f0eff */
[----:B------:R-:W-:Y:S02]  /*b960*/  LEA.HI.X.SX32 R10, R10, R3, 0x1, P0 ;  /* 0x000000030a0a7211 */ /* 0x000fe400000f0eff */
[----:B--2---:R-:W-:-:S05]  /*b970*/  LEA R15, P1, R9, R2, 0x1 ;  /* 0x00000002090f7211 */ /* 0x004fca00078208ff */
[----:B------:R0:W-:Y:S01]  /*b980*/  STL [R1+0x45c], R15 ;  /* 0x00045c0f01007387 */ /* 0x0001e20000100800 */
[----:B------:R-:W-:-:S03]  /*b990*/  LEA R16, P2, R19, R2, 0x1 ;  /* 0x0000000213107211 */ /* 0x000fc600078408ff */
[----:B------:R1:W-:Y:S01]  /*b9a0*/  STL [R1+0x1e8], R0 ;  /* 0x0001e80001007387 */ /* 0x0003e20000100800 */
[----:B0-----:R-:W-:-:S03]  /*b9b0*/  LEA.HI.X.SX32 R15, R11, R3, 0x1, P3 ;  /* 0x000000030b0f7211 */ /* 0x001fc600018f0eff */
[----:B------:R-:W-:Y:S04]  /*b9c0*/  STL [R1+0x460], R16 ;  /* 0x0004601001007387 */ /* 0x000fe80000100800 */
[----:B------:R-:W2:Y:S04]  /*b9d0*/  LDL.LU R11, [R1+0x150] ;  /* 0x00015000010b7983 */ /* 0x000ea80000300800 */
[----:B------:R0:W-:Y:S01]  /*b9e0*/  STL [R1+0x1e0], R15 ;  /* 0x0001e00f01007387 */ /* 0x0001e20000100800 */
[----:B-1----:R-:W-:Y:S02]  /*b9f0*/  LEA R0, P3, R4, R2, 0x1 ;  /* 0x0000000204007211 */ /* 0x002fe400078608ff */
[----:B0-----:R-:W-:-:S03]  /*ba00*/  LEA.HI.X.SX32 R15, R8, R3, 0x1, P4 ;  /* 0x00000003080f7211 */ /* 0x001fc600020f0eff */
[----:B------:R3:W-:Y:S04]  /*ba10*/  STL [R1+0x464], R0 ;  /* 0x0004640001007387 */ /* 0x0007e80000100800 */
[----:B------:R-:W2:Y:S01]  /*ba20*/  LDL.LU R8, [R1+0x144] ;  /* 0x0001440001087983 */ /* 0x000ea20000300800 */
[----:B---3--:R-:W-:-:S03]  /*ba30*/  LEA R0, P4, R5, R2, 0x1 ;  /* 0x0000000205007211 */ /* 0x008fc600078808ff */
[----:B------:R0:W-:Y:S04]  /*ba40*/  STL [R1+0x1d8], R15 ;  /* 0x0001d80f01007387 */ /* 0x0001e80000100800 */
[----:B------:R1:W-:Y:S04]  /*ba50*/  STL [R1+0x468], R0 ;  /* 0x0004680001007387 */ /* 0x0003e80000100800 */
[----:B0-----:R-:W3:Y:S04]  /*ba60*/  LDL.LU R15, [R1+0x138] ;  /* 0x00013800010f7983 */ /* 0x001ee80000300800 */
[----:B------:R0:W-:Y:S01]  /*ba70*/  STL [R1+0x1d0], R7 ;  /* 0x0001d00701007387 */ /* 0x0001e20000100800 */
[----:B-1----:R-:W-:-:S05]  /*ba80*/  LEA R0, P5, R18, R2, 0x1 ;  /* 0x0000000212007211 */ /* 0x002fca00078a08ff */
        /* <DEDUP_REMOVED lines=8> */
[----:B------:R-:W-:Y:S04]  /*bb10*/  STL [R1+0x474], R0 ;  /* 0x0004740001007387 */ /* 0x000fe80000100800 */
[----:B0-----:R-:W3:Y:S01]  /*bb20*/  LDL.LU R10, [R1+0x120] ;  /* 0x00012000010a7983 */ /* 0x001ee20000300800 */
[-C--:B------:R-:W-:Y:S02]  /*bb30*/  LEA.HI.X.SX32 R9, R9, R3.reuse, 0x1, P1 ;  /* 0x0000000309097211 */ /* 0x080fe400008f0eff */
[----:B------:R-:W-:-:S03]  /*bb40*/  LEA.HI.X.SX32 R16, R19, R3, 0x1, P2 ;  /* 0x0000000313107211 */ /* 0x000fc600010f0eff */
[----:B------:R0:W-:Y:S04]  /*bb50*/  STL [R1+0x1bc], R9 ;  /* 0x0001bc0901007387 */ /* 0x0001e80000100800 */
[----:B0-----:R-:W3:Y:S01]  /*bb60*/  LDL.LU R9, [R1+0x11c] ;  /* 0x00011c0001097983 */ /* 0x001ee20000300800 */
[----:B----4-:R-:W-:-:S05]  /*bb70*/  LEA R0, P1, R22, R2, 0x1 ;  /* 0x0000000216007211 */ /* 0x010fca00078208ff */
[----:B------:R0:W-:Y:S04]  /*bb80*/  STL [R1+0x478], R0 ;  /* 0x0004780001007387 */ /* 0x0001e80000100800 */
[----:B------:R1:W-:Y:S04]  /*bb90*/  STL [R1+0x1c4], R16 ;  /* 0x0001c41001007387 */ /* 0x0003e80000100800 */
[----:B------:R-:W4:Y:S01]  /*bba0*/  LDL.LU R19, [R1+0x118] ;  /* 0x0001180001137983 */ /* 0x000f220000300800 */
[----:B------:R-:W-:Y:S02]  /*bbb0*/  LEA.HI.X.SX32 R4, R4, R3, 0x1, P3 ;  /* 0x0000000304047211 */ /* 0x000fe400018f0eff */
[----:B0-----:R-:W-:-:S05]  /*bbc0*/  LEA R0, P2, R12, R2, 0x1 ;  /* 0x000000020c007211 */ /* 0x001fca00078408ff */
[----:B------:R-:W-:Y:S01]  /*bbd0*/  STL [R1+0x47c], R0 ;  /* 0x00047c0001007387 */ /* 0x000fe20000100800 */
[----:B-1----:R-:W-:-:S03]  /*bbe0*/  LEA.HI.X.SX32 R16, R5, R3, 0x1, P4 ;  /* 0x0000000305107211 */ /* 0x002fc600020f0eff */
[----:B------:R0:W-:Y:S01]  /*bbf0*/  STL [R1+0x1cc], R4 ;  /* 0x0001cc0401007387 */ /* 0x0001e20000100800 */
[----:B------:R-:W-:-:S03]  /*bc00*/  LEA.HI.X.SX32 R18, R18, R3, 0x1, P5 ;  /* 0x0000000312127211 */ /* 0x000fc600028f0eff */
[----:B0-----:R-:W4:Y:S01]  /*bc10*/  LDL.LU R4, [R1+0x114] ;  /* 0x0001140001047983 */ /* 0x001f220000300800 */
[----:B------:R-:W-:-:S05]  /*bc20*/  LEA R0, P3, R17, R2, 0x1 ;  /* 0x0000000211007211 */ /* 0x000fca00078608ff */
[----:B------:R0:W-:Y:S04]  /*bc30*/  STL [R1+0x480], R0 ;  /* 0x0004800001007387 */ /* 0x0001e80000100800 */
[----:B------:R-:W4:Y:S04]  /*bc40*/  LDL.LU R5, [R1+0x108] ;  /* 0x0001080001057983 */ /* 0x000f280000300800 */
[----:B------:R1:W-:Y:S01]  /*bc50*/  STL [R1+0x1d4], R16 ;  /* 0x0001d41001007387 */ /* 0x0003e20000100800 */
[----:B0-----:R-:W-:-:S05]  /*bc60*/  LEA R0, P4, R14, R2, 0x1 ;  /* 0x000000020e007211 */ /* 0x001fca00078808ff */
[----:B------:R0:W-:Y:S01]  /*bc70*/  STL [R1+0x484], R0 ;  /* 0x0004840001007387 */ /* 0x0001e20000100800 */
[----:B------:R-:W-:-:S03]  /*bc80*/  LEA.HI.X.SX32 R20, R20, R3, 0x1, P6 ;  /* 0x0000000314147211 */ /* 0x000fc600030f0eff */
[----:B-1----:R-:W4:Y:S01]  /*bc90*/  LDL.LU R16, [R1+0xf4] ;  /* 0x0000f40001107983 */ /* 0x002f220000300800 */
[----:B0-----:R-:W-:-:S03]  /*bca0*/  LEA R0, P5, R13, R2, 0x1 ;  /* 0x000000020d007211 */ /* 0x001fc600078a08ff */
[----:B------:R0:W-:Y:S04]  /*bcb0*/  STL [R1+0x1dc], R18 ;  /* 0x0001dc1201007387 */ /* 0x0001e80000100800 */
[----:B------:R-:W-:Y:S01]  /*bcc0*/  STL [R1+0x488], R0 ;  /* 0x0004880001007387 */ /* 0x000fe20000100800 */
[----:B------:R-:W-:-:S03]  /*bcd0*/  LEA.HI.X.SX32 R23, R23, R3, 0x1, P0 ;  /* 0x0000000317177211 */ /* 0x000fc600000f0eff */
[----:B0-----:R-:W4:Y:S04]  /*bce0*/  LDL.LU R18, [R1+0xf0] ;  /* 0x0000f00001127983 */ /* 0x001f280000300800 */
[----:B------:R0:W-:Y:S01]  /*bcf0*/  STL [R1+0x1e4], R20 ;  /* 0x0001e41401007387 */ /* 0x0001e20000100800 */
[----:B------:R-:W-:-:S03]  /*bd00*/  LEA.HI.X.SX32 R22, R22, R3, 0x1, P1 ;  /* 0x0000000316167211 */ /* 0x000fc600008f0eff */
[----:B0-----:R-:W4:Y:S01]  /*bd10*/  LDL.LU R20, [R1+0xe8] ;  /* 0x0000e80001147983 */ /* 0x001f220000300800 */
[-C--:B------:R-:W-:Y:S02]  /*bd20*/  LEA.HI.X.SX32 R27, R12, R3.reuse, 0x1, P2 ;  /* 0x000000030c1b7211 */ /* 0x080fe400010f0eff */
[----:B------:R-:W-:Y:S02]  /*bd30*/  LEA.HI.X.SX32 R13, R13, R3, 0x1, P5 ;  /* 0x000000030d0d7211 */ /* 0x000fe400028f0eff */
[----:B--2---:R-:W-:-:S05]  /*bd40*/  LEA R0, P6, R11, R2, 0x1 ;  /* 0x000000020b007211 */ /* 0x004fca00078c08ff */
[----:B------:R-:W-:Y:S04]  /*bd50*/  STL [R1+0x48c], R0 ;  /* 0x00048c0001007387 */ /* 0x000fe80000100800 */
[----:B------:R0:W-:Y:S04]  /*bd60*/  STL [R1+0x1ec], R23 ;  /* 0x0001ec1701007387 */ /* 0x0001e80000100800 */
[----:B0-----:R-:W2:Y:S01]  /*bd70*/  LDL.LU R23, [R1+0xb8] ;  /* 0x0000b80001177983 */ /* 0x001ea20000300800 */
[----:B------:R-:W-:-:S05]  /*bd80*/  LEA R0, P0, R8, R2, 0x1 ;  /* 0x0000000208007211 */ /* 0x000fca00078008ff */
[----:B------:R-:W-:Y:S04]  /*bd90*/  STL [R1+0x490], R0 ;  /* 0x0004900001007387 */ /* 0x000fe80000100800 */
[----:B------:R0:W-:Y:S04]  /*bda0*/  STL [R1+0x1f4], R22 ;  /* 0x0001f41601007387 */ /* 0x0001e80000100800 */
[----:B0-----:R-:W2:Y:S01]  /*bdb0*/  LDL.LU R22, [R1+0xb4] ;  /* 0x0000b40001167983 */ /* 0x001ea20000300800 */
[----:B---3--:R-:W-:-:S05]  /*bdc0*/  LEA R0, P1, R15, R2, 0x1 ;  /* 0x000000020f007211 */ /* 0x008fca00078208ff */
[----:B------:R0:W-:Y:S04]  /*bdd0*/  STL [R1+0x494], R0 ;  /* 0x0004940001007387 */ /* 0x0001e80000100800 */
[----:B------:R1:W-:Y:S01]  /*bde0*/  STL [R1+0x1fc], R27 ;  /* 0x0001fc1b01007387 */ /* 0x0003e20000100800 */
[----:B0-----:R-:W-:-:S03]  /*bdf0*/  LEA.HI.X.SX32 R0, R17, R3, 0x1, P3 ;  /* 0x0000000311007211 */ /* 0x001fc600018f0eff */
[----:B------:R-:W3:Y:S01]  /*be00*/  LDL.LU R17, [R1+0xb0] ;  /* 0x0000b00001117983 */ /* 0x000ee20000300800 */
[----:B------:R-:W-:-:S05]  /*be10*/  LEA R12, P2, R7, R2, 0x1 ;  /* 0x00000002070c7211 */ /* 0x000fca00078408ff */
[----:B------:R0:W-:Y:S04]  /*be20*/  STL [R1+0x4a0], R12 ;  /* 0x0004a00c01007387 */ /* 0x0001e80000100800 */
[----:B------:R0:W-:Y:S01]  /*be30*/  STL [R1+0x204], R0 ;  /* 0x0002040001007387 */ /* 0x0001e20000100800 */
[----:B-1----:R-:W-:Y:S02]  /*be40*/  LEA R27, P3, R6, R2, 0x1 ;  /* 0x00000002061b7211 */ /* 0x002fe400078608ff */
[----:B0-----:R-:W-:-:S03]  /*be50*/  LEA.HI.X.SX32 R12, R14, R3, 0x1, P4 ;  /* 0x000000030e0c7211 */ /* 0x001fc600020f0eff */
[----:B------:R-:W-:Y:S04]  /*be60*/  STL [R1+0x4a4], R27 ;  /* 0x0004a41b01007387 */ /* 0x000fe80000100800 */
[----:B------:R-:W3:Y:S04]  /*be70*/  LDL.LU R14, [R1+0xac] ;  /* 0x0000ac00010e7983 */ /* 0x000ee80000300800 */
[----:B------:R-:W-:Y:S01]  /*be80*/  STL [R1+0x20c], R12 ;  /* 0x00020c0c01007387 */ /* 0x000fe20000100800 */
[----:B------:R-:W-:-:S05]  /*be90*/  LEA R0, P4, R10, R2, 0x1 ;  /* 0x000000020a007211 */ /* 0x000fca00078808ff */
[----:B------:R0:W-:Y:S04]  /*bea0*/  STL [R1+0x4a8], R0 ;  /* 0x0004a80001007387 */ /* 0x0001e80000100800 */
[----:B------:R4:W-:Y:S01]  /*beb0*/  STL [R1+0x214], R13 ;  /* 0x0002140d01007387 */ /* 0x0009e20000100800 */
[----:B0-----:R-:W-:-:S03]  /*bec0*/  LEA.HI.X.SX32 R0, R11, R3, 0x1, P6 ;  /* 0x000000030b007211 */ /* 0x001fc600030f0eff */
[----:B------:R-:W3:Y:S01]  /*bed0*/  LDL.LU R11, [R1+0xa0] ;  /* 0x0000a000010b7983 */ /* 0x000ee20000300800 */
[----:B------:R-:W-:-:S05]  /*bee0*/  LEA R12, P5, R9, R2, 0x1 ;  /* 0x00000002090c7211 */ /* 0x000fca00078a08ff */
[----:B------:R0:W-:Y:S04]  /*bef0*/  STL [R1+0x4ac], R12 ;  /* 0x0004ac0c01007387 */ /* 0x0001e80000100800 */
[----:B------:R-:W-:Y:S01]  /*bf00*/  STL [R1+0x21c], R0 ;  /* 0x00021c0001007387 */ /* 0x000fe20000100800 */
[----:B----4-:R-:W-:Y:S02]  /*bf10*/  LEA R13, P6, R19, R2, 0x1 ;  /* 0x00000002130d7211 */ /* 0x010fe400078c08ff */
[----:B0-----:R-:W-:-:S03]  /*bf20*/  LEA.HI.X.SX32 R12, R8, R3, 0x1, P0 ;  /* 0x00000003080c7211 */ /* 0x001fc600000f0eff */
[----:B------:R0:W-:Y:S04]  /*bf30*/  STL [R1+0x4b0], R13 ;  /* 0x0004b00d01007387 */ /* 0x0001e80000100800 */
[----:B------:R-:W4:Y:S04]  /*bf40*/  LDL.LU R8, [R1+0x9c] ;  /* 0x00009c0001087983 */ /* 0x000f280000300800 */
[----:B------:R-:W-:Y:S01]  /*bf50*/  STL [R1+0x224], R12 ;  /* 0x0002240c01007387 */ /* 0x000fe20000100800 */
[----:B0-----:R-:W-:Y:S02]  /*bf60*/  LEA.HI.X.SX32 R13, R15, R3, 0x1, P1 ;  /* 0x000000030f0d7211 */ /* 0x001fe400008f0eff */
[----:B------:R-:W-:-:S05]  /*bf70*/  LEA R0, P0, R4, R2, 0x1 ;  /* 0x0000000204007211 */ /* 0x000fca00078008ff */
[----:B------:R0:W-:Y:S04]  /*bf80*/  STL [R1+0x4b4], R0 ;  /* 0x0004b40001007387 */ /* 0x0001e80000100800 */
[----:B------:R-:W-:Y:S01]  /*bf90*/  STL [R1+0x22c], R13 ;  /* 0x00022c0d01007387 */ /* 0x000fe20000100800 */
[----:B0-----:R-:W-:-:S03]  /*bfa0*/  LEA.HI.X.SX32 R0, R7, R3, 0x1, P2 ;  /* 0x0000000307007211 */ /* 0x001fc600010f0eff */
[----:B------:R-:W4:Y:S01]  /*bfb0*/  LDL.LU R7, [R1+0x98] ;  /* 0x0000980001077983 */ /* 0x000f220000300800 */
[----:B------:R-:W-:Y:S02]  /*bfc0*/  LEA R12, P1, R5, R2, 0x1 ;  /* 0x00000002050c7211 */ /* 0x000fe400078208ff */
[----:B------:R-:W-:-:S03]  /*bfd0*/  LEA.HI.X.SX32 R10, R10, R3, 0x1, P4 ;  /* 0x000000030a0a7211 */ /* 0x000fc600020f0eff */
[----:B------:R0:W-:Y:S04]  /*bfe0*/  STL [R1+0x4b8], R12 ;  /* 0x0004b80c01007387 */ /* 0x0001e80000100800 */
[----:B------:R1:W-:Y:S01]  /*bff0*/  STL [R1+0x234], R0 ;  /* 0x0002340001007387 */ /* 0x0003e20000100800 */
[----:B0-----:R-:W-:Y:S02]  /*c000*/  LEA.HI.X.SX32 R12, R6, R3, 0x1, P3 ;  /* 0x00000003060c7211 */ /* 0x001fe400018f0eff */
[----:B------:R-:W-:-:S05]  /*c010*/  LEA R13, P2, R16, R2, 0x1 ;  /* 0x00000002100d7211 */ /* 0x000fca00078408ff */
[----:B------:R-:W-:Y:S04]  /*c020*/  STL [R1+0x4bc], R13 ;  /* 0x0004bc0d01007387 */ /* 0x000fe80000100800 */
[----:B------:R-:W4:Y:S04]  /*c030*/  LDL.LU R6, [R1+0x90] ;  /* 0x0000900001067983 */ /* 0x000f280000300800 */
[----:B------:R0:W-:Y:S01]  /*c040*/  STL [R1+0x23c], R12 ;  /* 0x00023c0c01007387 */ /* 0x0001e20000100800 */
[----:B-1----:R-:W-:-:S05]  /*c050*/  LEA R0, P3, R18, R2, 0x1 ;  /* 0x0000000212007211 */ /* 0x002fca00078608ff */
[----:B------:R1:W-:Y:S04]  /*c060*/  STL [R1+0x4c0], R0 ;  /* 0x0004c00001007387 */ /* 0x0003e80000100800 */
[----:B------:R1:W-:Y:S01]  /*c070*/  STL [R1+0x244], R10 ;  /* 0x0002440a01007387 */ /* 0x0003e20000100800 */
[----:B0-----:R-:W-:Y:S02]  /*c080*/  LEA R12, P4, R20, R2, 0x1 ;  /* 0x00000002140c7211 */ /* 0x001fe400078808ff */
[-C--:B-1----:R-:W-:Y:S01]  /*c090*/  LEA.HI.X.SX32 R0, R9, R3.reuse, 0x1, P5 ;  /* 0x0000000309007211 */ /* 0x082fe200028f0eff */
[----:B------:R-:W4:Y:S04]  /*c0a0*/  LDL.LU R10, [R1+0x88] ;  /* 0x00008800010a7983 */ /* 0x000f280000300800 */
[----:B------:R0:W-:Y:S04]  /*c0b0*/  STL [R1+0x4c4], R12 ;  /* 0x0004c40c01007387 */ /* 0x0001e80000100800 */
[----:B------:R-:W-:Y:S01]  /*c0c0*/  STL [R1+0x24c], R0 ;  /* 0x00024c0001007387 */ /* 0x000fe20000100800 */
[----:B0-----:R-:W-:-:S02]  /*c0d0*/  LEA.HI.X.SX32 R12, R19, R3, 0x1, P6 ;  /* 0x00000003130c7211 */ /* 0x001fc400030f0eff */
[----:B------:R-:W-:Y:S02]  /*c0e0*/  LEA.HI.X.SX32 R4, R4, R3, 0x1, P0 ;  /* 0x0000000304047211 */ /* 0x000fe400000f0eff */
[----:B--2---:R-:W-:-:S05]  /*c0f0*/  LEA R9, P5, R23, R2, 0x1 ;  /* 0x0000000217097211 */ /* 0x004fca00078a08ff */
[----:B------:R0:W-:Y:S04]  /*c100*/  STL [R1+0x4c8], R9 ;  /* 0x0004c80901007387 */ /* 0x0001e80000100800 */
[----:B0-----:R-:W2:Y:S04]  /*c110*/  LDL.LU R9, [R1+0x84] ;  /* 0x0000840001097983 */ /* 0x001ea80000300800 */
[----:B------:R-:W-:Y:S01]  /*c120*/  STL [R1+0x254], R12 ;  /* 0x0002540c01007387 */ /* 0x000fe20000100800 */
[----:B------:R-:W-:-:S05]  /*c130*/  LEA R0, P6, R22, R2, 0x1 ;  /* 0x0000000216007211 */ /* 0x000fca00078c08ff */
[----:B------:R3:W-:Y:S04]  /*c140*/  STL [R1+0x4cc], R0 ;  /* 0x0004cc0001007387 */ /* 0x0007e80000100800 */
[----:B------:R-:W2:Y:S04]  /*c150*/  LDL.LU R19, [R1+0x7c] ;  /* 0x00007c0001137983 */ /* 0x000ea80000300800 */
[----:B------:R0:W-:Y:S01]  /*c160*/  STL [R1+0x25c], R4 ;  /* 0x00025c0401007387 */ /* 0x0001e20000100800 */
[----:B---3--:R-:W-:-:S03]  /*c170*/  LEA R0, P0, R17, R2, 0x1 ;  /* 0x0000000211007211 */ /* 0x008fc600078008ff */
[----:B0-----:R-:W3:Y:S01]  /*c180*/  LDL.LU R4, [R1+0x74] ;  /* 0x0000740001047983 */ /* 0x001ee20000300800 */
[----:B------:R-:W-:-:S03]  /*c190*/  LEA.HI.X.SX32 R12, R5, R3, 0x1, P1 ;  /* 0x00000003050c7211 */ /* 0x000fc600008f0eff */
[----:B------:R0:W-:Y:S04]  /*c1a0*/  STL [R1+0x4d0], R0 ;  /* 0x0004d00001007387 */ /* 0x0001e80000100800 */
[----:B------:R-:W3:Y:S04]  /*c1b0*/  LDL.LU R5, [R1+0x70] ;  /* 0x0000700001057983 */ /* 0x000ee80000300800 */
[----:B------:R1:W-:Y:S04]  /*c1c0*/  STL [R1+0x264], R12 ;  /* 0x0002640c01007387 */ /* 0x0003e80000100800 */
[----:B------:R-:W3:Y:S01]  /*c1d0*/  LDL.LU R29, [R1+0x6c] ;  /* 0x00006c00011d7983 */ /* 0x000ee20000300800 */
[----:B0-----:R-:W-:-:S02]  /*c1e0*/  LEA R0, P1, R14, R2, 0x1 ;  /* 0x000000020e007211 */ /* 0x001fc400078208ff */
[----:B-1----:R-:W-:-:S03]  /*c1f0*/  LEA.HI.X.SX32 R12, R16, R3, 0x1, P2 ;  /* 0x00000003100c7211 */ /* 0x002fc600010f0eff */
[----:B------:R0:W-:Y:S04]  /*c200*/  STL [R1+0x4d4], R0 ;  /* 0x0004d40001007387 */ /* 0x0001e80000100800 */
[----:B------:R-:W3:Y:S04]  /*c210*/  LDL.LU R28, [R1+0x68] ;  /* 0x00006800011c7983 */ /* 0x000ee80000300800 */
[----:B------:R1:W-:Y:S04]  /*c220*/  STL [R1+0x26c], R12 ;  /* 0x00026c0c01007387 */ /* 0x0003e80000100800 */
[----:B------:R-:W3:Y:S01]  /*c230*/  LDL.LU R27, [R1+0x64] ;  /* 0x00006400011b7983 */ /* 0x000ee20000300800 */
[----:B0-----:R-:W-:-:S02]  /*c240*/  LEA R0, P2, R11, R2, 0x1 ;  /* 0x000000020b007211 */ /* 0x001fc400078408ff */
[----:B-1----:R-:W-:-:S03]  /*c250*/  LEA.HI.X.SX32 R12, R18, R3, 0x1, P3 ;  /* 0x00000003120c7211 */ /* 0x002fc600018f0eff */
[----:B------:R0:W-:Y:S04]  /*c260*/  STL [R1+0x4d8], R0 ;  /* 0x0004d80001007387 */ /* 0x0001e80000100800 */
[----:B0-----:R-:W3:Y:S04]  /*c270*/  LDL.LU R0, [R1+0x60] ;  /* 0x0000600001007983 */ /* 0x001ee80000300800 */
[----:B------:R0:W-:Y:S01]  /*c280*/  STL [R1+0x274], R12 ;  /* 0x0002740c01007387 */ /* 0x0001e20000100800 */
[----:B----4-:R-:W-:-:S03]  /*c290*/  LEA R13, P3, R8, R2, 0x1 ;  /* 0x00000002080d7211 */ /* 0x010fc600078608ff */
[----:B0-----:R-:W4:Y:S01]  /*c2a0*/  LDL.LU R12, [R1+0x3c] ;  /* 0x00003c00010c7983 */ /* 0x001f220000300800 */
[----:B------:R-:W-:-:S03]  /*c2b0*/  LEA.HI.X.SX32 R15, R20, R3, 0x1, P4 ;  /* 0x00000003140f7211 */ /* 0x000fc600020f0eff */
[----:B------:R0:W-:Y:S04]  /*c2c0*/  STL [R1+0x4dc], R13 ;  /* 0x0004dc0d01007387 */ /* 0x0001e80000100800 */
[----:B0-----:R-:W4:Y:S04]  /*c2d0*/  LDL.LU R13, [R1+0x38] ;  /* 0x00003800010d7983 */ /* 0x001f280000300800 */
[----:B------:R0:W-:Y:S04]  /*c2e0*/  STL [R1+0x27c], R15 ;  /* 0x00027c0f01007387 */ /* 0x0001e80000100800 */
[----:B0-----:R-:W4:Y:S01]  /*c2f0*/  LDL.LU R15, [R1+0x34] ;  /* 0x00003400010f7983 */ /* 0x001f220000300800 */
[----:B------:R-:W-:-:S02]  /*c300*/  LEA R16, P4, R7, R2, 0x1 ;  /* 0x0000000207107211 */ /* 0x000fc400078808ff */
[-C--:B------:R-:W-:Y:S02]  /*c310*/  LEA.HI.X.SX32 R18, R23, R3.reuse, 0x1, P5 ;  /* 0x0000000317127211 */ /* 0x080fe400028f0eff */
[-C--:B------:R-:W-:Y:S01]  /*c320*/  LEA.HI.X.SX32 R23, R22, R3.reuse, 0x1, P6 ;  /* 0x0000000316177211 */ /* 0x080fe200030f0eff */
[----:B------:R0:W-:Y:S01]  /*c330*/  STL [R1+0x4e0], R16 ;  /* 0x0004e01001007387 */ /* 0x0001e20000100800 */
[----:B------:R-:W-:-:S03]  /*c340*/  LEA.HI.X.SX32 R17, R17, R3, 0x1, P0 ;  /* 0x0000000311117211 */ /* 0x000fc600000f0eff */
[----:B0-----:R-:W4:Y:S04]  /*c350*/  LDL.LU R16, [R1+0x2c] ;  /* 0x00002c0001107983 */ /* 0x001f280000300800 */
[----:B------:R0:W-:Y:S04]  /*c360*/  STL [R1+0x284], R18 ;  /* 0x0002841201007387 */ /* 0x0001e80000100800 */
[----:B0-----:R-:W4:Y:S01]  /*c370*/  LDL.LU R18, [R1+0x24] ;  /* 0x0000240001127983 */ /* 0x001f220000300800 */
[----:B------:R-:W-:-:S05]  /*c380*/  LEA R20, P5, R6, R2, 0x1 ;  /* 0x0000000206147211 */ /* 0x000fca00078a08ff */
[----:B------:R0:W-:Y:S01]  /*c390*/  STL [R1+0x4e4], R20 ;  /* 0x0004e41401007387 */ /* 0x0001e20000100800 */
[----:B------:R-:W-:-:S03]  /*c3a0*/  LEA.HI.X.SX32 R14, R14, R3, 0x1, P1 ;  /* 0x000000030e0e7211 */ /* 0x000fc600008f0eff */
[----:B0-----:R-:W4:Y:S04]  /*c3b0*/  LDL.LU R20, [R1+0x20] ;  /* 0x0000200001147983 */ /* 0x001f280000300800 */
[----:B------:R0:W-:Y:S01]  /*c3c0*/  STL [R1+0x28c], R23 ;  /* 0x00028c1701007387 */ /* 0x0001e20000100800 */
[----:B------:R-:W-:-:S03]  /*c3d0*/  LEA R22, P6, R10, R2, 0x1 ;  /* 0x000000020a167211 */ /* 0x000fc600078c08ff */
[----:B0-----:R-:W4:Y:S04]  /*c3e0*/  LDL.LU R23, [R1+0x14] ;  /* 0x0000140001177983 */ /* 0x001f280000300800 */
[----:B------:R0:W-:Y:S04]  /*c3f0*/  STL [R1+0x4e8], R22 ;  /* 0x0004e81601007387 */ /* 0x0001e80000100800 */
[----:B0-----:R-:W4:Y:S04]  /*c400*/  LDL.LU R22, [R1+0x10] ;  /* 0x0000100001167983 */ /* 0x001f280000300800 */
[----:B------:R2:W-:Y:S01]  /*c410*/  STL [R1+0x294], R17 ;  /* 0x0002941101007387 */ /* 0x0005e20000100800 */
[----:B------:R-:W-:-:S02]  /*c420*/  LEA.HI.X.SX32 R11, R11, R3, 0x1, P2 ;  /* 0x000000030b0b7211 */ /* 0x000fc400010f0eff */
[-C--:B------:R-:W-:Y:S02]  /*c430*/  LEA.HI.X.SX32 R8, R8, R3.reuse, 0x1, P3 ;  /* 0x0000000308087211 */ /* 0x080fe400018f0eff */
[-C--:B------:R-:W-:Y:S02]  /*c440*/  LEA.HI.X.SX32 R7, R7, R3.reuse, 0x1, P4 ;  /* 0x0000000307077211 */ /* 0x080fe400020f0eff */
[-C--:B------:R-:W-:Y:S02]  /*c450*/  LEA.HI.X.SX32 R6, R6, R3.reuse, 0x1, P5 ;  /* 0x0000000306067211 */ /* 0x080fe400028f0eff */
[----:B------:R-:W-:Y:S02]  /*c460*/  LEA.HI.X.SX32 R10, R10, R3, 0x1, P6 ;  /* 0x000000030a0a7211 */ /* 0x000fe400030f0eff */
[----:B--2---:R-:W-:-:S05]  /*c470*/  LEA R17, P0, R9, R2, 0x1 ;  /* 0x0000000209117211 */ /* 0x004fca00078008ff */
[----:B------:R0:W-:Y:S04]  /*c480*/  STL [R1+0x4ec], R17 ;  /* 0x0004ec1101007387 */ /* 0x0001e80000100800 */
[----:B0-----:R-:W2:Y:S04]  /*c490*/  LDL.LU R17, [R1+0x7a0] ;  /* 0x0007a00001117983 */ /* 0x001ea80000300800 */
[----:B------:R0:W-:Y:S02]  /*c4a0*/  STL [R1+0x29c], R14 ;  /* 0x00029c0e01007387 */ /* 0x0001e40000100800 */
[----:B0-----:R-:W-:-:S05]  /*c4b0*/  LEA R14, P1, R19, R2, 0x1 ;  /* 0x00000002130e7211 */ /* 0x001fca00078208ff */
[----:B------:R0:W-:Y:S04]  /*c4c0*/  STL [R1+0x4f0], R14 ;  /* 0x0004f00e01007387 */ /* 0x0001e80000100800 */
[----:B0-----:R-:W2:Y:S04]  /*c4d0*/  LDL.LU R14, [R1+0x79c] ;  /* 0x00079c00010e7983 */ /* 0x001ea80000300800 */
[----:B------:R3:W-:Y:S02]  /*c4e0*/  STL [R1+0x2a4], R11 ;  /* 0x0002a40b01007387 */ /* 0x0007e40000100800 */
[----:B---3--:R-:W-:-:S05]  /*c4f0*/  LEA R11, P2, R4, R2, 0x1 ;  /* 0x00000002040b7211 */ /* 0x008fca00078408ff */
[----:B------:R0:W-:Y:S04]  /*c500*/  STL [R1+0x4f4], R11 ;  /* 0x0004f40b01007387 */ /* 0x0001e80000100800 */
[----:B0-----:R-:W3:Y:S04]  /*c510*/  LDL.LU R11, [R1+0x798] ;  /* 0x00079800010b7983 */ /* 0x001ee80000300800 */
[----:B------:R0:W-:Y:S02]  /*c520*/  STL [R1+0x2ac], R8 ;  /* 0x0002ac0801007387 */ /* 0x0001e40000100800 */
[----:B0-----:R-:W-:-:S05]  /*c530*/  LEA R8, P3, R5, R2, 0x1 ;  /* 0x0000000205087211 */ /* 0x001fca00078608ff */
[----:B------:R0:W-:Y:S04]  /*c540*/  STL [R1+0x4f8], R8 ;  /* 0x0004f80801007387 */ /* 0x0001e80000100800 */
[----:B0-----:R-:W2:Y:S04]  /*c550*/  LDL.LU R8, [R1+0x794] ;  /* 0x0007940001087983 */ /* 0x001ea80000300800 */
[----:B------:R0:W-:Y:S02]  /*c560*/  STL [R1+0x2b4], R7 ;  /* 0x0002b40701007387 */ /* 0x0001e40000100800 */
[----:B0-----:R-:W-:-:S05]  /*c570*/  LEA R7, P4, R29, R2, 0x1 ;  /* 0x000000021d077211 */ /* 0x001fca00078808ff */
[----:B------:R0:W-:Y:S04]  /*c580*/  STL [R1+0x4fc], R7 ;  /* 0x0004fc0701007387 */ /* 0x0001e80000100800 */
[----:B0-----:R-:W2:Y:S04]  /*c590*/  LDL.LU R7, [R1+0x790] ;  /* 0x0007900001077983 */ /* 0x001ea80000300800 */
[----:B------:R0:W-:Y:S02]  /*c5a0*/  STL [R1+0x2bc], R6 ;  /* 0x0002bc0601007387 */ /* 0x0001e40000100800 */
[----:B0-----:R-:W-:-:S05]  /*c5b0*/  LEA R6, P5, R28, R2, 0x1 ;  /* 0x000000021c067211 */ /* 0x001fca00078a08ff */
[----:B------:R0:W-:Y:S01]  /*c5c0*/  STL [R1+0x500], R6 ;  /* 0x0005000601007387 */ /* 0x0001e20000100800 */
[----:B------:R-:W-:-:S03]  /*c5d0*/  LEA.HI.X.SX32 R9, R9, R3, 0x1, P0 ;  /* 0x0000000309097211 */ /* 0x000fc600000f0eff */
        /* <DEDUP_REMOVED lines=12> */
[----:B----4-:R-:W-:-:S05]  /*c6a0*/  LEA R19, P1, R12, R2, 0x1 ;  /* 0x000000020c137211 */ /* 0x010fca00078208ff */
[----:B------:R0:W-:Y:S01]  /*c6b0*/  STL [R1+0x50c], R19 ;  /* 0x00050c1301007387 */ /* 0x0001e20000100800 */
[----:B------:R-:W-:-:S03]  /*c6c0*/  LEA.HI.X.SX32 R5, R5, R3, 0x1, P3 ;  /* 0x0000000305057211 */ /* 0x000fc600018f0eff */
[----:B0-----:R-:W4:Y:S04]  /*c6d0*/  LDL.LU R19, [R1+0x780] ;  /* 0x0007800001137983 */ /* 0x001f280000300800 */
[----:B------:R0:W-:Y:S02]  /*c6e0*/  STL [R1+0x2dc], R4 ;  /* 0x0002dc0401007387 */ /* 0x0001e40000100800 */
[----:B0-----:R-:W-:-:S05]  /*c6f0*/  LEA R4, P2, R13, R2, 0x1 ;  /* 0x000000020d047211 */ /* 0x001fca00078408ff */
[----:B------:R0:W-:Y:S04]  /*c700*/  STL [R1+0x510], R4 ;  /* 0x0005100401007387 */ /* 0x0001e80000100800 */
[----:B0-----:R-:W2:Y:S04]  /*c710*/  LDL.LU R4, [R1+0x77c] ;  /* 0x00077c0001047983 */ /* 0x001ea80000300800 */
[----:B------:R0:W-:Y:S02]  /*c720*/  STL [R1+0x2e4], R5 ;  /* 0x0002e40501007387 */ /* 0x0001e40000100800 */
[----:B0-----:R-:W-:-:S05]  /*c730*/  LEA R5, P3, R15, R2, 0x1 ;  /* 0x000000020f057211 */ /* 0x001fca00078608ff */
[----:B------:R0:W-:Y:S04]  /*c740*/  STL [R1+0x514], R5 ;  /* 0x0005140501007387 */ /* 0x0001e80000100800 */
[----:B0-----:R-:W3:Y:S01]  /*c750*/  LDL.LU R5, [R1+0x778] ;  /* 0x0007780001057983 */ /* 0x001ee20000300800 */
[----:B------:R-:W-:-:S05]  /*c760*/  LEA.HI.X.SX32 R29, R29, R3, 0x1, P4 ;  /* 0x000000031d1d7211 */ /* 0x000fca00020f0eff */
[----:B------:R0:W-:Y:S01]  /*c770*/  STL [R1+0x2ec], R29 ;  /* 0x0002ec1d01007387 */ /* 0x0001e20000100800 */
[----:B------:R-:W-:Y:S02]  /*c780*/  LEA.HI.X.SX32 R28, R28, R3, 0x1, P5 ;  /* 0x000000031c1c7211 */ /* 0x000fe400028f0eff */
[----:B0-----:R-:W-:-:S05]  /*c790*/  LEA R29, P4, R16, R2, 0x1 ;  /* 0x00000002101d7211 */ /* 0x001fca00078808ff */
[----:B------:R0:W-:Y:S04]  /*c7a0*/  STL [R1+0x518], R29 ;  /* 0x0005181d01007387 */ /* 0x0001e80000100800 */
[----:B------:R1:W-:Y:S01]  /*c7b0*/  STL [R1+0x2f4], R28 ;  /* 0x0002f41c01007387 */ /* 0x0003e20000100800 */
[----:B0-----:R-:W-:Y:S02]  /*c7c0*/  LEA R29, P5, R18, R2, 0x1 ;  /* 0x00000002121d7211 */ /* 0x001fe400078a08ff */
[----:B-1----:R-:W-:-:S03]  /*c7d0*/  LEA.HI.X.SX32 R28, R27, R3, 0x1, P6 ;  /* 0x000000031b1c7211 */ /* 0x002fc600030f0eff */
[----:B------:R0:W-:Y:S01]  /*c7e0*/  STL [R1+0x51c], R29 ;  /* 0x00051c1d01007387 */ /* 0x0001e20000100800 */
[----:B------:R-:W-:-:S03]  /*c7f0*/  LEA.HI.X.SX32 R27, R0, R3, 0x1, P0 ;  /* 0x00000003001b7211 */ /* 0x000fc600000f0eff */
[----:B------:R1:W-:Y:S01]  /*c800*/  STL [R1+0x2fc], R28 ;  /* 0x0002fc1c01007387 */ /* 0x0003e20000100800 */
[----:B------:R-:W-:Y:S02]  /*c810*/  LEA.HI.X.SX32 R0, R12, R3, 0x1, P1 ;  /* 0x000000030c007211 */ /* 0x000fe400008f0eff */
[-C--:B0-----:R-:W-:Y:S02]  /*c820*/  LEA R29, P6, R20, R2.reuse, 0x1 ;  /* 0x00000002141d7211 */ /* 0x081fe400078c08ff */
[----:B-1----:R-:W-:-:S03]  /*c830*/  LEA R28, P0, R23, R2, 0x1 ;  /* 0x00000002171c7211 */ /* 0x002fc600078008ff */
[----:B------:R-:W-:Y:S01]  /*c840*/  STL [R1+0x520], R29 ;  /* 0x0005201d01007387 */ /* 0x000fe20000100800 */
[----:B------:R-:W-:-:S03]  /*c850*/  LEA.HI.X.SX32 R12, R13, R3, 0x1, P2 ;  /* 0x000000030d0c7211 */ /* 0x000fc600010f0eff */
[----:B------:R0:W-:Y:S04]  /*c860*/  STL [R1+0x304], R27 ;  /* 0x0003041b01007387 */ /* 0x0001e80000100800 */
[----:B------:R-:W-:Y:S01]  /*c870*/  STL [R1+0x524], R28 ;  /* 0x0005241c01007387 */ /* 0x000fe20000100800 */
[----:B------:R-:W-:-:S03]  /*c880*/  LEA.HI.X.SX32 R13, R15, R3, 0x1, P3 ;  /* 0x000000030f0d7211 */ /* 0x000fc600018f0eff */
[----:B------:R-:W-:Y:S01]  /*c890*/  STL [R1+0x30c], R0 ;  /* 0x00030c0001007387 */ /* 0x000fe20000100800 */
[----:B0-----:R-:W-:-:S05]  /*c8a0*/  LEA R27, P1, R22, R2, 0x1 ;  /* 0x00000002161b7211 */ /* 0x001fca00078208ff */
[----:B------:R-:W-:Y:S04]  /*c8b0*/  STL [R1+0x528], R27 ;  /* 0x0005281b01007387 */ /* 0x000fe80000100800 */
[----:B------:R2:W-:Y:S01]  /*c8c0*/  STL [R1+0x314], R12 ;  /* 0x0003140c01007387 */ /* 0x0005e20000100800 */
[----:B------:R-:W-:Y:S02]  /*c8d0*/  IMAD R26, R26, UR7, RZ ;  /* 0x000000071a1a7c24 */ /* 0x000fe4000f8e02ff */
[----:B------:R-:W-:Y:S02]  /*c8e0*/  IMAD R25, R25, UR7, RZ ;  /* 0x0000000719197c24 */ /* 0x000fe4000f8e02ff */
[----:B------:R-:W-:Y:S02]  /*c8f0*/  IMAD R21, R21, UR7, RZ ;  /* 0x0000000715157c24 */ /* 0x000fe4000f8e02ff */
[----:B------:R-:W-:Y:S01]  /*c900*/  IMAD R24, R24, UR7, RZ ;  /* 0x0000000718187c24 */ /* 0x000fe2000f8e02ff */
[----:B--2---:R-:W-:-:S02]  /*c910*/  LEA R12, P3, R4, R2, 0x1 ;  /* 0x00000002040c7211 */ /* 0x004fc400078608ff */
[----:B---3--:R-:W-:-:S05]  /*c920*/  LEA R0, P2, R5, R2, 0x1 ;  /* 0x0000000205007211 */ /* 0x008fca00078408ff */
[----:B------:R0:W-:Y:S04]  /*c930*/  STL [R1+0x52c], R0 ;  /* 0x00052c0001007387 */ /* 0x0001e80000100800 */
[----:B------:R4:W-:Y:S01]  /*c940*/  STL [R1+0x31c], R13 ;  /* 0x00031c0d01007387 */ /* 0x0009e20000100800 */
[----:B0-----:R-:W-:-:S03]  /*c950*/  LEA.HI.X.SX32 R0, R16, R3, 0x1, P4 ;  /* 0x0000000310007211 */ /* 0x001fc600020f0eff */
[----:B------:R0:W-:Y:S01]  /*c960*/  STL [R1+0x530], R12 ;  /* 0x0005300c01007387 */ /* 0x0001e20000100800 */
[----:B----4-:R-:W-:-:S03]  /*c970*/  LEA R13, P4, R19, R2, 0x1 ;  /* 0x00000002130d7211 */ /* 0x010fc600078808ff */
[----:B------:R1:W-:Y:S01]  /*c980*/  STL [R1+0x324], R0 ;  /* 0x0003240001007387 */ /* 0x0003e20000100800 */
[----:B0-----:R-:W-:-:S03]  /*c990*/  LEA.HI.X.SX32 R12, R18, R3, 0x1, P5 ;  /* 0x00000003120c7211 */ /* 0x001fc600028f0eff */
[----:B------:R0:W-:Y:S01]  /*c9a0*/  STL [R1+0x534], R13 ;  /* 0x0005340d01007387 */ /* 0x0001e20000100800 */
[----:B-1----:R-:W-:-:S03]  /*c9b0*/  LEA R0, P5, R9, R2, 0x1 ;  /* 0x0000000209007211 */ /* 0x002fc600078a08ff */
        /* <DEDUP_REMOVED lines=14> */
[----:B------:R0:W5:Y:S01]  /*caa0*/  LDL.LU R5, [R1+0x774] ;  /* 0x0007740001057983 */ /* 0x0001620000300800 */
[----:B-1----:R-:W-:-:S03]  /*cab0*/  LEA R12, P2, R8, R2, 0x1 ;  /* 0x00000002080c7211 */ /* 0x002fc600078408ff */
[----:B------:R1:W-:Y:S04]  /*cac0*/  STL [R1+0x548], R0 ;  /* 0x0005480001007387 */ /* 0x0003e80000100800 */
[----:B------:R2:W-:Y:S01]  /*cad0*/  STL [R1+0x34c], R13 ;  /* 0x00034c0d01007387 */ /* 0x0005e20000100800 */
[----:B-1----:R-:W-:-:S03]  /*cae0*/  LEA.HI.X.SX32 R0, R4, R3, 0x1, P3 ;  /* 0x0000000304007211 */ /* 0x002fc600018f0eff */
[----:B------:R0:W5:Y:S01]  /*caf0*/  LDL.LU R4, [R1+0x770] ;  /* 0x0007700001047983 */ /* 0x0001620000300800 */
[----:B--2---:R-:W-:-:S03]  /*cb00*/  LEA.HI.X.SX32 R13, R19, R3, 0x1, P4 ;  /* 0x00000003130d7211 */ /* 0x004fc600020f0eff */
[----:B------:R1:W-:Y:S04]  /*cb10*/  STL [R1+0x550], R12 ;  /* 0x0005500c01007387 */ /* 0x0003e80000100800 */
[----:B------:R2:W-:Y:S01]  /*cb20*/  STL [R1+0x354], R0 ;  /* 0x0003540001007387 */ /* 0x0005e20000100800 */
[-C--:B-1----:R-:W-:Y:S01]  /*cb30*/  LEA R12, P3, R11, R2.reuse, 0x1 ;  /* 0x000000020b0c7211 */ /* 0x082fe200078608ff */
[----:B------:R-:W1:Y:S01]  /*cb40*/  S2R R22, SR_TID.X ;  /* 0x0000000000167919 */ /* 0x000e620000002100 */
[----:B--2---:R-:W-:-:S03]  /*cb50*/  LEA R0, P4, R14, R2, 0x1 ;  /* 0x000000020e007211 */ /* 0x004fc600078808ff */
[----:B------:R2:W-:Y:S04]  /*cb60*/  STL [R1+0x558], R12 ;  /* 0x0005580c01007387 */ /* 0x0005e80000100800 */
[----:B------:R-:W-:Y:S04]  /*cb70*/  STL [R1+0x35c], R13 ;  /* 0x00035c0d01007387 */ /* 0x000fe80000100800 */
[----:B------:R3:W-:Y:S01]  /*cb80*/  STL [R1+0x560], R0 ;  /* 0x0005600001007387 */ /* 0x0007e20000100800 */
[----:B--2---:R-:W-:Y:S02]  /*cb90*/  LEA.HI.X.SX32 R12, R9, R3, 0x1, P5 ;  /* 0x00000003090c7211 */ /* 0x004fe400028f0eff */
[----:B------:R-:W-:-:S03]  /*cba0*/  LEA R9, P5, R17, R2, 0x1 ;  /* 0x0000000211097211 */ /* 0x000fc600078a08ff */
[----:B------:R-:W-:Y:S01]  /*cbb0*/  STL [R1+0x364], R12 ;  /* 0x0003640c01007387 */ /* 0x000fe20000100800 */
[----:B---3--:R-:W-:-:S03]  /*cbc0*/  LEA.HI.X.SX32 R0, R10, R3, 0x1, P6 ;  /* 0x000000030a007211 */ /* 0x008fc600030f0eff */
[----:B------:R2:W-:Y:S01]  /*cbd0*/  STL [R1+0x568], R9 ;  /* 0x0005680901007387 */ /* 0x0005e20000100800 */
[----:B------:R-:W-:-:S03]  /*cbe0*/  LEA R10, P6, R26, R2, 0x1 ;  /* 0x000000021a0a7211 */ /* 0x000fc600078c08ff */
[----:B------:R3:W-:Y:S01]  /*cbf0*/  STL [R1+0x36c], R0 ;  /* 0x00036c0001007387 */ /* 0x0007e20000100800 */
[-C--:B--2---:R-:W-:Y:S02]  /*cc00*/  LEA.HI.X.SX32 R9, R6, R3.reuse, 0x1, P0 ;  /* 0x0000000306097211 */ /* 0x084fe400000f0eff */
[----:B------:R-:W-:Y:S02]  /*cc10*/  LEA.HI.X.SX32 R6, R7, R3, 0x1, P1 ;  /* 0x0000000307067211 */ /* 0x000fe400008f0eff */
[-C--:B---3--:R-:W-:Y:S01]  /*cc20*/  LEA R0, P0, R25, R2.reuse, 0x1 ;  /* 0x0000000219007211 */ /* 0x088fe200078008ff */
[----:B------:R-:W-:Y:S01]  /*cc30*/  STL [R1+0x570], R10 ;  /* 0x0005700a01007387 */ /* 0x000fe20000100800 */
[----:B------:R-:W-:-:S03]  /*cc40*/  LEA R7, P1, R21, R2, 0x1 ;  /* 0x0000000215077211 */ /* 0x000fc600078208ff */
[----:B------:R-:W-:Y:S04]  /*cc50*/  STL [R1+0x374], R9 ;  /* 0x0003740901007387 */ /* 0x000fe80000100800 */
[----:B------:R2:W-:Y:S04]  /*cc60*/  STL [R1+0x578], R0 ;  /* 0x0005780001007387 */ /* 0x0005e80000100800 */
[----:B------:R3:W-:Y:S01]  /*cc70*/  STL [R1+0x37c], R6 ;  /* 0x00037c0601007387 */ /* 0x0007e20000100800 */
[----:B--2---:R-:W-:-:S03]  /*cc80*/  LEA.HI.X.SX32 R0, R8, R3, 0x1, P2 ;  /* 0x0000000308007211 */ /* 0x004fc600010f0eff */
[----:B------:R-:W-:Y:S01]  /*cc90*/  STL [R1+0x580], R7 ;  /* 0x0005800701007387 */ /* 0x000fe20000100800 */
[----:B---3--:R-:W-:Y:S02]  /*cca0*/  LEA R6, P2, R24, R2, 0x1 ;  /* 0x0000000218067211 */ /* 0x008fe400078408ff */
[-C--:B------:R-:W-:Y:S01]  /*ccb0*/  LEA.HI.X.SX32 R2, R11, R3.reuse, 0x1, P3 ;  /* 0x000000030b027211 */ /* 0x080fe200018f0eff */
[----:B------:R2:W-:Y:S04]  /*ccc0*/  STL [R1+0x384], R0 ;  /* 0x0003840001007387 */ /* 0x0005e80000100800 */
[----:B------:R3:W-:Y:S04]  /*ccd0*/  STL [R1+0x588], R6 ;  /* 0x0005880601007387 */ /* 0x0007e80000100800 */
[----:B------:R4:W-:Y:S01]  /*cce0*/  STL [R1+0x1a0], R2 ;  /* 0x0001a00201007387 */ /* 0x0009e20000100800 */
[----:B--2---:R-:W-:-:S02]  /*ccf0*/  LEA.HI.X.SX32 R0, R14, R3, 0x1, P4 ;  /* 0x000000030e007211 */ /* 0x004fc400020f0eff */
[----:B---3--:R-:W-:-:S03]  /*cd00*/  LEA.HI.X.SX32 R6, R17, R3, 0x1, P5 ;  /* 0x0000000311067211 */ /* 0x008fc600028f0eff */
[----:B------:R2:W-:Y:S01]  /*cd10*/  STL [R1+0x1a4], R0 ;  /* 0x0001a40001007387 */ /* 0x0005e20000100800 */
[----:B----4-:R-:W-:-:S03]  /*cd20*/  LEA.HI.X.SX32 R2, R26, R3, 0x1, P6 ;  /* 0x000000031a027211 */ /* 0x010fc600030f0eff */
[----:B------:R-:W-:Y:S01]  /*cd30*/  STL [R1+0x1a8], R6 ;  /* 0x0001a80601007387 */ /* 0x000fe20000100800 */
[----:B-1----:R-:W-:-:S03]  /*cd40*/  LOP3.LUT R23, R22, 0x20, RZ, 0xc0, !PT ;  /* 0x0000002016177812 */ /* 0x002fc600078ec0ff */
[----:B------:R1:W-:Y:S01]  /*cd50*/  STL [R1+0x1ac], R2 ;  /* 0x0001ac0201007387 */ /* 0x0003e20000100800 */
[-C--:B--2---:R-:W-:Y:S02]  /*cd60*/  LEA.HI.X.SX32 R0, R25, R3.reuse, 0x1, P0 ;  /* 0x0000000319007211 */ /* 0x084fe400000f0eff */
[----:B-1----:R-:W-:-:S03]  /*cd70*/  LEA.HI.X.SX32 R2, R21, R3, 0x1, P1 ;  /* 0x0000000315027211 */ /* 0x002fc600008f0eff */
[----:B------:R-:W-:Y:S04]  /*cd80*/  STL [R1+0x1b0], R0 ;  /* 0x0001b00001007387 */ /* 0x000fe80000100800 */
[----:B------:R1:W-:Y:S02]  /*cd90*/  STL [R1+0x1b4], R2 ;  /* 0x0001b40201007387 */ /* 0x0003e40000100800 */
[----:B-1----:R-:W-:Y:S02]  /*cda0*/  IMAD.SHL.U32 R2, R23, 0x20, RZ ;  /* 0x0000002017027824 */ /* 0x002fe400078e00ff */
[----:B------:R-:W1:Y:S01]  /*cdb0*/  S2R R23, SR_TID.X ;  /* 0x0000000000177919 */ /* 0x000e620000002100 */
[----:B------:R-:W-:-:S05]  /*cdc0*/  LEA.HI.X.SX32 R0, R24, R3, 0x1, P2 ;  /* 0x0000000318007211 */ /* 0x000fca00010f0eff */
[----:B------:R2:W-:Y:S04]  /*cdd0*/  STL [R1+0x1b8], R0 ;  /* 0x0001b80001007387 */ /* 0x0005e80000100800 */
[----:B------:R-:W-:Y:S01]  /*cde0*/  STL [R1+0x6b8], R2 ;  /* 0x0006b80201007387 */ /* 0x000fe20000100800 */
[----:B--2---:R-:W-:-:S03]  /*cdf0*/  IMAD.SHL.U32 R0, R22, 0x8, RZ ;  /* 0x0000000816007824 */ /* 0x004fc600078e00ff */
[----:B------:R-:W-:Y:S04]  /*ce00*/  STL [R1+0x610], RZ ;  /* 0x000610ff01007387 */ /* 0x000fe80000100800 */
[----:B------:R2:W-:Y:S01]  /*ce10*/  STL [R1+0x6b4], R0 ;  /* 0x0006b40001007387 */ /* 0x0005e20000100800 */
[----:B-1----:R-:W-:Y:S02]  /*ce20*/  LOP3.LUT R20, R23, 0x3f, RZ, 0xc0, !PT ;  /* 0x0000003f17147812 */ /* 0x002fe400078ec0ff */
[----:B------:R-:W-:-:S04]  /*ce30*/  SHF.R.U32.HI R23, RZ, 0x5, R23 ;  /* 0x00000005ff177819 */ /* 0x000fc80000011617 */
[----:B------:R-:W-:Y:S01]  /*ce40*/  SGXT.U32 R23, R23, 0x1 ;  /* 0x000000011717781a */ /* 0x000fe20000000000 */
[----:B--2---:R-:W-:-:S03]  /*ce50*/  IMAD R0, R20, UR6, RZ ;  /* 0x0000000614007c24 */ /* 0x004fc6000f8e02ff */
[----:B------:R-:W-:-:S05]  /*ce60*/  LOP3.LUT R20, R23, 0x30, RZ, 0xfc, !PT ;  /* 0x0000003017147812 */ /* 0x000fca00078efcff */
[----:B------:R-:W-:Y:S02]  /*ce70*/  IMAD R6, R20, UR12, RZ ;  /* 0x0000000c14067c24 */ /* 0x000fe4000f8e02ff */
[----:B------:R-:W1:Y:S01]  /*ce80*/  S2R R20, SR_TID.X ;  /* 0x0000000000147919 */ /* 0x000e620000002100 */
[----:B------:R-:W-:-:S05]  /*ce90*/  LOP3.LUT R23, R23, 0x2e, RZ, 0xfc, !PT ;  /* 0x0000002e17177812 */ /* 0x000fca00078efcff */
[----:B------:R-:W-:Y:S01]  /*cea0*/  IMAD R3, R23, UR13, RZ ;  /* 0x0000000d17037c24 */ /* 0x000fe2000f8e02ff */
[----:B------:R0:W-:Y:S04]  /*ceb0*/  STL [R1+0x614], RZ ;  /* 0x000614ff01007387 */ /* 0x0001e80000100800 */
[----:B------:R0:W-:Y:S04]  /*cec0*/  STL [R1+0x618], RZ ;  /* 0x000618ff01007387 */ /* 0x0001e80000100800 */
[----:B------:R0:W-:Y:S01]  /*ced0*/  STL [R1+0x61c], RZ ;  /* 0x00061cff01007387 */ /* 0x0001e20000100800 */
[----:B-1----:R-:W-:-:S02]  /*cee0*/  SHF.R.U32.HI R18, RZ, 0x5, R20 ;  /* 0x00000005ff127819 */ /* 0x002fc40000011614 */
[--C-:B------:R-:W-:Y:S02]  /*cef0*/  SHF.R.U32.HI R23, RZ, 0x5, R20.reuse ;  /* 0x00000005ff177819 */ /* 0x100fe40000011614 */
[----:B------:R-:W-:-:S04]  /*cf00*/  SHF.R.U32.HI R20, RZ, 0x5, R20 ;  /* 0x00000005ff147819 */ /* 0x000fc80000011614 */
[----:B------:R-:W-:Y:S02]  /*cf10*/  SGXT.U32 R20, R20, 0x1 ;  /* 0x000000011414781a */ /* 0x000fe40000000000 */
[----:B------:R-:W-:Y:S02]  /*cf20*/  SGXT.U32 R18, R18, 0x1 ;  /* 0x000000011212781a */ /* 0x000fe40000000000 */
[C---:B------:R-:W-:Y:S02]  /*cf30*/  LOP3.LUT R15, R20.reuse, 0x2a, RZ, 0xfc, !PT ;  /* 0x0000002a140f7812 */ /* 0x040fe400078efcff */
[----:B------:R-:W-:Y:S02]  /*cf40*/  LOP3.LUT R16, R20, 0x28, RZ, 0xfc, !PT ;  /* 0x0000002814107812 */ /* 0x000fe400078efcff */
[----:B------:R-:W1:Y:S01]  /*cf50*/  S2R R20, SR_TID.X ;  /* 0x0000000000147919 */ /* 0x000e620000002100 */
[----:B------:R-:W-:Y:S02]  /*cf60*/  LOP3.LUT R18, R18, 0x2c, RZ, 0xfc, !PT ;  /* 0x0000002c12127812 */ /* 0x000fe400078efcff */
[----:B------:R-:W-:Y:S01]  /*cf70*/  SGXT.U32 R23, R23, 0x1 ;  /* 0x000000011717781a */ /* 0x000fe20000000000 */
[----:B------:R0:W-:Y:S02]  /*cf80*/  STL [R1+0x6a0], RZ ;  /* 0x0006a0ff01007387 */ /* 0x0001e40000100800 */
[----:B------:R-:W-:-:S02]  /*cf90*/  IMAD R3, R18, UR14, RZ ;  /* 0x0000000e12037c24 */ /* 0x000fc4000f8e02ff */
[----:B------:R0:W-:Y:S01]  /*cfa0*/  STL [R1+0x6a4], RZ ;  /* 0x0006a4ff01007387 */ /* 0x0001e20000100800 */
[----:B------:R-:W-:-:S03]  /*cfb0*/  LOP3.LUT R18, R23, 0x26, RZ, 0xfc, !PT ;  /* 0x0000002617127812 */ /* 0x000fc600078efcff */
[----:B------:R0:W-:Y:S01]  /*cfc0*/  STL [R1+0x6a8], RZ ;  /* 0x0006a8ff01007387 */ /* 0x0001e20000100800 */
[----:B------:R-:W-:-:S03]  /*cfd0*/  LOP3.LUT R23, R23, 0x24, RZ, 0xfc, !PT ;  /* 0x0000002417177812 */ /* 0x000fc600078efcff */
[----:B------:R0:W-:Y:S01]  /*cfe0*/  STL [R1+0x6ac], RZ ;  /* 0x0006acff01007387 */ /* 0x0001e20000100800 */
[----:B------:R-:W-:-:S03]  /*cff0*/  IMAD R3, R15, UR15, RZ ;  /* 0x0000000f0f037c24 */ /* 0x000fc6000f8e02ff */
[----:B------:R0:W-:Y:S01]  /*d000*/  STL [R1+0x690], RZ ;  /* 0x000690ff01007387 */ /* 0x0001e20000100800 */
[----:B------:R-:W-:-:S03]  /*d010*/  IMAD R3, R18, UR17, RZ ;  /* 0x0000001112037c24 */ /* 0x000fc6000f8e02ff */
[----:B------:R0:W-:Y:S01]  /*d020*/  STL [R1+0x694], RZ ;  /* 0x000694ff01007387 */ /* 0x0001e20000100800 */
[----:B------:R-:W-:-:S03]  /*d030*/  IMAD R3, R23, UR18, RZ ;  /* 0x0000001217037c24 */ /* 0x000fc6000f8e02ff */
[----:B------:R0:W-:Y:S04]  /*d040*/  STL [R1+0x698], RZ ;  /* 0x000698ff01007387 */ /* 0x0001e80000100800 */
[----:B------:R0:W-:Y:S04]  /*d050*/  STL [R1+0x69c], RZ ;  /* 0x00069cff01007387 */ /* 0x0001e80000100800 */
[----:B------:R0:W-:Y:S04]  /*d060*/  STL [R1+0x680], RZ ;  /* 0x000680ff01007387 */ /* 0x0001e80000100800 */
[----:B------:R0:W-:Y:S04]  /*d070*/  STL [R1+0x684], RZ ;  /* 0x000684ff01007387 */ /* 0x0001e80000100800 */
[----:B------:R0:W-:Y:S01]  /*d080*/  STL [R1+0x688], RZ ;  /* 0x000688ff01007387 */ /* 0x0001e20000100800 */
[----:B------:R-:W2:Y:S03]  /*d090*/  S2R R23, SR_TID.X ;  /* 0x0000000000177919 */ /* 0x000ea60000002100 */
[----:B------:R0:W-:Y:S04]  /*d0a0*/  STL [R1+0x68c], RZ ;  /* 0x00068cff01007387 */ /* 0x0001e80000100800 */
        /* <DEDUP_REMOVED lines=10> */
[----:B------:R0:W-:Y:S01]  /*d150*/  STL [R1+0x648], RZ ;  /* 0x000648ff01007387 */ /* 0x0001e20000100800 */
[----:B-1----:R-:W-:-:S03]  /*d160*/  SHF.R.U32.HI R18, RZ, 0x5, R20 ;  /* 0x00000005ff127819 */ /* 0x002fc60000011614 */
[----:B------:R0:W-:Y:S04]  /*d170*/  STL [R1+0x64c], RZ ;  /* 0x00064cff01007387 */ /* 0x0001e80000100800 */
[----:B------:R0:W-:Y:S04]  /*d180*/  STL [R1+0x630], RZ ;  /* 0x000630ff01007387 */ /* 0x0001e80000100800 */
[----:B------:R0:W-:Y:S04]  /*d190*/  STL [R1+0x634], RZ ;  /* 0x000634ff01007387 */ /* 0x0001e80000100800 */
[----:B------:R0:W-:Y:S01]  /*d1a0*/  STL [R1+0x638], RZ ;  /* 0x000638ff01007387 */ /* 0x0001e20000100800 */
[----:B------:R-:W-:-:S03]  /*d1b0*/  SGXT.U32 R18, R18, 0x1 ;  /* 0x000000011212781a */ /* 0x000fc60000000000 */
[----:B------:R0:W-:Y:S04]  /*d1c0*/  STL [R1+0x63c], RZ ;  /* 0x00063cff01007387 */ /* 0x0001e80000100800 */
[----:B------:R0:W-:Y:S04]  /*d1d0*/  STL [R1+0x5b0], RZ ;  /* 0x0005b0ff01007387 */ /* 0x0001e80000100800 */
[----:B------:R0:W-:Y:S01]  /*d1e0*/  STL [R1+0x5b4], RZ ;  /* 0x0005b4ff01007387 */ /* 0x0001e20000100800 */
[----:B------:R-:W-:-:S03]  /*d1f0*/  IMAD R6, R16, UR16, RZ ;  /* 0x0000001010067c24 */ /* 0x000fc6000f8e02ff */
[----:B------:R0:W-:Y:S01]  /*d200*/  STL [R1+0x5b8], RZ ;  /* 0x0005b8ff01007387 */ /* 0x0001e20000100800 */
[----:B------:R-:W-:-:S03]  /*d210*/  SHF.R.U32.HI R20, RZ, 0x5, R20 ;  /* 0x00000005ff147819 */ /* 0x000fc60000011614 */
[----:B------:R0:W-:Y:S01]  /*d220*/  STL [R1+0x5bc], RZ ;  /* 0x0005bcff01007387 */ /* 0x0001e20000100800 */
[----:B------:R-:W-:-:S03]  /*d230*/  LOP3.LUT R15, R18, 0x22, RZ, 0xfc, !PT ;  /* 0x00000022120f7812 */ /* 0x000fc600078efcff */
[----:B------:R0:W-:Y:S01]  /*d240*/  STL [R1+0x650], RZ ;  /* 0x000650ff01007387 */ /* 0x0001e20000100800 */
[----:B------:R-:W-:-:S03]  /*d250*/  LOP3.LUT R16, R18, 0x20, RZ, 0xfc, !PT ;  /* 0x0000002012107812 */ /* 0x000fc600078efcff */
[----:B------:R0:W-:Y:S01]  /*d260*/  STL [R1+0x654], RZ ;  /* 0x000654ff01007387 */ /* 0x0001e20000100800 */
[----:B------:R-:W-:-:S03]  /*d270*/  LOP3.LUT R18, R18, 0x1e, RZ, 0xfc, !PT ;  /* 0x0000001e12127812 */ /* 0x000fc600078efcff */
[----:B------:R0:W-:Y:S01]  /*d280*/  STL [R1+0x658], RZ ;  /* 0x000658ff01007387 */ /* 0x0001e20000100800 */
[----:B------:R-:W-:-:S03]  /*d290*/  SGXT.U32 R20, R20, 0x1 ;  /* 0x000000011414781a */ /* 0x000fc60000000000 */
[----:B------:R0:W-:Y:S04]  /*d2a0*/  STL [R1+0x65c], RZ ;  /* 0x00065cff01007387 */ /* 0x0001e80000100800 */
[----:B------:R0:W-:Y:S01]  /*d2b0*/  STL [R1+0x600], RZ ;  /* 0x000600ff01007387 */ /* 0x0001e20000100800 */
[----:B------:R-:W-:-:S03]  /*d2c0*/  IMAD R6, R16, UR20, RZ ;  /* 0x0000001410067c24 */ /* 0x000fc6000f8e02ff */
[----:B------:R0:W-:Y:S01]  /*d2d0*/  STL [R1+0x604], RZ ;  /* 0x000604ff01007387 */ /* 0x0001e20000100800 */
[----:B------:R-:W-:-:S03]  /*d2e0*/  IMAD R3, R18, UR21, RZ ;  /* 0x0000001512037c24 */ /* 0x000fc6000f8e02ff */
[----:B------:R0:W-:Y:S01]  /*d2f0*/  STL [R1+0x608], RZ ;  /* 0x000608ff01007387 */ /* 0x0001e20000100800 */
[----:B------:R-:W-:-:S03]  /*d300*/  LOP3.LUT R16, R20, 0x1c, RZ, 0xfc, !PT ;  /* 0x0000001c14107812 */ /* 0x000fc600078efcff */
[----:B------:R0:W-:Y:S01]  /*d310*/  STL [R1+0x60c], RZ ;  /* 0x00060cff01007387 */ /* 0x0001e20000100800 */
[----:B------:R-:W-:-:S03]  /*d320*/  LOP3.LUT R18, R20, 0x1a, RZ, 0xfc, !PT ;  /* 0x0000001a14127812 */ /* 0x000fc600078efcff */
[----:B------:R0:W-:Y:S01]  /*d330*/  STL [R1+0x620], RZ ;  /* 0x000620ff01007387 */ /* 0x0001e20000100800 */
[----:B--2---:R-:W-:-:S03]  /*d340*/  SHF.R.U32.HI R20, RZ, 0x5, R23 ;  /* 0x00000005ff147819 */ /* 0x004fc60000011617 */
        /* <DEDUP_REMOVED lines=8> */
[----:B------:R-:W-:Y:S01]  /*d3d0*/  IMAD R3, R18, UR23, RZ ;  /* 0x0000001712037c24 */ /* 0x000fe2000f8e02ff */
[----:B------:R-:W-:Y:S02]  /*d3e0*/  SHF.R.U32.HI R23, RZ, 0x5, R23 ;  /* 0x00000005ff177819 */ /* 0x000fe40000011617 */
        /* <DEDUP_REMOVED lines=18> */
[----:B------:R-:W-:-:S03]  /*d510*/  SHF.R.U32.HI R23, RZ, 0x5, R22 ;  /* 0x00000005ff177819 */ /* 0x000fc60000011616 */
[----:B------:R0:W-:Y:S04]  /*d520*/  STL [R1+0x5c4], RZ ;  /* 0x0005c4ff01007387 */ /* 0x0001e80000100800 */
[----:B------:R0:W-:Y:S01]  /*d530*/  STL [R1+0x5c8], RZ ;  /* 0x0005c8ff01007387 */ /* 0x0001e20000100800 */
[----:B------:R-:W-:-:S03]  /*d540*/  SGXT.U32 R23, R23, 0x1 ;  /* 0x000000011717781a */ /* 0x000fc60000000000 */
[----:B------:R0:W-:Y:S01]  /*d550*/  STL [R1+0x5cc], RZ ;  /* 0x0005ccff01007387 */ /* 0x0001e20000100800 */
[----:B------:R-:W-:Y:S01]  /*d560*/  IMAD R6, R18, UR27, RZ ;  /* 0x0000001b12067c24 */ /* 0x000fe2000f8e02ff */
[----:B------:R-:W-:Y:S01]  /*d570*/  SHF.R.U32.HI R22, RZ, 0x5, R22 ;  /* 0x00000005ff167819 */ /* 0x000fe20000011616 */
[----:B------:R-:W-:Y:S01]  /*d580*/  IMAD R3, R20, UR28, RZ ;  /* 0x0000001c14037c24 */ /* 0x000fe2000f8e02ff */
[C---:B------:R-:W-:Y:S02]  /*d590*/  LOP3.LUT R18, R23.reuse, 0xe, RZ, 0xfc, !PT ;  /* 0x0000000e17127812 */ /* 0x040fe400078efcff */
[C---:B------:R-:W-:Y:S02]  /*d5a0*/  LOP3.LUT R20, R23.reuse, 0xc, RZ, 0xfc, !PT ;  /* 0x0000000c17147812 */ /* 0x040fe400078efcff */
[----:B------:R-:W-:Y:S01]  /*d5b0*/  LOP3.LUT R23, R23, 0xa, RZ, 0xfc, !PT ;  /* 0x0000000a17177812 */ /* 0x000fe200078efcff */
[----:B------:R-:W-:Y:S01]  /*d5c0*/  IMAD R7, R15, UR19, RZ ;  /* 0x000000130f077c24 */ /* 0x000fe2000f8e02ff */
[----:B------:R-:W-:Y:S01]  /*d5d0*/  SGXT.U32 R22, R22, 0x1 ;  /* 0x000000011616781a */ /* 0x000fe20000000000 */
[----:B------:R-:W-:-:S02]  /*d5e0*/  IMAD R7, R16, UR24, RZ ;  /* 0x0000001810077c24 */ /* 0x000fc4000f8e02ff */
[----:B------:R-:W-:Y:S01]  /*d5f0*/  IMAD R7, R18, UR29, RZ ;  /* 0x0000001d12077c24 */ /* 0x000fe2000f8e02ff */
[----:B------:R-:W-:Y:S01]  /*d600*/  LOP3.LUT R18, R22, 0x8, RZ, 0xfc, !PT ;  /* 0x0000000816127812 */ /* 0x000fe200078efcff */
[----:B------:R-:W-:Y:S01]  /*d610*/  IMAD R6, R20, UR30, RZ ;  /* 0x0000001e14067c24 */ /* 0x000fe2000f8e02ff */
[C---:B------:R-:W-:Y:S01]  /*d620*/  LOP3.LUT R20, R22.reuse, 0x6, RZ, 0xfc, !PT ;  /* 0x0000000616147812 */ /* 0x040fe200078efcff */
[----:B------:R-:W-:Y:S01]  /*d630*/  IMAD R3, R23, UR31, RZ ;  /* 0x0000001f17037c24 */ /* 0x000fe2000f8e02ff */
[C---:B------:R-:W-:Y:S02]  /*d640*/  LOP3.LUT R23, R22.reuse, 0x4, RZ, 0xfc, !PT ;  /* 0x0000000416177812 */ /* 0x040fe400078efcff */
[----:B------:R-:W-:Y:S02]  /*d650*/  SHF.R.S32.HI R2, RZ, 0x1f, R0 ;  /* 0x0000001fff027819 */ /* 0x000fe40000011400 */
[----:B------:R-:W-:Y:S01]  /*d660*/  LOP3.LUT R22, R22, 0x2, RZ, 0xfc, !PT ;  /* 0x0000000216167812 */ /* 0x000fe200078efcff */
[----:B------:R-:W-:Y:S01]  /*d670*/  ULEA.HI UR5, UR5, UR4, URZ, 0x6 ;  /* 0x0000000405057291 */ /* 0x000fe2000f8f30ff */
[----:B------:R-:W-:Y:S01]  /*d680*/  SHF.L.U64.HI R2, R0, 0x1, R2 ;  /* 0x0000000100027819 */ /* 0x000fe20000010202 */
[----:B------:R-:W-:-:S02]  /*d690*/  IMAD R3, R18, UR32, RZ ;  /* 0x0000002012037c24 */ /* 0x000fc4000f8e02ff */
[----:B------:R-:W-:Y:S02]  /*d6a0*/  IMAD.SHL.U32 R0, R0, 0x2, RZ ;  /* 0x0000000200007824 */ /* 0x000fe400078e00ff */
[----:B------:R-:W-:Y:S02]  /*d6b0*/  IMAD R7, R20, UR11, RZ ;  /* 0x0000000b14077c24 */ /* 0x000fe4000f8e02ff */
[----:B------:R-:W-:Y:S02]  /*d6c0*/  IMAD R6, R23, UR33, RZ ;  /* 0x0000002117067c24 */ /* 0x000fe4000f8e02ff */
[----:B------:R-:W-:Y:S01]  /*d6d0*/  IMAD R3, R22, UR34, RZ ;  /* 0x0000002216037c24 */ /* 0x000fe2000f8e02ff */
[----:B0-----:R-:W-:-:S12]  /*d6e0*/  USHF.R.S32.HI UR5, URZ, 0x6, UR5 ;  /* 0x00000006ff057899 */ /* 0x001fd80008011405 */
.L_x_2:
[----:B------:R-:W0:Y:S01]  /*d6f0*/  S2R R7, SR_TID.X ;  /* 0x0000000000077919 */ /* 0x000e220000002100 */
[----:B------:R-:W1:Y:S01]  /*d700*/  LDCU UR6, c[0x0][0x3a8] ;  /* 0x00007500ff0677ac */ /* 0x000e620008000800 */
[----:B-----5:R-:W-:Y:S01]  /*d710*/  IMAD.MOV.U32 R20, RZ, RZ, R4 ;  /* 0x000000ffff147224 */ /* 0x020fe200078e0004 */
[----:B------:R-:W-:Y:S01]  /*d720*/  PRMT R13, RZ, 0x7610, R13 ;  /* 0x00007610ff0d7816 */ /* 0x000fe2000000000d */
[----:B------:R-:W2:Y:S01]  /*d730*/  S2R R14, SR_TID.X ;  /* 0x00000000000e7919 */ /* 0x000ea20000002100 */
[----:B------:R-:W-:Y:S01]  /*d740*/  IMAD.MOV.U32 R21, RZ, RZ, R5 ;  /* 0x000000ffff157224 */ /* 0x000fe200078e0005 */
[----:B------:R-:W3:Y:S01]  /*d750*/  S2R R3, SR_TID.X ;  /* 0x0000000000037919 */ /* 0x000ee20000002100 */
[----:B------:R-:W-:Y:S01]  /*d760*/  PRMT R16, RZ, 0x7610, R16 ;  /* 0x00007610ff107816 */ /* 0x000fe20000000010 */
[----:B------:R-:W4:Y:S01]  /*d770*/  LDCU UR4, c[0x0][0x3a8] ;  /* 0x00007500ff0477ac */ /* 0x000f220008000800 */
[----:B------:R0:W-:Y:S01]  /*d780*/  STL [R1+0x1114], R23 ;  /* 0x0011141701007387 */ /* 0x0001e20000100800 */
[----:B------:R-:W-:-:S02]  /*d790*/  PRMT R15, RZ, 0x7610, R15 ;  /* 0x00007610ff0f7816 */ /* 0x000fc4000000000f */
[----:B------:R-:W-:Y:S01]  /*d7a0*/  PRMT R8, RZ, 0x7610, R8 ;  /* 0x00007610ff087816 */ /* 0x000fe20000000008 */
[----:B------:R0:W-:Y:S04]  /*d7b0*/  STL [R1+0x1110], R24 ;  /* 0x0011101801007387 */ /* 0x0001e80000100800 */
[----:B------:R-:W-:Y:S01]  /*d7c0*/  STL [R1+0x110c], R22 ;  /* 0x00110c1601007387 */ /* 0x000fe20000100800 */
[----:B0-----:R-:W-:-:S03]  /*d7d0*/  SHF.R.U32.HI R7, RZ, 0x5, R7 ;  /* 0x00000005ff077819 */ /* 0x001fc60000011607 */
[----:B------:R-:W-:Y:S01]  /*d7e0*/  STL [R1+0x1108], R19 ;  /* 0x0011081301007387 */ /* 0x000fe20000100800 */
[----:B------:R-:W-:-:S03]  /*d7f0*/  SGXT.U32 R7, R7, 0x1 ;  /* 0x000000010707781a */ /* 0x000fc60000000000 */
[----:B------:R-:W-:Y:S01]  /*d800*/  STL [R1+0x1100], R12 ;  /* 0x0011000c01007387 */ /* 0x000fe20000100800 */
[----:B--2---:R-:W-:Y:S02]  /*d810*/  SHF.R.U32.HI R18, RZ, 0x5, R14 ;  /* 0x00000005ff127819 */ /* 0x004fe4000001160e */
[----:B------:R-:W-:Y:S01]  /*d820*/  LOP3.LUT R9, R7, 0x10, RZ, 0xfc, !PT ;  /* 0x0000001007097812 */ /* 0x000fe200078efcff */
[----:B------:R-:W-:Y:S01]  /*d830*/  STL [R1+0x1104], R12 ;  /* 0x0011040c01007387 */ /* 0x000fe20000100800 */
[----:B------:R-:W-:Y:S02]  /*d840*/  SGXT.U32 R18, R18, 0x1 ;  /* 0x000000011212781a */ /* 0x000fe40000000000 */
[----:B---3--:R-:W-:Y:S01]  /*d850*/  SHF.R.U32.HI R6, RZ, 0x5, R3 ;  /* 0x00000005ff067819 */ /* 0x008fe20000011603 */
[----:B------:R-:W0:Y:S01]  /*d860*/  S2R R7, SR_TID.X ;  /* 0x0000000000077919 */ /* 0x000e220000002100 */
[C---:B------:R-:W-:Y:S01]  /*d870*/  ISETP.GE.AND P0, PT, R18.reuse, UR10, PT ;  /* 0x0000000a12007c0c */ /* 0x040fe2000bf06270 */
[----:B------:R-:W-:Y:S01]  /*d880*/  IMAD R3, R18, UR35, RZ ;  /* 0x0000002312037c24 */ /* 0x000fe2000f8e02ff */
[----:B------:R-:W-:Y:S01]  /*d890*/  SGXT.U32 R6, R6, 0x1 ;  /* 0x000000010606781a */ /* 0x000fe20000000000 */
[----:B------:R-:W-:Y:S02]  /*d8a0*/  STL [R1+0x10fc], R0 ;  /* 0x0010fc0001007387 */ /* 0x000fe40000100800 */
[----:B------:R-:W-:Y:S01]  /*d8b0*/  IMAD.WIDE R4, R3, 0x2, R20 ;  /* 0x0000000203047825 */ /* 0x000fe200078e0214 */
[----:B------:R-:W-:Y:S01]  /*d8c0*/  LOP3.LUT R6, R6, 0x8, RZ, 0xfc, !PT ;  /* 0x0000000806067812 */ /* 0x000fe200078efcff */
[----:B------:R-:W-:Y:S01]  /*d8d0*/  STL [R1+0x10f8], R2 ;  /* 0x0010f80201007387 */ /* 0x000fe20000100800 */
[----:B------:R-:W-:-:S02]  /*d8e0*/  LOP3.LUT R3, R18, 0x3c, RZ, 0xfc, !PT ;  /* 0x0000003c12037812 */ /* 0x000fc400078efcff */
[----:B------:R-:W-:Y:S02]  /*d8f0*/  ISETP.GE.AND P1, PT, R6, UR10, PT ;  /* 0x0000000a06007c0c */ /* 0x000fe4000bf26270 */
[----:B------:R-:W-:Y:S01]  /*d900*/  LOP3.LUT R6, R18, 0x3e, RZ, 0xfc, !PT ;  /* 0x0000003e12067812 */ /* 0x000fe200078efcff */
[----:B------:R2:W3:Y:S01]  /*d910*/  @!P0 LDG.E.U16 R13, desc[UR8][R4.64] ;  /* 0x00000008040d8981 */ /* 0x0004e2000c1e1500 */
[----:B------:R-:W-:Y:S02]  /*d920*/  ISETP.GE.AND P0, PT, R9, UR10, PT ;  /* 0x0000000a09007c0c */ /* 0x000fe4000bf06270 */
[C---:B------:R-:W-:Y:S01]  /*d930*/  ISETP.GE.AND P2, PT, R3.reuse, UR10, PT ;  /* 0x0000000a03007c0c */ /* 0x040fe2000bf46270 */
[----:B------:R-:W-:Y:S01]  /*d940*/  IMAD R3, R3, UR35, RZ ;  /* 0x0000002303037c24 */ /* 0x000fe2000f8e02ff */
[C---:B------:R-:W-:Y:S02]  /*d950*/  ISETP.GE.AND P3, PT, R6.reuse, UR10, PT ;  /* 0x0000000a06007c0c */ /* 0x040fe4000bf66270 */
[----:B------:R-:W-:Y:S01]  /*d960*/  PRMT R23, RZ, 0x7610, R23 ;  /* 0x00007610ff177816 */ /* 0x000fe20000000017 */
[----:B--2---:R-:W-:-:S04]  /*d970*/  IMAD R4, R6, UR35, RZ ;  /* 0x0000002306047c24 */ /* 0x004fc8000f8e02ff */
[----:B------:R-:W-:Y:S01]  /*d980*/  IMAD.WIDE R4, R4, 0x2, R20 ;  /* 0x0000000204047825 */ /* 0x000fe200078e0214 */
[----:B0-----:R-:W-:-:S05]  /*d990*/  SHF.R.U32.HI R7, RZ, 0x5, R7 ;  /* 0x00000005ff077819 */ /* 0x001fca0000011607 */
[----:B------:R-:W2:Y:S01]  /*d9a0*/  @!P3 LDG.E.U16 R23, desc[UR8][R4.64] ;  /* 0x000000080417b981 */ /* 0x000ea2000c1e1500 */
[----:B------:R-:W-:-:S04]  /*d9b0*/  SGXT.U32 R7, R7, 0x1 ;  /* 0x000000010707781a */ /* 0x000fc80000000000 */
[C---:B------:R-:W-:Y:S02]  /*d9c0*/  LOP3.LUT R9, R7.reuse, 0x10, RZ, 0xfc, !PT ;  /* 0x0000001007097812 */ /* 0x040fe400078efcff */
[----:B------:R-:W-:-:S03]  /*d9d0*/  LOP3.LUT R7, R7, 0x8, RZ, 0xfc, !PT ;  /* 0x0000000807077812 */ /* 0x000fc600078efcff */
[----:B----4-:R-:W-:Y:S01]  /*d9e0*/  IMAD R9, R9, UR4, RZ ;  /* 0x0000000409097c24 */ /* 0x010fe2000f8e02ff */
[----:B------:R-:W0:Y:S01]  /*d9f0*/  LDCU UR4, c[0x0][0x3a8] ;  /* 0x00007500ff0477ac */ /* 0x000e220008000800 */
[----:B-1----:R-:W-:Y:S02]  /*da00*/  IMAD R7, R7, UR6, RZ ;  /* 0x0000000607077c24 */ /* 0x002fe4000f8e02ff */
[--C-:B------:R-:W-:Y:S02]  /*da10*/  IMAD.WIDE R10, R9, 0x2, R20.reuse ;  /* 0x00000002090a7825 */ /* 0x100fe400078e0214 */
[----:B------:R-:W1:Y:S02]  /*da20*/  S2R R9, SR_TID.X ;  /* 0x0000000000097919 */ /* 0x000e640000002100 */
[--C-:B------:R-:W-:Y:S01]  /*da30*/  IMAD.WIDE R6, R7, 0x2, R20.reuse ;  /* 0x0000000207067825 */ /* 0x100fe200078e0214 */
[----:B------:R-:W4:Y:S04]  /*da40*/  @!P0 LDG.E.U16 R8, desc[UR8][R10.64] ;  /* 0x000000080a088981 */ /* 0x000f28000c1e1500 */
[----:B------:R0:W2:Y:S02]  /*da50*/  @!P1 LDG.E.U16 R16, desc[UR8][R6.64] ;  /* 0x0000000806109981 */ /* 0x0000a4000c1e1500 */
[----:B0-----:R-:W-:-:S05]  /*da60*/  IMAD.WIDE R6, R3, 0x2, R20 ;  /* 0x0000000203067825 */ /* 0x001fca00078e0214 */
[----:B------:R-:W2:Y:S01]  /*da70*/  @!P2 LDG.E.U16 R15, desc[UR8][R6.64] ;  /* 0x00000008060fa981 */ /* 0x000ea2000c1e1500 */
[----:B-1----:R-:W-:-:S04]  /*da80*/  SHF.R.U32.HI R9, RZ, 0x5, R9 ;  /* 0x00000005ff097819 */ /* 0x002fc80000011609 */
[----:B------:R-:W-:-:S04]  /*da90*/  SGXT.U32 R9, R9, 0x1 ;  /* 0x000000010909781a */ /* 0x000fc80000000000 */
[----:B------:R-:W-:-:S04]  /*daa0*/  LOP3.LUT R9, R9, 0x18, RZ, 0xfc, !PT ;  /* 0x0000001809097812 */ /* 0x000fc800078efcff */
[----:B------:R-:W-:Y:S02]  /*dab0*/  ISETP.GE.AND P0, PT, R9, UR10, PT ;  /* 0x0000000a09007c0c */ /* 0x000fe4000bf06270 */
[----:B------:R-:W0:Y:S01]  /*dac0*/  S2R R9, SR_TID.X ;  /* 0x0000000000097919 */ /* 0x000e220000002100 */
[----:B------:R-:W-:Y:S02]  /*dad0*/  PRMT R3, RZ, 0x7610, R3 ;  /* 0x00007610ff037816 */ /* 0x000fe40000000003 */
[----:B0-----:R-:W-:-:S04]  /*dae0*/  SHF.R.U32.HI R9, RZ, 0x5, R9 ;  /* 0x00000005ff097819 */ /* 0x001fc80000011609 */
[----:B------:R-:W-:Y:S02]  /*daf0*/  SGXT.U32 R9, R9, 0x1 ;  /* 0x000000010909781a */ /* 0x000fe40000000000 */
[----:B------:R-:W-:-:S04]  /*db00*/  LOP3.LUT R5, R18, 0x3a, RZ, 0xfc, !PT ;  /* 0x0000003a12057812 */ /* 0x000fc800078efcff */
[C---:B------:R-:W-:Y:S01]  /*db10*/  ISETP.GE.AND P2, PT, R5.reuse, UR10, PT ;  /* 0x0000000a05007c0c */ /* 0x040fe2000bf46270 */
[----:B------:R-:W-:Y:S01]  /*db20*/  IMAD R5, R5, UR35, RZ ;  /* 0x0000002305057c24 */ /* 0x000fe2000f8e02ff */
[----:B------:R-:W-:Y:S02]  /*db30*/  LOP3.LUT R4, R18, 0x38, RZ, 0xfc, !PT ;  /* 0x0000003812047812 */ /* 0x000fe400078efcff */
[----:B------:R-:W-:Y:S01]  /*db40*/  SHF.R.U32.HI R14, RZ, 0x5, R14 ;  /* 0x00000005ff0e7819 */ /* 0x000fe2000001160e */
[----:B------:R-:W-:Y:S01]  /*db50*/  IMAD.WIDE R10, R5, 0x2, R20 ;  /* 0x00000002050a7825 */ /* 0x000fe200078e0214 */
[----:B------:R-:W-:Y:S02]  /*db60*/  ISETP.GE.AND P1, PT, R4, UR10, PT ;  /* 0x0000000a04007c0c */ /* 0x000fe4000bf26270 */
[----:B------:R-:W-:Y:S02]  /*db70*/  PRMT R29, RZ, 0x7610, R29 ;  /* 0x00007610ff1d7816 */ /* 0x000fe4000000001d */
[----:B------:R-:W-:-:S02]  /*db80*/  SGXT.U32 R14, R14, 0x1 ;  /* 0x000000010e0e781a */ /* 0x000fc40000000000 */
[----:B------:R-:W-:Y:S02]  /*db90*/  LOP3.LUT R5, R18, 0x36, RZ, 0xfc, !PT ;  /* 0x0000003612057812 */ /* 0x000fe400078efcff */
[----:B------:R-:W4:Y:S02]  /*dba0*/  @!P2 LDG.E.U16 R29, desc[UR8][R10.64] ;  /* 0x000000080a1da981 */ /* 0x000f24000c1e1500 */
[C---:B------:R-:W-:Y:S01]  /*dbb0*/  ISETP.GE.AND P2, PT, R5.reuse, UR10, PT ;  /* 0x0000000a05007c0c */ /* 0x040fe2000bf46270 */
[----:B------:R-:W-:Y:S01]  /*dbc0*/  IMAD R5, R5, UR35, RZ ;  /* 0x0000002305057c24 */ /* 0x000fe2000f8e02ff */
[----:B------:R-:W-:Y:S01]  /*dbd0*/  PRMT R24, RZ, 0x7610, R24 ;  /* 0x00007610ff187816 */ /* 0x000fe20000000018 */
[----:B---3--:R-:W-:Y:S04]  /*dbe0*/  STL [R1+0x10e0], R13 ;  /* 0x0010e00d01007387 */ /* 0x008fe80000100800 */
[----:B------:R-:W-:Y:S04]  /*dbf0*/  STL [R1+0x10e4], R13 ;  /* 0x0010e40d01007387 */ /* 0x000fe80000100800 */
[----:B------:R-:W-:Y:S04]  /*dc00*/  STL [R1+0x10e8], R13 ;  /* 0x0010e80d01007387 */ /* 0x000fe80000100800 */
[----:B------:R-:W-:Y:S04]  /*dc10*/  STL [R1+0x10ec], R13 ;  /* 0x0010ec0d01007387 */ /* 0x000fe80000100800 */
[----:B------:R-:W-:Y:S04]  /*dc20*/  STL [R1+0x10f0], R13 ;  /* 0x0010f00d01007387 */ /* 0x000fe80000100800 */
[----:B------:R-:W-:Y:S04]  /*dc30*/  STL [R1+0x10f4], R13 ;  /* 0x0010f40d01007387 */ /* 0x000fe80000100800 */
[----:B--2---:R0:W-:Y:S02]  /*dc40*/  STL [R1+0x48], R15 ;  /* 0x0000480f01007387 */ /* 0x0041e40000100800 */
[----:B0-----:R-:W-:-:S05]  /*dc50*/  LOP3.LUT R15, R9, 0x18, RZ, 0xfc, !PT ;  /* 0x00000018090f7812 */ /* 0x001fca00078efcff */
[----:B------:R-:W-:Y:S01]  /*dc60*/  IMAD R15, R15, UR4, RZ ;  /* 0x000000040f0f7c24 */ /* 0x000fe2000f8e02ff */
[----:B------:R-:W0:Y:S03]  /*dc70*/  LDCU UR4, c[0x0][0x3a8] ;  /* 0x00007500ff0477ac */ /* 0x000e260008000800 */
[----:B------:R-:W-:-:S05]  /*dc80*/  IMAD.WIDE R6, R15, 0x2, R20 ;  /* 0x000000020f067825 */ /* 0x000fca00078e0214 */
[----:B------:R1:W2:Y:S02]  /*dc90*/  @!P0 LDG.E.U16 R3, desc[UR8][R6.64] ;  /* 0x0000000806038981 */ /* 0x0002a4000c1e1500 */
[----:B-1----:R-:W1:Y:S01]  /*dca0*/  S2R R6, SR_TID.X ;  /* 0x0000000000067919 */ /* 0x002e620000002100 */
[----:B------:R-:W-:Y:S01]  /*dcb0*/  IMAD R9, R4, UR35, RZ ;  /* 0x0000002304097c24 */ /* 0x000fe2000f8e02ff */
[----:B------:R3:W-:Y:S01]  /*dcc0*/  STL [R1+0x64], R23 ;  /* 0x0000641701007387 */ /* 0x0007e20000100800 */
[----:B------:R-:W-:Y:S02]  /*dcd0*/  PRMT R4, RZ, 0x7610, R4 ;  /* 0x00007610ff047816 */ /* 0x000fe40000000004 */
[----:B---3--:R-:W-:Y:S01]  /*dce0*/  LOP3.LUT R23, R14, 0x20, RZ, 0xfc, !PT ;  /* 0x000000200e177812 */ /* 0x008fe200078efcff */
[----:B------:R-:W-:-:S03]  /*dcf0*/  IMAD.WIDE R14, R9, 0x2, R20 ;  /* 0x00000002090e7825 */ /* 0x000fc600078e0214 */
[----:B------:R-:W-:Y:S02]  /*dd00*/  ISETP.GE.AND P0, PT, R23, UR10, PT ;  /* 0x0000000a17007c0c */ /* 0x000fe4000bf06270 */
[----:B------:R3:W2:Y:S01]  /*dd10*/  @!P1 LDG.E.U16 R4, desc[UR8][R14.64] ;  /* 0x000000080e049981 */ /* 0x0006a2000c1e1500 */
[----:B------:R-:W-:-:S03]  /*dd20*/  PRMT R7, RZ, 0x7610, R7 ;  /* 0x00007610ff077816 */ /* 0x000fc60000000007 */
[----:B------:R-:W2:Y:S01]  /*dd30*/  LDL.LU R23, [R1+0x1114] ;  /* 0x0011140001177983 */ /* 0x000ea20000300800 */
[----:B-1----:R-:W-:-:S04]  /*dd40*/  SHF.R.U32.HI R6, RZ, 0x5, R6 ;  /* 0x00000005ff067819 */ /* 0x002fc80000011606 */
[----:B------:R-:W-:-:S04]  /*dd50*/  SGXT.U32 R6, R6, 0x1 ;  /* 0x000000010606781a */ /* 0x000fc80000000000 */
[----:B------:R-:W-:Y:S02]  /*dd60*/  LOP3.LUT R11, R6, 0x20, RZ, 0xfc, !PT ;  /* 0x00000020060b7812 */ /* 0x000fe400078efcff */
[----:B------:R-:W-:-:S03]  /*dd70*/  LOP3.LUT R6, R18, 0x34, RZ, 0xfc, !PT ;  /* 0x0000003412067812 */ /* 0x000fc600078efcff */
[----:B0-----:R-:W-:Y:S01]  /*dd80*/  IMAD R11, R11, UR4, RZ ;  /* 0x000000040b0b7c24 */ /* 0x001fe2000f8e02ff */
[C---:B------:R-:W-:Y:S01]  /*dd90*/  ISETP.GE.AND P1, PT, R6.reuse, UR10, PT ;  /* 0x0000000a06007c0c */ /* 0x040fe2000bf26270 */
[--C-:B---3--:R-:W-:Y:S01]  /*dda0*/  IMAD.WIDE R14, R5, 0x2, R20.reuse ;  /* 0x00000002050e7825 */ /* 0x108fe200078e0214 */
[----:B------:R-:W0:Y:S03]  /*ddb0*/  LDCU UR4, c[0x0][0x3a8] ;  /* 0x00007500ff0477ac */ /* 0x000e260008000800 */
[----:B------:R-:W-:Y:S01]  /*ddc0*/  IMAD.WIDE R10, R11, 0x2, R20 ;  /* 0x000000020b0a7825 */ /* 0x000fe200078e0214 */
[----:B------:R1:W3:Y:S03]  /*ddd0*/  @!P2 LDG.E.U16 R24, desc[UR8][R14.64] ;  /* 0x000000080e18a981 */ /* 0x0002e6000c1e1500 */
[----:B------:R-:W-:Y:S01]  /*dde0*/  IMAD R6, R6, UR35, RZ ;  /* 0x0000002306067c24 */ /* 0x000fe2000f8e02ff */
[----:B------:R0:W2:Y:S01]  /*ddf0*/  @!P0 LDG.E.U16 R7, desc[UR8][R10.64] ;  /* 0x000000080a078981 */ /* 0x0000a2000c1e1500 */
[----:B-1----:R-:W-:-:S02]  /*de00*/  PRMT R14, RZ, 0x7610, R14 ;  /* 0x00007610ff0e7816 */ /* 0x002fc4000000000e */
[----:B0-----:R-:W-:-:S05]  /*de10*/  IMAD.WIDE R10, R6, 0x2, R20 ;  /* 0x00000002060a7825 */ /* 0x001fca00078e0214 */
[----:B------:R0:W2:Y:S01]  /*de20*/  @!P1 LDG.E.U16 R14, desc[UR8][R10.64] ;  /* 0x000000080a0e9981 */ /* 0x0000a2000c1e1500 */
[----:B------:R-:W1:Y:S02]  /*de30*/  S2R R5, SR_TID.X ;  /* 0x0000000000057919 */ /* 0x000e640000002100 */
[----:B-1----:R-:W-:-:S04]  /*de40*/  SHF.R.U32.HI R15, RZ, 0x5, R5 ;  /* 0x00000005ff0f7819 */ /* 0x002fc80000011605 */
[----:B------:R-:W-:-:S04]  /*de50*/  SGXT.U32 R15, R15, 0x1 ;  /* 0x000000010f0f781a */ /* 0x000fc80000000000 */
[----:B------:R-:W-:-:S04]  /*de60*/  LOP3.LUT R15, R15, 0x28, RZ, 0xfc, !PT ;  /* 0x000000280f0f7812 */ /* 0x000fc800078efcff */
[----:B------:R-:W-:Y:S02]  /*de70*/  ISETP.GE.AND P0, PT, R15, UR10, PT ;  /* 0x0000000a0f007c0c */ /* 0x000fe4000bf06270 */
[----:B------:R-:W1:Y:S01]  /*de80*/  S2R R15, SR_TID.X ;  /* 0x00000000000f7919 */ /* 0x000e620000002100 */
[----:B------:R-:W-:-:S04]  /*de90*/  LOP3.LUT R5, R18, 0x32, RZ, 0xfc, !PT ;  /* 0x0000003212057812 */ /* 0x000fc800078efcff */
[C---:B------:R-:W-:Y:S01]  /*dea0*/  ISETP.GE.AND P2, PT, R5.reuse, UR10, PT ;  /* 0x0000000a05007c0c */ /* 0x040fe2000bf46270 */
[----:B------:R-:W-:Y:S01]  /*deb0*/  IMAD R6, R5, UR35, RZ ;  /* 0x0000002305067c24 */ /* 0x000fe2000f8e02ff */
[----:B------:R-:W-:-:S03]  /*dec0*/  PRMT R26, RZ, 0x7610, R26 ;  /* 0x00007610ff1a7816 */ /* 0x000fc6000000001a */
[----:B0-----:R-:W-:Y:S01]  /*ded0*/  IMAD.WIDE R10, R6, 0x2, R20 ;  /* 0x00000002060a7825 */ /* 0x001fe200078e0214 */
[----:B------:R-:W-:-:S07]  /*dee0*/  PRMT R9, RZ, 0x7610, R9 ;  /* 0x00007610ff097816 */ /* 0x000fce0000000009 */
[----:B------:R0:W4:Y:S01]  /*def0*/  @!P2 LDG.E.U16 R26, desc[UR8][R10.64] ;  /* 0x000000080a1aa981 */ /* 0x000122000c1e1500 */
[----:B------:R-:W-:-:S04]  /*df00*/  LOP3.LUT R5, R18, 0x30, RZ, 0xfc, !PT ;  /* 0x0000003012057812 */ /* 0x000fc800078efcff */
[----:B------:R-:W-:Y:S02]  /*df10*/  ISETP.GE.AND P1, PT, R5, UR10, PT ;  /* 0x0000000a05007c0c */ /* 0x000fe4000bf26270 */
[----:B------:R-:W-:Y:S02]  /*df20*/  PRMT R17, RZ, 0x7610, R17 ;  /* 0x00007610ff117816 */ /* 0x000fe40000000011 */
[----:B------:R-:W-:Y:S02]  /*df30*/  PRMT R28, RZ, 0x7610, R28 ;  /* 0x00007610ff1c7816 */ /* 0x000fe4000000001c */
[----:B------:R-:W-:Y:S01]  /*df40*/  PRMT R22, RZ, 0x7610, R22 ;  /* 0x00007610ff167816 */ /* 0x000fe20000000016 */
[----:B---3--:R3:W-:Y:S04]  /*df50*/  STL [R1+0x60], R24 ;  /* 0x0000601801007387 */ /* 0x0087e80000100800 */
[----:B---3--:R-:W3:Y:S04]  /*df60*/  LDL.LU R24, [R1+0x1110] ;  /* 0x0011100001187983 */ /* 0x008ee80000300800 */
[----:B--2---:R1:W-:Y:S02]  /*df70*/  STL [R1+0x40], R14 ;  /* 0x0000400e01007387 */ /* 0x0043e40000100800 */
[----:B-1----:R-:W-:-:S04]  /*df80*/  SHF.R.U32.HI R14, RZ, 0x5, R15 ;  /* 0x00000005ff0e7819 */ /* 0x002fc8000001160f */
[----:B------:R-:W-:-:S04]  /*df90*/  SGXT.U32 R14, R14, 0x1 ;  /* 0x000000010e0e781a */ /* 0x000fc80000000000 */
[----:B------:R-:W-:-:S05]  /*dfa0*/  LOP3.LUT R14, R14, 0x28, RZ, 0xfc, !PT ;  /* 0x000000280e0e7812 */ /* 0x000fca00078efcff */
[----:B------:R-:W-:Y:S01]  /*dfb0*/  IMAD R14, R14, UR4, RZ ;  /* 0x000000040e0e7c24 */ /* 0x000fe2000f8e02ff */
[----:B------:R-:W1:Y:S03]  /*dfc0*/  LDCU UR4, c[0x0][0x3a8] ;  /* 0x00007500ff0477ac */ /* 0x000e660008000800 */
[----:B0-----:R-:W-:-:S05]  /*dfd0*/  IMAD.WIDE R10, R14, 0x2, R20 ;  /* 0x000000020e0a7825 */ /* 0x001fca00078e0214 */
[----:B------:R0:W2:Y:S01]  /*dfe0*/  @!P0 LDG.E.U16 R9, desc[UR8][R10.64] ;  /* 0x000000080a098981 */ /* 0x0000a2000c1e1500 */
[----:B------:R-:W-:Y:S01]  /*dff0*/  SHF.R.U32.HI R15, RZ, 0x5, R15 ;  /* 0x00000005ff0f7819 */ /* 0x000fe2000001160f */
[----:B0-----:R-:W0:Y:S03]  /*e000*/  S2R R11, SR_TID.X ;  /* 0x00000000000b7919 */ /* 0x001e260000002100 */
[----:B------:R-:W-:-:S04]  /*e010*/  SGXT.U32 R15, R15, 0x1 ;  /* 0x000000010f0f781a */ /* 0x000fc80000000000 */
[C---:B------:R-:W-:Y:S02]  /*e020*/  LOP3.LUT R14, R15.reuse, 0x2, RZ, 0xfc, !PT ;  /* 0x000000020f0e7812 */ /* 0x040fe400078efcff */
[----:B------:R-:W-:Y:S02]  /*e030*/  LOP3.LUT R15, R15, 0x30, RZ, 0xfc, !PT ;  /* 0x000000300f0f7812 */ /* 0x000fe400078efcff */
[----:B------:R-:W-:-:S03]  /*e040*/  ISETP.GE.AND P0, PT, R14, UR10, PT ;  /* 0x0000000a0e007c0c */ /* 0x000fc6000bf06270 */
[----:B-1----:R-:W-:Y:S01]  /*e050*/  IMAD R15, R15, UR4, RZ ;  /* 0x000000040f0f7c24 */ /* 0x002fe2000f8e02ff */
[----:B------:R-:W-:Y:S01]  /*e060*/  PRMT R10, RZ, 0x7610, R10 ;  /* 0x00007610ff0a7816 */ /* 0x000fe2000000000a */
[----:B------:R-:W1:Y:S02]  /*e070*/  LDCU UR4, c[0x0][0x3a8] ;  /* 0x00007500ff0477ac */ /* 0x000e640008000800 */
[----:B------:R-:W-:-:S05]  /*e080*/  IMAD.WIDE R14, R15, 0x2, R20 ;  /* 0x000000020f0e7825 */ /* 0x000fca00078e0214 */
[----:B------:R0:W2:Y:S02]  /*e090*/  @!P1 LDG.E.U16 R10, desc[UR8][R14.64] ;  /* 0x000000080e0a9981 */ /* 0x0000a4000c1e1500 */
[----:B0-----:R-:W-:-:S04]  /*e0a0*/  SHF.R.U32.HI R15, RZ, 0x5, R11 ;  /* 0x00000005ff0f7819 */ /* 0x001fc8000001160b */
[----:B------:R-:W-:-:S04]  /*e0b0*/  SGXT.U32 R15, R15, 0x1 ;  /* 0x000000010f0f781a */ /* 0x000fc80000000000 */
[----:B------:R-:W-:-:S04]  /*e0c0*/  LOP3.LUT R11, R15, 0x4, RZ, 0xfc, !PT ;  /* 0x000000040f0b7812 */ /* 0x000fc800078efcff */
[----:B------:R-:W-:Y:S02]  /*e0d0*/  ISETP.GE.AND P1, PT, R11, UR10, PT ;  /* 0x0000000a0b007c0c */ /* 0x000fe4000bf26270 */
[----:B------:R-:W0:Y:S01]  /*e0e0*/  S2R R11, SR_TID.X ;  /* 0x00000000000b7919 */ /* 0x000e220000002100 */
[----:B------:R-:W-:-:S05]  /*e0f0*/  LOP3.LUT R15, R15, 0x2, RZ, 0xfc, !PT ;  /* 0x000000020f0f7812 */ /* 0x000fca00078efcff */
[----:B-1----:R-:W-:Y:S01]  /*e100*/  IMAD R15, R15, UR4, RZ ;  /* 0x000000040f0f7c24 */ /* 0x002fe2000f8e02ff */
[----:B------:R-:W1:Y:S03]  /*e110*/  LDCU UR4, c[0x0][0x3a8] ;  /* 0x00007500ff0477ac */ /* 0x000e660008000800 */
        /* <DEDUP_REMOVED lines=27> */
[----:B------:R-:W-:Y:S02]  /*e2d0*/  LOP3.LUT R15, R15, 0xa, RZ, 0xfc, !PT ;  /* 0x0000000a0f0f7812 */ /* 0x000fe400078efcff */
[----:B------:R-:W-:-:S03]  /*e2e0*/  PRMT R5, RZ, 0x7610, R5 ;  /* 0x00007610ff057816 */ /* 0x000fc60000000005 */
[----:B-1----:R-:W-:Y:S01]  /*e2f0*/  IMAD R15, R15, UR4, RZ ;  /* 0x000000040f0f7c24 */ /* 0x002fe2000f8e02ff */
[----:B------:R-:W1:Y:S03]  /*e300*/  LDCU UR4, c[0x0][0x3a8] ;  /* 0x00007500ff0477ac */ /* 0x000e660008000800 */
[----:B------:R-:W-:-:S05]  /*e310*/  IMAD.WIDE R14, R15, 0x2, R20 ;  /* 0x000000020f0e7825 */ /* 0x000fca00078e0214 */
[----:B------:R0:W4:Y:S02]  /*e320*/  @!P1 LDG.E.U16 R5, desc[UR8][R14.64] ;  /* 0x000000080e059981 */ /* 0x000124000c1e1500 */
        /* <DEDUP_REMOVED lines=39> */
[----:B---3--:R-:W-:-:S03]  /*e5a0*/  PRMT R24, RZ, 0x7610, R24 ;  /* 0x00007610ff187816 */ /* 0x008fc60000000018 */
[----:B-1----:R-:W-:Y:S01]  /*e5b0*/  IMAD R15, R15, UR4, RZ ;  /* 0x000000040f0f7c24 */ /* 0x002fe2000f8e02ff */
[----:B------:R-:W1:Y:S03]  /*e5c0*/  LDCU UR4, c[0x0][0x3a8] ;  /* 0x00007500ff0477ac */ /* 0x000e660008000800 */
[----:B------:R-:W-:-:S05]  /*e5d0*/  IMAD.WIDE R14, R15, 0x2, R20 ;  /* 0x000000020f0e7825 */ /* 0x000fca00078e0214 */
[----:B------:R0:W3:Y:S02]  /*e5e0*/  @!P2 LDG.E.U16 R24, desc[UR8][R14.64] ;  /* 0x000000080e18a981 */ /* 0x0000e4000c1e1500 */
[----:B0-----:R-:W-:-:S04]  /*e5f0*/  SHF.R.U32.HI R15, RZ, 0x5, R11 ;  /* 0x00000005ff0f7819 */ /* 0x001fc8000001160b */
[----:B------:R-:W-:-:S04]  /*e600*/  SGXT.U32 R15, R15, 0x1 ;  /* 0x000000010f0f781a */ /* 0x000fc80000000000 */
[C---:B------:R-:W-:Y:S02]  /*e610*/  LOP3.LUT R11, R15.reuse, 0x2a, RZ, 0xfc, !PT ;  /* 0x0000002a0f0b7812 */ /* 0x040fe400078efcff */
[----:B------:R-:W-:Y:S02]  /*e620*/  LOP3.LUT R15, R15, 0xe, RZ, 0xfc, !PT ;  /* 0x0000000e0f0f7812 */ /* 0x000fe400078efcff */
[----:B------:R-:W-:-:S03]  /*e630*/  PRMT R19, RZ, 0x7610, R19 ;  /* 0x00007610ff137816 */ /* 0x000fc60000000013 */
[----:B-1----:R-:W-:Y:S01]  /*e640*/  IMAD R15, R15, UR4, RZ ;  /* 0x000000040f0f7c24 */ /* 0x002fe2000f8e02ff */
[----:B--2---:R0:W-:Y:S03]  /*e650*/  STL [R1+0x44], R22 ;  /* 0x0000441601007387 */ /* 0x0041e60000100800 */
[----:B------:R-:W-:Y:S01]  /*e660*/  IMAD.WIDE R14, R15, 0x2, R20 ;  /* 0x000000020f0e7825 */ /* 0x000fe200078e0214 */
[----:B------:R-:W-:Y:S01]  /*e670*/  ISETP.GE.AND P1, PT, R11, UR10, PT ;  /* 0x0000000a0b007c0c */ /* 0x000fe2000bf26270 */
[----:B------:R-:W1:Y:S03]  /*e680*/  LDCU UR4, c[0x0][0x3a8] ;  /* 0x00007500ff0477ac */ /* 0x000e660008000800 */
[----:B------:R2:W3:Y:S04]  /*e690*/  @!P0 LDG.E.U16 R19, desc[UR8][R14.64] ;  /* 0x000000080e138981 */ /* 0x0004e8000c1e1500 */
[----:B0-----:R-:W4:Y:S01]  /*e6a0*/  LDL.LU R22, [R1+0x110c] ;  /* 0x00110c0001167983 */ /* 0x001f220000300800 */
[----:B------:R-:W2:Y:S02]  /*e6b0*/  S2R R11, SR_TID.X ;  /* 0x00000000000b7919 */ /* 0x000ea40000002100 */
[----:B--2---:R-:W-:-:S04]  /*e6c0*/  SHF.R.U32.HI R15, RZ, 0x5, R11 ;  /* 0x00000005ff0f7819 */ /* 0x004fc8000001160b */
[----:B------:R-:W-:-:S04]  /*e6d0*/  SGXT.U32 R15, R15, 0x1 ;  /* 0x000000010f0f781a */ /* 0x000fc80000000000 */
[----:B------:R-:W-:-:S04]  /*e6e0*/  LOP3.LUT R11, R15, 0x14, RZ, 0xfc, !PT ;  /* 0x000000140f0b7812 */ /* 0x000fc800078efcff */
[----:B------:R-:W-:Y:S02]  /*e6f0*/  ISETP.GE.AND P0, PT, R11, UR10, PT ;  /* 0x0000000a0b007c0c */ /* 0x000fe4000bf06270 */
[----:B------:R-:W0:Y:S01]  /*e700*/  S2R R11, SR_TID.X ;  /* 0x00000000000b7919 */ /* 0x000e220000002100 */
[----:B---3--:R2:W-:Y:S04]  /*e710*/  STL [R1+0x1c], R19 ;  /* 0x00001c1301007387 */ /* 0x0085e80000100800 */
[----:B--2---:R-:W2:Y:S01]  /*e720*/  LDL.LU R19, [R1+0x1108] ;  /* 0x0011080001137983 */ /* 0x004ea20000300800 */
[----:B------:R-:W-:Y:S02]  /*e730*/  LOP3.LUT R15, R15, 0x2a, RZ, 0xfc, !PT ;  /* 0x0000002a0f0f7812 */ /* 0x000fe400078efcff */
[----:B----4-:R-:W-:-:S03]  /*e740*/  PRMT R22, RZ, 0x7610, R22 ;  /* 0x00007610ff167816 */ /* 0x010fc60000000016 */
[----:B-1----:R-:W-:Y:S01]  /*e750*/  IMAD R15, R15, UR4, RZ ;  /* 0x000000040f0f7c24 */ /* 0x002fe2000f8e02ff */
[----:B------:R-:W1:Y:S03]  /*e760*/  LDCU UR4, c[0x0][0x3a8] ;  /* 0x00007500ff0477ac */ /* 0x000e660008000800 */
[----:B------:R-:W-:-:S05]  /*e770*/  IMAD.WIDE R14, R15, 0x2, R20 ;  /* 0x000000020f0e7825 */ /* 0x000fca00078e0214 */
[----:B------:R0:W3:Y:S02]  /*e780*/  @!P1 LDG.E.U16 R22, desc[UR8][R14.64] ;  /* 0x000000080e169981 */ /* 0x0000e4000c1e1500 */
        /* <DEDUP_REMOVED lines=8> */
[----:B------:R-:W-:Y:S01]  /*e810*/  IMAD.WIDE R14, R15, 0x2, R20 ;  /* 0x000000020f0e7825 */ /* 0x000fe200078e0214 */
[----:B------:R-:W-:Y:S02]  /*e820*/  PRMT R12, RZ, 0x7610, R12 ;  /* 0x00007610ff0c7816 */ /* 0x000fe4000000000c */
[----:B--2---:R-:W-:-:S06]  /*e830*/  PRMT R19, RZ, 0x7610, R19 ;  /* 0x00007610ff137816 */ /* 0x004fcc0000000013 */
[----:B------:R0:W2:Y:S02]  /*e840*/  @!P0 LDG.E.U16 R19, desc[UR8][R14.64] ;  /* 0x000000080e138981 */ /* 0x0000a4000c1e1500 */
[----:B0-----:R-:W-:-:S04]  /*e850*/  SHF.R.U32.HI R15, RZ, 0x5, R11 ;  /* 0x00000005ff0f7819 */ /* 0x001fc8000001160b */
[----:B------:R-:W-:-:S04]  /*e860*/  SGXT.U32 R15, R15, 0x1 ;  /* 0x000000010f0f781a */ /* 0x000fc80000000000 */
[C---:B------:R-:W-:Y:S02]  /*e870*/  LOP3.LUT R11, R15.reuse, 0x1c, RZ, 0xfc, !PT ;  /* 0x0000001c0f0b7812 */ /* 0x040fe400078efcff */
[----:B------:R-:W-:-:S05]  /*e880*/  LOP3.LUT R15, R15, 0x16, RZ, 0xfc, !PT ;  /* 0x000000160f0f7812 */ /* 0x000fca00078efcff */
[----:B-1----:R-:W-:Y:S01]  /*e890*/  IMAD R15, R15, UR4, RZ ;  /* 0x000000040f0f7c24 */ /* 0x002fe2000f8e02ff */
[----:B------:R-:W-:Y:S01]  /*e8a0*/  ISETP.GE.AND P0, PT, R11, UR10, PT ;  /* 0x0000000a0b007c0c */ /* 0x000fe2000bf06270 */
[----:B------:R-:W0:Y:S02]  /*e8b0*/  LDCU UR4, c[0x0][0x3a8] ;  /* 0x00007500ff0477ac */ /* 0x000e240008000800 */
[----:B------:R-:W-:-:S05]  /*e8c0*/  IMAD.WIDE R14, R15, 0x2, R20 ;  /* 0x000000020f0e7825 */ /* 0x000fca00078e0214 */
[----:B------:R1:W4:Y:S01]  /*e8d0*/  @!P1 LDG.E.U16 R12, desc[UR8][R14.64] ;  /* 0x000000080e0c9981 */ /* 0x000322000c1e1500 */
[----:B------:R-:W1:Y:S02]  /*e8e0*/  S2R R11, SR_TID.X ;  /* 0x00000000000b7919 */ /* 0x000e640000002100 */
[----:B-1----:R-:W-:-:S04]  /*e8f0*/  SHF.R.U32.HI R15, RZ, 0x5, R11 ;  /* 0x00000005ff0f7819 */ /* 0x002fc8000001160b */
[----:B------:R-:W-:-:S04]  /*e900*/  SGXT.U32 R15, R15, 0x1 ;  /* 0x000000010f0f781a */ /* 0x000fc80000000000 */
[----:B------:R-:W-:-:S04]  /*e910*/  LOP3.LUT R11, R15, 0x1e, RZ, 0xfc, !PT ;  /* 0x0000001e0f0b7812 */ /* 0x000fc800078efcff */
[----:B------:R-:W-:Y:S01]  /*e920*/  ISETP.GE.AND P1, PT, R11, UR10, PT ;  /* 0x0000000a0b007c0c */ /* 0x000fe2000bf26270 */
[----:B----4-:R1:W-:Y:S04]  /*e930*/  STL [R1+0xc], R12 ;  /* 0x00000c0c01007387 */ /* 0x0103e80000100800 */
[----:B-1----:R-:W4:Y:S01]  /*e940*/  LDL.LU R12, [R1+0x1104] ;  /* 0x00110400010c7983 */ /* 0x002f220000300800 */
[----:B------:R-:W1:Y:S01]  /*e950*/  S2R R11, SR_TID.X ;  /* 0x00000000000b7919 */ /* 0x000e620000002100 */
[----:B------:R-:W-:Y:S02]  /*e960*/  LOP3.LUT R15, R15, 0x1c, RZ, 0xfc, !PT ;  /* 0x0000001c0f0f7812 */ /* 0x000fe400078efcff */
[----:B------:R-:W-:-:S03]  /*e970*/  PRMT R6, RZ, 0x7610, R6 ;  /* 0x00007610ff067816 */ /* 0x000fc60000000006 */
[----:B0-----:R-:W-:Y:S01]  /*e980*/  IMAD R15, R15, UR4, RZ ;  /* 0x000000040f0f7c24 */ /* 0x001fe2000f8e02ff */
[----:B------:R-:W0:Y:S03]  /*e990*/  LDCU UR4, c[0x0][0x3a8] ;  /* 0x00007500ff0477ac */ /* 0x000e260008000800 */
[----:B------:R-:W-:-:S05]  /*e9a0*/  IMAD.WIDE R14, R15, 0x2, R20 ;  /* 0x000000020f0e7825 */ /* 0x000fca00078e0214 */
[----:B------:R1:W2:Y:S02]  /*e9b0*/  @!P0 LDG.E.U16 R6, desc[UR8][R14.64] ;  /* 0x000000080e068981 */ /* 0x0002a4000c1e1500 */
[----:B-1----:R-:W-:-:S04]  /*e9c0*/  SHF.R.U32.HI R15, RZ, 0x5, R11 ;  /* 0x00000005ff0f7819 */ /* 0x002fc8000001160b */
[----:B------:R-:W-:-:S04]  /*e9d0*/  SGXT.U32 R15, R15, 0x1 ;  /* 0x000000010f0f781a */ /* 0x000fc80000000000 */
[C---:B------:R-:W-:Y:S02]  /*e9e0*/  LOP3.LUT R14, R15.reuse, 0x24, RZ, 0xfc, !PT ;  /* 0x000000240f0e7812 */ /* 0x040fe400078efcff */
[----:B------:R-:W-:Y:S02]  /*e9f0*/  LOP3.LUT R15, R15, 0x1e, RZ, 0xfc, !PT ;  /* 0x0000001e0f0f7812 */ /* 0x000fe400078efcff */
[----:B------:R-:W-:-:S03]  /*ea00*/  ISETP.GE.AND P0, PT, R14, UR10, PT ;  /* 0x0000000a0e007c0c */ /* 0x000fc6000bf06270 */
[----:B0-----:R-:W-:Y:S01]  /*ea10*/  IMAD R15, R15, UR4, RZ ;  /* 0x000000040f0f7c24 */ /* 0x001fe2000f8e02ff */
[----:B----4-:R-:W-:-:S03]  /*ea20*/  PRMT R12, RZ, 0x7610, R12 ;  /* 0x00007610ff0c7816 */ /* 0x010fc6000000000c */
[----:B------:R-:W-:Y:S01]  /*ea30*/  IMAD.WIDE R14, R15, 0x2, R20 ;  /* 0x000000020f0e7825 */ /* 0x000fe200078e0214 */
[----:B------:R-:W-:Y:S01]  /*ea40*/  SHF.R.U32.HI R11, RZ, 0x5, R11 ;  /* 0x00000005ff0b7819 */ /* 0x000fe2000001160b */
[----:B------:R-:W0:Y:S03]  /*ea50*/  LDCU UR4, c[0x0][0x3a8] ;  /* 0x00007500ff0477ac */ /* 0x000e260008000800 */
[----:B------:R1:W4:Y:S01]  /*ea60*/  @!P1 LDG.E.U16 R12, desc[UR8][R14.64] ;  /* 0x000000080e0c9981 */ /* 0x000322000c1e1500 */
[----:B------:R-:W-:Y:S01]  /*ea70*/  SGXT.U32 R11, R11, 0x1 ;  /* 0x000000010b0b781a */ /* 0x000fe20000000000 */
[----:B-1----:R-:W1:Y:S03]  /*ea80*/  S2R R15, SR_TID.X ;  /* 0x00000000000f7919 */ /* 0x002e660000002100 */
[----:B------:R-:W-:-:S04]  /*ea90*/  LOP3.LUT R11, R11, 0x26, RZ, 0xfc, !PT ;  /* 0x000000260b0b7812 */ /* 0x000fc800078efcff */
[----:B------:R-:W-:Y:S02]  /*eaa0*/  ISETP.GE.AND P1, PT, R11, UR10, PT ;  /* 0x0000000a0b007c0c */ /* 0x000fe4000bf26270 */
[----:B------:R-:W0:Y:S01]  /*eab0*/  S2R R11, SR_TID.X ;  /* 0x00000000000b7919 */ /* 0x000e220000002100 */
[----:B----4-:R4:W-:Y:S04]  /*eac0*/  STL [R1+0x8], R12 ;  /* 0x0000080c01007387 */ /* 0x0109e80000100800 */
[----:B----4-:R-:W4:Y:S01]  /*ead0*/  LDL.LU R12, [R1+0x1100] ;  /* 0x00110000010c7983 */ /* 0x010f220000300800 */
[----:B-1----:R-:W-:-:S04]  /*eae0*/  SHF.R.U32.HI R15, RZ, 0x5, R15 ;  /* 0x00000005ff0f7819 */ /* 0x002fc8000001160f */
[----:B------:R-:W-:-:S04]  /*eaf0*/  SGXT.U32 R15, R15, 0x1 ;  /* 0x000000010f0f781a */ /* 0x000fc80000000000 */
[----:B------:R-:W-:-:S05]  /*eb00*/  LOP3.LUT R15, R15, 0x24, RZ, 0xfc, !PT ;  /* 0x000000240f0f7812 */ /* 0x000fca00078efcff */
[----:B0-----:R-:W-:Y:S01]  /*eb10*/  IMAD R15, R15, UR4, RZ ;  /* 0x000000040f0f7c24 */ /* 0x001fe2000f8e02ff */
[----:B------:R-:W0:Y:S01]  /*eb20*/  LDCU UR4, c[0x0][0x3a8] ;  /* 0x00007500ff0477ac */ /* 0x000e220008000800 */
[----:B------:R-:W-:Y:S02]  /*eb30*/  SHF.R.U32.HI R11, RZ, 0x5, R11 ;  /* 0x00000005ff0b7819 */ /* 0x000fe4000001160b */
[----:B------:R-:W-:Y:S02]  /*eb40*/  IMAD.WIDE R14, R15, 0x2, R20 ;  /* 0x000000020f0e7825 */ /* 0x000fe400078e0214 */
[----:B------:R-:W-:Y:S02]  /*eb50*/  SGXT.U32 R11, R11, 0x1 ;  /* 0x000000010b0b781a */ /* 0x000fe40000000000 */
[----:B------:R-:W-:Y:S02]  /*eb60*/  PRMT R0, RZ, 0x7610, R0 ;  /* 0x00007610ff007816 */ /* 0x000fe40000000000 */
[----:B------:R-:W-:-:S02]  /*eb70*/  PRMT R2, RZ, 0x7610, R2 ;  /* 0x00007610ff027816 */ /* 0x000fc40000000002 */
[----:B----4-:R-:W-:-:S06]  /*eb80*/  PRMT R12, RZ, 0x7610, R12 ;  /* 0x00007610ff0c7816 */ /* 0x010fcc000000000c */
[----:B------:R1:W4:Y:S02]  /*eb90*/  @!P0 LDG.E.U16 R12, desc[UR8][R14.64] ;  /* 0x000000080e0c8981 */ /* 0x000324000c1e1500 */
[----:B-1----:R-:W-:-:S05]  /*eba0*/  LOP3.LUT R15, R11, 0x26, RZ, 0xfc, !PT ;  /* 0x000000260b0f7812 */ /* 0x002fca00078efcff */
[----:B0-----:R-:W-:Y:S01]  /*ebb0*/  IMAD R15, R15, UR4, RZ ;  /* 0x000000040f0f7c24 */ /* 0x001fe2000f8e02ff */
[----:B------:R-:W-:Y:S01]  /*ebc0*/  LOP3.LUT R11, R11, 0x2c, RZ, 0xfc, !PT ;  /* 0x0000002c0b0b7812 */ /* 0x000fe200078efcff */
[----:B------:R-:W0:Y:S02]  /*ebd0*/  LDCU UR4, c[0x0][0x3a8] ;  /* 0x00007500ff0477ac */ /* 0x000e240008000800 */
[----:B------:R-:W-:Y:S01]  /*ebe0*/  IMAD.WIDE R14, R15, 0x2, R20 ;  /* 0x000000020f0e7825 */ /* 0x000fe200078e0214 */
[----:B------:R-:W-:Y:S02]  /*ebf0*/  ISETP.GE.AND P0, PT, R11, UR10, PT ;  /* 0x0000000a0b007c0c */ /* 0x000fe4000bf06270 */
[C---:B------:R-:W-:Y:S02]  /*ec00*/  LOP3.LUT R11, R18.reuse, 0x2e, RZ, 0xfc, !PT ;  /* 0x0000002e120b7812 */ /* 0x040fe400078efcff */
[----:B------:R1:W2:Y:S02]  /*ec10*/  @!P1 LDG.E.U16 R0, desc[UR8][R14.64] ;  /* 0x000000080e009981 */ /* 0x0002a4000c1e1500 */
[----:B-1----:R-:W-:-:S02]  /*ec20*/  LOP3.LUT R15, R18, 0x2c, RZ, 0xfc, !PT ;  /* 0x0000002c120f7812 */ /* 0x002fc400078efcff */
[----:B------:R-:W1:Y:S01]  /*ec30*/  S2R R18, SR_TID.X ;  /* 0x0000000000127919 */ /* 0x000e620000002100 */
[----:B------:R-:W-:Y:S02]  /*ec40*/  ISETP.GE.AND P1, PT, R11, UR10, PT ;  /* 0x0000000a0b007c0c */ /* 0x000fe4000bf26270 */
[----:B0-----:R-:W-:Y:S01]  /*ec50*/  IMAD R15, R15, UR4, RZ ;  /* 0x000000040f0f7c24 */ /* 0x001fe2000f8e02ff */
[----:B------:R-:W-:Y:S01]  /*ec60*/  PRMT R11, RZ, 0x7610, R11 ;  /* 0x00007610ff0b7816 */ /* 0x000fe2000000000b */
[----:B------:R-:W0:Y:S02]  /*ec70*/  LDCU UR4, c[0x0][0x3a8] ;  /* 0x00007500ff0477ac */ /* 0x000e240008000800 */
[----:B------:R-:W-:-:S05]  /*ec80*/  IMAD.WIDE R14, R15, 0x2, R20 ;  /* 0x000000020f0e7825 */ /* 0x000fca00078e0214 */
[----:B------:R1:W3:Y:S02]  /*ec90*/  @!P0 LDG.E.U16 R11, desc[UR8][R14.64] ;  /* 0x000000080e0b8981 */ /* 0x0002e4000c1e1500 */
[----:B-1----:R-:W-:-:S04]  /*eca0*/  SHF.R.U32.HI R15, RZ, 0x5, R18 ;  /* 0x00000005ff0f7819 */ /* 0x002fc80000011612 */
[----:B------:R-:W-:-:S04]  /*ecb0*/  SGXT.U32 R15, R15, 0x1 ;  /* 0x000000010f0f781a */ /* 0x000fc80000000000 */
[----:B------:R-:W-:-:S05]  /*ecc0*/  LOP3.LUT R15, R15, 0x2e, RZ, 0xfc, !PT ;  /* 0x0000002e0f0f7812 */ /* 0x000fca00078efcff */
[----:B0-----:R-:W-:-:S04]  /*ecd0*/  IMAD R15, R15, UR4, RZ ;  /* 0x000000040f0f7c24 */ /* 0x001fc8000f8e02ff */
[----:B------:R-:W-:-:S05]  /*ece0*/  IMAD.WIDE R14, R15, 0x2, R20 ;  /* 0x000000020f0e7825 */ /* 0x000fca00078e0214 */
[----:B------:R-:W3:Y:S04]  /*ecf0*/  @!P1 LDG.E.U16 R2, desc[UR8][R14.64] ;  /* 0x000000080e029981 */ /* 0x000ee8000c1e1500 */
[----:B--2---:R0:W-:Y:S04]  /*ed00*/  STL [R1+0x4], R0 ;  /* 0x0000040001007387 */ /* 0x0041e80000100800 */
[----:B0-----:R-:W2:Y:S04]  /*ed10*/  LDL.LU R0, [R1+0x10fc] ;  /* 0x0010fc0001007983 */ /* 0x001ea80000300800 */
[----:B------:R-:W-:Y:S04]  /*ed20*/  STL.64 [R1+0x770], R20 ;  /* 0x0007701401007387 */ /* 0x000fe80000100a00 */
[----:B---3--:R0:W-:Y:S04]  /*ed30*/  STL [R1], R2 ;  /* 0x0000000201007387 */ /* 0x0081e80000100800 */
[----:B0-----:R-:W3:Y:S04]  /*ed40*/  LDL.LU R2, [R1+0x10f8] ;  /* 0x0010f80001027983 */ /* 0x001ee80000300800 */
[----:B------:R-:W2:Y:S01]  /*ed50*/  LDL R15, [R1+0x564] ;  /* 0x00056400010f7983 */ /* 0x000ea20000100800 */
[----:B------:R-:W-:-:S04]  /*ed60*/  LOP3.LUT R18, R18, 0x3f, RZ, 0xc0, !PT ;  /* 0x0000003f12127812 */ /* 0x000fc800078ec0ff */
[----:B------:R-:W-:Y:S02]  /*ed70*/  ISETP.GE.AND P0, PT, R18, UR10, PT ;  /* 0x0000000a12007c0c */ /* 0x000fe4000bf06270 */
[----:B------:R-:W-:Y:S01]  /*ed80*/  PRMT R13, RZ, 0x7610, R13 ;  /* 0x00007610ff0d7816 */ /* 0x000fe2000000000d */
[----:B------:R-:W-:Y:S01]  /*ed90*/  BAR.SYNC.DEFER_BLOCKING 0x0 ;  /* 0x0000000000007b1d */ /* 0x000fe20000010000 */
[----:B--2---:R-:W-:-:S05]  /*eda0*/  IADD3 R14, P1, PT, R15, R0, RZ ;  /* 0x000000000f0e7210 */ /* 0x004fca0007f3e0ff */
[----:B------:R-:W3:Y:S02]  /*edb0*/  LDL R15, [R1+0x398] ;  /* 0x00039800010f7983 */ /* 0x000ee40000100800 */
[----:B---3--:R-:W-:-:S05]  /*edc0*/  IMAD.X R15, R15, 0x1, R2, P1 ;  /* 0x000000010f0f7824 */ /* 0x008fca00008e0602 */
[----:B------:R-:W2:Y:S04]  /*edd0*/  @!P0 LDG.E.U16 R13, desc[UR8][R14.64] ;  /* 0x000000080e0d8981 */ /* 0x000ea8000c1e1500 */
[----:B--2---:R0:W-:Y:S04]  /*ede0*/  STL [R1+0x84], R13 ;  /* 0x0000840d01007387 */ /* 0x0041e80000100800 */
[----:B0-----:R-:W2:Y:S04]  /*edf0*/  LDL.LU R13, [R1+0x10f4] ;  /* 0x0010f400010d7983 */ /* 0x001ea80000300800 */
[----:B------:R-:W3:Y:S02]  /*ee00*/  LDL R15, [R1+0x5a4] ;  /* 0x0005a400010f7983 */ /* 0x000ee40000100800 */
[----:B---3--:R-:W-:-:S02]  /*ee10*/  IADD3 R14, P1, PT, R15, R0, RZ ;  /* 0x000000000f0e7210 */ /* 0x008fc40007f3e0ff */
[----:B------:R-:W3:Y:S01]  /*ee20*/  LDL R15, [R1+0x5a0] ;  /* 0x0005a000010f7983 */ /* 0x000ee20000100800 */
[----:B--2---:R-:W-:Y:S02]  /*ee30*/  PRMT R13, RZ, 0x7610, R13 ;  /* 0x00007610ff0d7816 */ /* 0x004fe4000000000d */
        /* <DEDUP_REMOVED lines=33> */
[----:B------:R-:W2:Y:S01]  /*f050*/  @!P0 LDG.E.U16 R13, desc[UR8][R14.64] ;  /* 0x000000080e0d8981 */ /* 0x000ea2000c1e1500 */
[----:B------:R-:W0:Y:S01]  /*f060*/  S2UR UR6, SR_CgaCtaId ;  /* 0x00000000000679c3 */ /* 0x000e220000008800 */
[----:B------:R-:W-:Y:S01]  /*f070*/  UMOV UR4, 0x400 ;  /* 0x0000040000047882 */ /* 0x000fe20000000000 */
[----:B------:R-:W-:Y:S01]  /*f080*/  IMAD.SHL.U32 R18, R18, 0x2, RZ ;  /* 0x0000000212127824 */ /* 0x000fe200078e00ff */
[----:B--2---:R1:W-:Y:S04]  /*f090*/  STL [R1+0x3c], R13 ;  /* 0x00003c0d01007387 */ /* 0x0043e80000100800 */
[----:B-1----:R-:W2:Y:S01]  /*f0a0*/  LDL.LU R13, [R1+0x10e0] ;  /* 0x0010e000010d7983 */ /* 0x002ea20000300800 */
[----:B0-----:R-:W-:-:S03]  /*f0b0*/  ULEA UR4, UR6, UR4, 0x18 ;  /* 0x0000000406047291 */ /* 0x001fc6000f8ec0ff */
[----:B------:R-:W3:Y:S06]  /*f0c0*/  LDL R15, [R1+0x4d0] ;  /* 0x0004d000010f7983 */ /* 0x000eec0000100800 */
[----:B--2---:R0:W-:Y:S04]  /*f0d0*/  STS.U16 [R18+UR4+0x4000], R13 ;  /* 0x0040000d12007988 */ /* 0x0041e80008000404 */
[----:B0-----:R-:W2:Y:S01]  /*f0e0*/  LDL R13, [R1+0x294] ;  /* 0x00029400010d7983 */ /* 0x001ea20000100800 */
[----:B---3--:R-:W-:-:S02]  /*f0f0*/  IADD3 R14, P1, PT, R15, R0, RZ ;  /* 0x000000000f0e7210 */ /* 0x008fc40007f3e0ff */
[----:B------:R-:W-:-:S03]  /*f100*/  PRMT R21, RZ, 0x7610, R21 ;  /* 0x00007610ff157816 */ /* 0x000fc60000000015 */
[----:B--2---:R-:W-:Y:S02]  /*f110*/  IMAD.X R15, R13, 0x1, R2, P1 ;  /* 0x000000010d0f7824 */ /* 0x004fe400008e0602 */
[----:B------:R-:W2:Y:S04]  /*f120*/  LDL R13, [R1+0x468] ;  /* 0x00046800010d7983 */ /* 0x000ea80000100800 */
[----:B------:R-:W3:Y:S04]  /*f130*/  @!P0 LDG.E.U16 R21, desc[UR8][R14.64] ;  /* 0x000000080e158981 */ /* 0x000ee8000c1e1500 */
[----:B------:R-:W2:Y:S04]  /*f140*/  LDL R15, [R1+0x4b0] ;  /* 0x0004b000010f7983 */ /* 0x000ea80000100800 */
[----:B---3--:R-:W-:Y:S04]  /*f150*/  STL [R1+0x10d0], R21 ;  /* 0x0010d01501007387 */ /* 0x008fe80000100800 */
[----:B------:R-:W-:Y:S04]  /*f160*/  STL [R1+0x10d4], R21 ;  /* 0x0010d41501007387 */ /* 0x000fe80000100800 */
[----:B------:R-:W-:Y:S01]  /*f170*/  STL [R1+0x10d8], R21 ;  /* 0x0010d81501007387 */ /* 0x000fe20000100800 */
[----:B--2---:R-:W-:-:S03]  /*f180*/  IADD3 R14, P1, PT, R15, R0, RZ ;  /* 0x000000000f0e7210 */ /* 0x004fc60007f3e0ff */
[----:B------:R-:W-:Y:S04]  /*f190*/  STL [R1+0x10dc], R21 ;  /* 0x0010dc1501007387 */ /* 0x000fe80000100800 */
[----:B------:R-:W2:Y:S04]  /*f1a0*/  LDL R15, [R1+0x254] ;  /* 0x00025400010f7983 */ /* 0x000ea80000100800 */
[----:B------:R0:W-:Y:S02]  /*f1b0*/  STS.U16 [R18+UR4+0x4200], R16 ;  /* 0x0042001012007988 */ /* 0x0001e40008000404 */
[----:B0-----:R-:W-:Y:S01]  /*f1c0*/  PRMT R18, RZ, 0x7610, R18 ;  /* 0x00007610ff127816 */ /* 0x001fe20000000012 */
[----:B--2---:R-:W-:-:S05]  /*f1d0*/  IMAD.X R15, R15, 0x1, R2, P1 ;  /* 0x000000010f0f7824 */ /* 0x004fca00008e0602 */
[----:B------:R-:W2:Y:S04]  /*f1e0*/  @!P0 LDG.E.U16 R18, desc[UR8][R14.64] ;  /* 0x000000080e128981 */ /* 0x000ea8000c1e1500 */
[----:B--2---:R0:W-:Y:S04]  /*f1f0*/  STL [R1+0x34], R18 ;  /* 0x0000341201007387 */ /* 0x0041e80000100800 */
[----:B------:R-:W2:Y:S01]  /*f200*/  LDL R15, [R1+0x488] ;  /* 0x00048800010f7983 */ /* 0x000ea20000100800 */
[----:B0-----:R-:W0:Y:S02]  /*f210*/  S2R R18, SR_TID.X ;  /* 0x0000000000127919 */ /* 0x001e240000002100 */
[----:B0-----:R-:W-:-:S05]  /*f220*/  LOP3.LUT R18, R18, 0x3f, RZ, 0xc0, !PT ;  /* 0x0000003f12127812 */ /* 0x001fca00078ec0ff */
[----:B------:R-:W-:-:S05]  /*f230*/  IMAD.SHL.U32 R18, R18, 0x2, RZ ;  /* 0x0000000212127824 */ /* 0x000fca00078e00ff */
[----:B------:R0:W-:Y:S04]  /*f240*/  STS.U16 [R18+UR4+0x4400], R8 ;  /* 0x0044000812007988 */ /* 0x0001e80008000404 */
[----:B0-----:R-:W3:Y:S01]  /*f250*/  LDL R8, [R1+0x214] ;  /* 0x0002140001087983 */ /* 0x001ee20000100800 */
[----:B------:R-:W-:Y:S02]  /*f260*/  PRMT R18, RZ, 0x7610, R18 ;  /* 0x00007610ff127816 */ /* 0x000fe40000000012 */
[----:B--2---:R-:W-:-:S05]  /*f270*/  IADD3 R14, P1, PT, R15, R0, RZ ;  /* 0x000000000f0e7210 */ /* 0x004fca0007f3e0ff */
[----:B---3--:R-:W-:Y:S02]  /*f280*/  IMAD.X R15, R8, 0x1, R2, P1 ;  /* 0x00000001080f7824 */ /* 0x008fe400008e0602 */
[----:B------:R-:W2:Y:S04]  /*f290*/  LDL R8, [R1+0x428] ;  /* 0x0004280001087983 */ /* 0x000ea80000100800 */
[----:B------:R-:W3:Y:S04]  /*f2a0*/  @!P0 LDG.E.U16 R18, desc[UR8][R14.64] ;  /* 0x000000080e128981 */ /* 0x000ee8000c1e1500 */
[----:B---3--:R0:W-:Y:S04]  /*f2b0*/  STL [R1+0x30], R18 ;  /* 0x0000301201007387 */ /* 0x0081e80000100800 */
[----:B------:R-:W3:Y:S01]  /*f2c0*/  LDL R15, [R1+0x1d4] ;  /* 0x0001d400010f7983 */ /* 0x000ee20000100800 */
[----:B0-----:R-:W0:Y:S01]  /*f2d0*/  S2R R18, SR_TID.X ;  /* 0x0000000000127919 */ /* 0x001e220000002100 */
[----:B------:R-:W-:-:S02]  /*f2e0*/  IADD3 R14, P1, PT, R13, R0, RZ ;  /* 0x000000000d0e7210 */ /* 0x000fc40007f3e0ff */
[----:B------:R-:W2:Y:S01]  /*f2f0*/  LDL R13, [R1+0x260] ;  /* 0x00026000010d7983 */ /* 0x000ea20000100800 */
[----:B0-----:R-:W-:-:S05]  /*f300*/  LOP3.LUT R18, R18, 0x3f, RZ, 0xc0, !PT ;  /* 0x0000003f12127812 */ /* 0x001fca00078ec0ff */
[----:B------:R-:W-:-:S05]  /*f310*/  IMAD.SHL.U32 R18, R18, 0x2, RZ ;  /* 0x0000000212127824 */ /* 0x000fca00078e00ff */
[----:B------:R0:W-:Y:S02]  /*f320*/  STS.U16 [R18+UR4+0x4600], R3 ;  /* 0x0046000312007988 */ /* 0x0001e40008000404 */
[----:B0-----:R-:W-:Y:S01]  /*f330*/  PRMT R18, RZ, 0x7610, R18 ;  /* 0x00007610ff127816 */ /* 0x001fe20000000012 */
[----:B---3--:R-:W-:-:S05]  /*f340*/  IMAD.X R15, R15, 0x1, R2, P1 ;  /* 0x000000010f0f7824 */ /* 0x008fca00008e0602 */
[----:B------:R-:W3:Y:S04]  /*f350*/  @!P0 LDG.E.U16 R18, desc[UR8][R14.64] ;  /* 0x000000080e128981 */ /* 0x000ee8000c1e1500 */
[----:B---3--:R0:W-:Y:S04]  /*f360*/  STL [R1+0x2c], R18 ;  /* 0x00002c1201007387 */ /* 0x0081e80000100800 */
[----:B------:R-:W3:Y:S01]  /*f370*/  LDL R15, [R1+0x448] ;  /* 0x00044800010f7983 */ /* 0x000ee20000100800 */
[----:B0-----:R-:W0:Y:S01]  /*f380*/  S2R R18, SR_TID.X ;  /* 0x0000000000127919 */ /* 0x001e220000002100 */
[----:B---3--:R-:W-:-:S02]  /*f390*/  IADD3 R14, P1, PT, R15, R0, RZ ;  /* 0x000000000f0e7210 */ /* 0x008fc40007f3e0ff */
[----:B------:R-:W3:Y:S01]  /*f3a0*/  LDL R15, [R1+0x1e0] ;  /* 0x0001e000010f7983 */ /* 0x000ee20000100800 */
[----:B0-----:R-:W-:-:S05]  /*f3b0*/  LOP3.LUT R18, R18, 0x3f, RZ, 0xc0, !PT ;  /* 0x0000003f12127812 */ /* 0x001fca00078ec0ff */
[----:B------:R-:W-:-:S05]  /*f3c0*/  IMAD.SHL.U32 R18, R18, 0x2, RZ ;  /* 0x0000000212127824 */ /* 0x000fca00078e00ff */
[----:B------:R0:W-:Y:S02]  /*f3d0*/  STS.U16 [R18+UR4+0x4800], R7 ;  /* 0x0048000712007988 */ /* 0x0001e40008000404 */
[----:B0-----:R-:W-:Y:S02]  /*f3e0*/  PRMT R18, RZ, 0x7610, R18 ;  /* 0x00007610ff127816 */ /* 0x001fe40000000012 */
[----:B------:R-:W4:Y:S01]  /*f3f0*/  LDL R7, [R1+0x408] ;  /* 0x0004080001077983 */ /* 0x000f220000100800 */
[----:B---3--:R-:W-:-:S05]  /*f400*/  IMAD.X R15, R15, 0x1, R2, P1 ;  /* 0x000000010f0f7824 */ /* 0x008fca00008e0602 */
[----:B------:R-:W3:Y:S01]  /*f410*/  @!P0 LDG.E.U16 R18, desc[UR8][R14.64] ;  /* 0x000000080e128981 */ /* 0x000ee2000c1e1500 */
[----:B--2---:R-:W-:-:S03]  /*f420*/  IADD3 R8, P1, PT, R8, R0, RZ ;  /* 0x0000000008087210 */ /* 0x004fc60007f3e0ff */
[----:B---3--:R0:W-:Y:S04]  /*f430*/  STL [R1+0x18], R18 ;  /* 0x0000181201007387 */ /* 0x0081e80000100800 */
[----:B------:R-:W2:Y:S01]  /*f440*/  LDL R15, [R1+0x220] ;  /* 0x00022000010f7983 */ /* 0x000ea20000100800 */
[----:B0-----:R-:W0:Y:S01]  /*f450*/  S2R R18, SR_TID.X ;  /* 0x0000000000127919 */ /* 0x001e220000002100 */
[----:B------:R-:W-:Y:S02]  /*f460*/  PRMT R14, RZ, 0x7610, R14 ;  /* 0x00007610ff0e7816 */ /* 0x000fe4000000000e */
[----:B0-----:R-:W-:-:S05]  /*f470*/  LOP3.LUT R18, R18, 0x3f, RZ, 0xc0, !PT ;  /* 0x0000003f12127812 */ /* 0x001fca00078ec0ff */
[----:B------:R-:W-:-:S05]  /*f480*/  IMAD.SHL.U32 R18, R18, 0x2, RZ ;  /* 0x0000000212127824 */ /* 0x000fca00078e00ff */
[----:B------:R2:W-:Y:S02]  /*f490*/  STS.U16 [R18+UR4+0x4a00], R9 ;  /* 0x004a000912007988 */ /* 0x0005e40008000404 */
[----:B--2---:R-:W-:Y:S01]  /*f4a0*/  IMAD.X R9, R15, 0x1, R2, P1 ;  /* 0x000000010f097824 */ /* 0x004fe200008e0602 */
[----:B------:R-:W-:Y:S01]  /*f4b0*/  PRMT R16, RZ, 0x7610, R16 ;  /* 0x00007610ff107816 */ /* 0x000fe20000000010 */
[----:B------:R-:W2:Y:S04]  /*f4c0*/  LDL R15, [R1+0x2e0] ;  /* 0x0002e000010f7983 */ /* 0x000ea80000100800 */
[----:B------:R4:W3:Y:S02]  /*f4d0*/  @!P0 LDG.E.U16 R14, desc[UR8][R8.64] ;  /* 0x00000008080e8981 */ /* 0x0008e4000c1e1500 */
[----:B----4-:R-:W-:-:S05]  /*f4e0*/  IADD3 R8, P1, PT, R7, R0, RZ ;  /* 0x0000000007087210 */ /* 0x010fca0007f3e0ff */
[----:B------:R-:W-:-:S05]  /*f4f0*/  IMAD.X R9, R13, 0x1, R2, P1 ;  /* 0x000000010d097824 */ /* 0x000fca00008e0602 */
[----:B------:R0:W4:Y:S04]  /*f500*/  @!P0 LDG.E.U16 R16, desc[UR8][R8.64] ;  /* 0x0000000808108981 */ /* 0x000128000c1e1500 */
[----:B---3--:R1:W-:Y:S04]  /*f510*/  STL [R1+0x14], R14 ;  /* 0x0000140e01007387 */ /* 0x0083e80000100800 */
[----:B------:R-:W0:Y:S04]  /*f520*/  LDL R9, [R1+0x3e8] ;  /* 0x0003e80001097983 */ /* 0x000e280000100800 */
[----:B------:R3:W-:Y:S04]  /*f530*/  STS.U16 [R18+UR4+0x4e00], R4 ;  /* 0x004e000412007988 */ /* 0x0007e80008000404 */
[----:B-1----:R-:W2:Y:S04]  /*f540*/  LDL R14, [R1+0x3a8] ;  /* 0x0003a800010e7983 */ /* 0x002ea80000100800 */
[----:B------:R-:W2:Y:S04]  /*f550*/  LDL R13, [R1+0x320] ;  /* 0x00032000010d7983 */ /* 0x000ea80000100800 */
[----:B---3--:R-:W3:Y:S01]  /*f560*/  LDL R4, [R1+0x3c8] ;  /* 0x0003c80001047983 */ /* 0x008ee20000100800 */
[----:B0-----:R-:W-:-:S03]  /*f570*/  IADD3 R8, P1, PT, R9, R0, RZ ;  /* 0x0000000009087210 */ /* 0x001fc60007f3e0ff */
[----:B------:R-:W2:Y:S01]  /*f580*/  LDL R9, [R1+0x2a0] ;  /* 0x0002a00001097983 */ /* 0x000ea20000100800 */
[----:B------:R-:W-:-:S03]  /*f590*/  LOP3.LUT R7, R18, 0x10, RZ, 0x3c, !PT ;  /* 0x0000001012077812 */ /* 0x000fc600078e3cff */
[----:B------:R0:W-:Y:S04]  /*f5a0*/  STS.U16 [R18+UR4+0x4c00], R10 ;  /* 0x004c000a12007988 */ /* 0x0001e80008000404 */
[----:B------:R1:W-:Y:S01]  /*f5b0*/  STS.U16 [R7+UR4+0x4280], R5 ;  /* 0x0042800507007988 */ /* 0x0003e20008000404 */
[----:B------:R-:W-:Y:S02]  /*f5c0*/  PRMT R3, RZ, 0x7610, R3 ;  /* 0x00007610ff037816 */ /* 0x000fe40000000003 */
[----:B0-----:R-:W-:Y:S01]  /*f5d0*/  PRMT R10, RZ, 0x7610, R10 ;  /* 0x00007610ff0a7816 */ /* 0x001fe2000000000a */
[----:B--2---:R-:W-:Y:S01]  /*f5e0*/  IMAD.X R9, R9, 0x1, R2, P1 ;  /* 0x0000000109097824 */ /* 0x004fe200008e0602 */
[----:B---3--:R-:W-:-:S04]  /*f5f0*/  IADD3 R4, P1, PT, R4, R0, RZ ;  /* 0x0000000004047210 */ /* 0x008fc80007f3e0ff */
[----:B------:R0:W2:Y:S01]  /*f600*/  @!P0 LDG.E.U16 R3, desc[UR8][R8.64] ;  /* 0x0000000808038981 */ /* 0x0000a2000c1e1500 */
[----:B-1----:R-:W-:Y:S01]  /*f610*/  IMAD.X R5, R15, 0x1, R2, P1 ;  /* 0x000000010f057824 */ /* 0x002fe200008e0602 */
[----:B------:R-:W-:Y:S02]  /*f620*/  PRMT R18, RZ, 0x7610, R18 ;  /* 0x00007610ff127816 */ /* 0x000fe40000000012 */
[----:B------:R-:W3:Y:S04]  /*f630*/  LDL R15, [R1+0x1a0] ;  /* 0x0001a000010f7983 */ /* 0x000ee80000100800 */
[----:B------:R1:W2:Y:S01]  /*f640*/  @!P0 LDG.E.U16 R10, desc[UR8][R4.64] ;  /* 0x00000008040a8981 */ /* 0x0002a2000c1e1500 */
[----:B0-----:R-:W-:Y:S02]  /*f650*/  PRMT R9, RZ, 0x7610, R9 ;  /* 0x00007610ff097816 */ /* 0x001fe40000000009 */
[----:B-1----:R-:W-:-:S02]  /*f660*/  IADD3 R4, P1, PT, R14, R0, RZ ;  /* 0x000000000e047210 */ /* 0x002fc40007f3e0ff */
[----:B------:R-:W-:Y:S01]  /*f670*/  PRMT R8, RZ, 0x7610, R8 ;  /* 0x00007610ff087816 */ /* 0x000fe20000000008 */
[----:B------:R-:W2:Y:S02]  /*f680*/  LDL R14, [R1+0x52c] ;  /* 0x00052c00010e7983 */ /* 0x000ea40000100800 */
[----:B------:R-:W-:Y:S02]  /*f690*/  IMAD.X R5, R13, 0x1, R2, P1 ;  /* 0x000000010d057824 */ /* 0x000fe400008e0602 */
[----:B------:R-:W2:Y:S04]  /*f6a0*/  LDL R13, [R1+0x34c] ;  /* 0x00034c00010d7983 */ /* 0x000ea80000100800 */
[----:B------:R0:W2:Y:S04]  /*f6b0*/  @!P0 LDG.E.U16 R9, desc[UR8][R4.64] ;  /* 0x0000000804098981 */ /* 0x0000a8000c1e1500 */
[----:B------:R-:W0:Y:S02]  /*f6c0*/  LDL R5, [R1+0x55c] ;  /* 0x00055c0001057983 */ /* 0x000e240000100800 */
[----:B0-----:R-:W-:-:S02]  /*f6d0*/  IADD3 R4, P1, PT, R5, R0, RZ ;  /* 0x0000000005047210 */ /* 0x001fc40007f3e0ff */
[----:B------:R-:W2:Y:S03]  /*f6e0*/  LDL R5, [R1+0x360] ;  /* 0x0003600001057983 */ /* 0x000ea60000100800 */
[----:B--2---:R-:W-:-:S05]  /*f6f0*/  IMAD.X R5, R5, 0x1, R2, P1 ;  /* 0x0000000105057824 */ /* 0x004fca00008e0602 */
[----:B------:R0:W2:Y:S04]  /*f700*/  @!P0 LDG.E.U16 R8, desc[UR8][R4.64] ;  /* 0x0000000804088981 */ /* 0x0000a8000c1e1500 */
[----:B------:R-:W0:Y:S02]  /*f710*/  LDL R5, [R1+0x59c] ;  /* 0x00059c0001057983 */ /* 0x000e240000100800 */
[----:B0-----:R-:W-:Y:S02]  /*f720*/  IADD3 R4, P1, PT, R5, R0, RZ ;  /* 0x0000000005047210 */ /* 0x001fe40007f3e0ff */
[----:B------:R-:W2:Y:S03]  /*f730*/  LDL R5, [R1+0x598] ;  /* 0x0005980001057983 */ /* 0x000ea60000100800 */
[----:B--2---:R-:W-:-:S05]  /*f740*/  IMAD.X R5, R5, 0x1, R2, P1 ;  /* 0x0000000105057824 */ /* 0x004fca00008e0602 */
[----:B------:R-:W2:Y:S04]  /*f750*/  @!P0 LDG.E.U16 R18, desc[UR8][R4.64] ;  /* 0x0000000804128981 */ /* 0x000ea8000c1e1500 */
[----:B--2---:R-:W-:Y:S04]  /*f760*/  STL [R1+0x58], R18 ;  /* 0x0000581201007387 */ /* 0x004fe80000100800 */
[----:B------:R-:W2:Y:S01]  /*f770*/  LDL R5, [R1+0x558] ;  /* 0x0005580001057983 */ /* 0x000ea20000100800 */
[----:B------:R-:W-:-:S03]  /*f780*/  PRMT R20, RZ, 0x7610, R20 ;  /* 0x00007610ff147816 */ /* 0x000fc60000000014 */
[----:B------:R0:W-:Y:S02]  /*f790*/  STS.U16 [R7+UR4+0x4480], R25 ;  /* 0x0044801907007988 */ /* 0x0001e40008000404 */
[----:B0-----:R-:W-:Y:S02]  /*f7a0*/  PRMT R25, RZ, 0x7610, R25 ;  /* 0x00007610ff197816 */ /* 0x001fe40000000019 */
[----:B--2---:R-:W-:-:S05]  /*f7b0*/  IADD3 R4, P1, PT, R5, R0, RZ ;  /* 0x0000000005047210 */ /* 0x004fca0007f3e0ff */
[----:B---3--:R-:W-:Y:S01]  /*f7c0*/  IMAD.X R5, R15, 0x1, R2, P1 ;  /* 0x000000010f057824 */ /* 0x008fe200008e0602 */
[----:B------:R0:W-:Y:S04]  /*f7d0*/  STS.U16 [R7+UR4+0x4880], R24 ;  /* 0x0048801807007988 */ /* 0x0001e80008000404 */
[----:B------:R1:W2:Y:S04]  /*f7e0*/  @!P0 LDG.E.U16 R20, desc[UR8][R4.64] ;  /* 0x0000000804148981 */ /* 0x0002a8000c1e1500 */
[----:B------:R3:W-:Y:S04]  /*f7f0*/  STS.U16 [R7+UR4+0x4680], R23 ;  /* 0x0046801707007988 */ /* 0x0007e80008000404 */
[----:B------:R-:W2:Y:S01]  /*f800*/  LDL R15, [R1+0x28c] ;  /* 0x00028c00010f7983 */ /* 0x000ea20000100800 */
[----:B-1----:R-:W-:-:S02]  /*f810*/  IADD3 R4, P1, PT, R14, R0, RZ ;  /* 0x000000000e047210 */ /* 0x002fc40007f3e0ff */
[----:B0-----:R-:W-:Y:S01]  /*f820*/  PRMT R24, RZ, 0x7610, R24 ;  /* 0x00007610ff187816 */ /* 0x001fe20000000018 */
[----:B------:R-:W2:Y:S02]  /*f830*/  LDL R14, [R1+0x4ac] ;  /* 0x0004ac00010e7983 */ /* 0x000ea40000100800 */
[----:B------:R-:W-:-:S05]  /*f840*/  IMAD.X R5, R13, 0x1, R2, P1 ;  /* 0x000000010d057824 */ /* 0x000fca00008e0602 */
[----:B------:R0:W2:Y:S04]  /*f850*/  @!P0 LDG.E.U16 R25, desc[UR8][R4.64] ;  /* 0x0000000804198981 */ /* 0x0000a8000c1e1500 */
[----:B------:R-:W0:Y:S02]  /*f860*/  LDL R5, [R1+0x50c] ;  /* 0x00050c0001057983 */ /* 0x000e240000100800 */
[----:B0-----:R-:W-:Y:S02]  /*f870*/  IADD3 R4, P1, PT, R5, R0, RZ ;  /* 0x0000000005047210 */ /* 0x001fe40007f3e0ff */
[----:B------:R-:W2:Y:S03]  /*f880*/  LDL R5, [R1+0x30c] ;  /* 0x00030c0001057983 */ /* 0x000ea60000100800 */
[----:B--2---:R-:W-:-:S05]  /*f890*/  IMAD.X R5, R5, 0x1, R2, P1 ;  /* 0x0000000105057824 */ /* 0x004fca00008e0602 */
[----:B------:R0:W2:Y:S04]  /*f8a0*/  @!P0 LDG.E.U16 R24, desc[UR8][R4.64] ;  /* 0x0000000804188981 */ /* 0x0000a8000c1e1500 */
[----:B------:R-:W0:Y:S02]  /*f8b0*/  LDL R5, [R1+0x4ec] ;  /* 0x0004ec0001057983 */ /* 0x000e240000100800 */
[----:B0-----:R-:W-:Y:S02]  /*f8c0*/  IADD3 R4, P1, PT, R5, R0, RZ ;  /* 0x0000000005047210 */ /* 0x001fe40007f3e0ff */
[----:B------:R-:W2:Y:S01]  /*f8d0*/  LDL R5, [R1+0x2cc] ;  /* 0x0002cc0001057983 */ /* 0x000ea20000100800 */
[----:B---3--:R-:W-:Y:S02]  /*f8e0*/  PRMT R23, RZ, 0x7610, R23 ;  /* 0x00007610ff177816 */ /* 0x008fe40000000017 */
[----:B--2---:R-:W-:-:S05]  /*f8f0*/  IMAD.X R5, R5, 0x1, R2, P1 ;  /* 0x0000000105057824 */ /* 0x004fca00008e0602 */
[----:B------:R0:W2:Y:S04]  /*f900*/  @!P0 LDG.E.U16 R23, desc[UR8][R4.64] ;  /* 0x0000000804178981 */ /* 0x0000a8000c1e1500 */
[----:B------:R-:W0:Y:S02]  /*f910*/  LDL R5, [R1+0x4cc] ;  /* 0x0004cc0001057983 */ /* 0x000e240000100800 */
[----:B0-----:R-:W-:-:S05]  /*f920*/  IADD3 R4, P1, PT, R5, R0, RZ ;  /* 0x0000000005047210 */ /* 0x001fca0007f3e0ff */
[----:B------:R-:W-:Y:S02]  /*f930*/  IMAD.X R5, R15, 0x1, R2, P1 ;  /* 0x000000010f057824 */ /* 0x000fe400008e0602 */
[----:B------:R-:W3:Y:S04]  /*f940*/  LDL R15, [R1+0x24c] ;  /* 0x00024c00010f7983 */ /* 0x000ee80000100800 */
[----:B------:R0:W-:Y:S01]  /*f950*/  STS.U16 [R7+UR4+0x4a80], R22 ;  /* 0x004a801607007988 */ /* 0x0001e20008000404 */
[----:B------:R-:W-:Y:S02]  /*f960*/  IADD3 R14, P1, PT, R14, R0, RZ ;  /* 0x000000000e0e7210 */ /* 0x000fe40007f3e0ff */
[----:B0-----:R-:W-:-:S06]  /*f970*/  PRMT R22, RZ, 0x7610, R22 ;  /* 0x00007610ff167816 */ /* 0x001fcc0000000016 */
[----:B------:R0:W2:Y:S02]  /*f980*/  @!P0 LDG.E.U16 R22, desc[UR8][R4.64] ;  /* 0x0000000804168981 */ /* 0x0000a4000c1e1500 */
[----:B0-----:R-:W-:Y:S01]  /*f990*/  PRMT R4, RZ, 0x7610, R4 ;  /* 0x00007610ff047816 */ /* 0x001fe20000000004 */
[----:B---3--:R-:W-:-:S05]  /*f9a0*/  IMAD.X R15, R15, 0x1, R2, P1 ;  /* 0x000000010f0f7824 */ /* 0x008fca00008e0602 */
[----:B------:R0:W3:Y:S04]  /*f9b0*/  @!P0 LDG.E.U16 R4, desc[UR8][R14.64] ;  /* 0x000000080e048981 */ /* 0x0000e8000c1e1500 */
[----:B------:R-:W0:Y:S01]  /*f9c0*/  LDL R15, [R1+0x484] ;  /* 0x00048400010f7983 */ /* 0x000e220000100800 */
[----:B------:R-:W1:Y:S01]  /*f9d0*/  S2R R18, SR_TID.X ;  /* 0x0000000000127919 */ /* 0x000e620000002100 */
[----:B0-----:R-:W-:Y:S02]  /*f9e0*/  IADD3 R14, P1, PT, R15, R0, RZ ;  /* 0x000000000f0e7210 */ /* 0x001fe40007f3e0ff */
[----:B------:R-:W2:Y:S01]  /*f9f0*/  LDL R15, [R1+0x20c] ;  /* 0x00020c00010f7983 */ /* 0x000ea20000100800 */
[----:B-1----:R-:W-:-:S05]  /*fa00*/  LOP3.LUT R18, R18, 0x3f, RZ, 0xc0, !PT ;  /* 0x0000003f12127812 */ /* 0x002fca00078ec0ff */
[----:B------:R-:W-:Y:S01]  /*fa10*/  IMAD.SHL.U32 R18, R18, 0x2, RZ ;  /* 0x0000000212127824 */ /* 0x000fe200078e00ff */
[----:B------:R-:W-:Y:S04]  /*fa20*/  STS.U16 [R7+UR4+0x4080], R17 ;  /* 0x0040801107007988 */ /* 0x000fe80008000404 */
[----:B------:R-:W-:Y:S01]  /*fa30*/  LOP3.LUT R13, R18, 0x20, RZ, 0x3c, !PT ;  /* 0x00000020120d7812 */ /* 0x000fe200078e3cff */
[----:B------:R-:W-:Y:S04]  /*fa40*/  STS.U16 [R7+UR4+0x4c80], R26 ;  /* 0x004c801a07007988 */ /* 0x000fe80008000404 */
[----:B------:R-:W-:Y:S04]  /*fa50*/  STS.U16 [R7+UR4+0x4e80], R29 ;  /* 0x004e801d07007988 */ /* 0x000fe80008000404 */
[----:B------:R0:W-:Y:S02]  /*fa60*/  STS.U16 [R13+UR4+0x4900], R12 ;  /* 0x0049000c0d007988 */ /* 0x0001e40008000404 */
[----:B0-----:R-:W-:Y:S01]  /*fa70*/  PRMT R12, RZ, 0x7610, R12 ;  /* 0x00007610ff0c7816 */ /* 0x001fe2000000000c */
[----:B--2---:R-:W-:-:S05]  /*fa80*/  IMAD.X R15, R15, 0x1, R2, P1 ;  /* 0x000000010f0f7824 */ /* 0x004fca00008e0602 */
[----:B------:R0:W2:Y:S04]  /*fa90*/  @!P0 LDG.E.U16 R12, desc[UR8][R14.64] ;  /* 0x000000080e0c8981 */ /* 0x0000a8000c1e1500 */
[----:B------:R-:W0:Y:S02]  /*faa0*/  LDL R15, [R1+0x464] ;  /* 0x00046400010f7983 */ /* 0x000e240000100800 */
[----:B0-----:R-:W-:Y:S02]  /*fab0*/  IADD3 R14, P1, PT, R15, R0, RZ ;  /* 0x000000000f0e7210 */ /* 0x001fe40007f3e0ff */
[----:B------:R-:W2:Y:S04]  /*fac0*/  LDL R15, [R1+0x1cc] ;  /* 0x0001cc00010f7983 */ /* 0x000ea80000100800 */
[----:B------:R0:W-:Y:S02]  /*fad0*/  STS.U16 [R13+UR4+0x4700], R6 ;  /* 0x004700060d007988 */ /* 0x0001e40008000404 */
[----:B0-----:R-:W-:Y:S01]  /*fae0*/  PRMT R6, RZ, 0x7610, R6 ;  /* 0x00007610ff067816 */ /* 0x001fe20000000006 */
[----:B--2---:R-:W-:-:S05]  /*faf0*/  IMAD.X R15, R15, 0x1, R2, P1 ;  /* 0x000000010f0f7824 */ /* 0x004fca00008e0602 */
[----:B------:R0:W2:Y:S04]  /*fb00*/  @!P0 LDG.E.U16 R6, desc[UR8][R14.64] ;  /* 0x000000080e068981 */ /* 0x0000a8000c1e1500 */
[----:B------:R-:W2:Y:S04]  /*fb10*/  LDL.LU R14, [R1+0x40] ;  /* 0x00004000010e7983 */ /* 0x000ea80000300800 */
[----:B------:R-:W0:Y:S04]  /*fb20*/  LDL R15, [R1+0x444] ;  /* 0x00044400010f7983 */ /* 0x000e280000100800 */
[----:B--2---:R0:W-:Y:S02]  /*fb30*/  STS.U16 [R13+UR4+0x4d00], R14 ;  /* 0x004d000e0d007988 */ /* 0x0041e40008000404 */
[----:B0-----:R-:W-:-:S02]  /*fb40*/  IADD3 R14, P1, PT, R15, R0, RZ ;  /* 0x000000000f0e7210 */ /* 0x001fc40007f3e0ff */
[----:B------:R-:W2:Y:S01]  /*fb50*/  LDL R15, [R1+0x1e8] ;  /* 0x0001e800010f7983 */ /* 0x000ea20000100800 */
[----:B------:R-:W-:Y:S02]  /*fb60*/  PRMT R18, RZ, 0x7610, R18 ;  /* 0x00007610ff127816 */ /* 0x000fe40000000012 */
[----:B--2---:R-:W-:-:S05]  /*fb70*/  IMAD.X R15, R15, 0x1, R2, P1 ;  /* 0x000000010f0f7824 */ /* 0x004fca00008e0602 */
[----:B------:R-:W2:Y:S04]  /*fb80*/  @!P0 LDG.E.U16 R18, desc[UR8][R14.64] ;  /* 0x000000080e128981 */ /* 0x000ea8000c1e1500 */
[----:B--2---:R-:W-:Y:S04]  /*fb90*/  STL [R1+0x50], R18 ;  /* 0x0000501201007387 */ /* 0x004fe80000100800 */
[----:B------:R-:W2:Y:S04]  /*fba0*/  LDL.LU R14, [R1+0x48] ;  /* 0x00004800010e7983 */ /* 0x000ea80000300800 */
[----:B------:R-:W3:Y:S04]  /*fbb0*/  LDL R15, [R1+0x424] ;  /* 0x00042400010f7983 */ /* 0x000ee80000100800 */
[----:B--2---:R3:W-:Y:S02]  /*fbc0*/  STS.U16 [R13+UR4+0x4f00], R14 ;  /* 0x004f000e0d007988 */ /* 0x0047e40008000404 */
[----:B---3--:R-:W-:-:S02]  /*fbd0*/  IADD3 R14, P1, PT, R15, R0, RZ ;  /* 0x000000000f0e7210 */ /* 0x008fc40007f3e0ff */
[----:B------:R-:W2:Y:S04]  /*fbe0*/  LDL R15, [R1+0x228] ;  /* 0x00022800010f7983 */ /* 0x000ea80000100800 */
[----:B------:R0:W-:Y:S02]  /*fbf0*/  STS.U16 [R13+UR4+0x4b00], R11 ;  /* 0x004b000b0d007988 */ /* 0x0001e40008000404 */
[----:B0-----:R-:W-:Y:S01]  /*fc00*/  PRMT R11, RZ, 0x7610, R11 ;  /* 0x00007610ff0b7816 */ /* 0x001fe2000000000b */
[----:B------:R-:W0:Y:S01]  /*fc10*/  S2R R18, SR_TID.X ;  /* 0x0000000000127919 */ /* 0x000e220000002100 */
[----:B--2---:R-:W-:-:S05]  /*fc20*/  IMAD.X R15, R15, 0x1, R2, P1 ;  /* 0x000000010f0f7824 */ /* 0x004fca00008e0602 */
[----:B------:R-:W2:Y:S04]  /*fc30*/  @!P0 LDG.E.U16 R11, desc[UR8][R14.64] ;  /* 0x000000080e0b8981 */ /* 0x000ea8000c1e1500 */
[----:B------:R-:W3:Y:S04]  /*fc40*/  LDL.LU R14, [R1+0x44] ;  /* 0x00004400010e7983 */ /* 0x000ee80000300800 */
[----:B------:R-:W3:Y:S01]  /*fc50*/  LDL R15, [R1+0x404] ;  /* 0x00040400010f7983 */ /* 0x000ee20000100800 */
[----:B0-----:R-:W-:-:S05]  /*fc60*/  LOP3.LUT R18, R18, 0x3f, RZ, 0xc0, !PT ;  /* 0x0000003f12127812 */ /* 0x001fca00078ec0ff */
[----:B------:R-:W-:Y:S01]  /*fc70*/  IMAD.SHL.U32 R18, R18, 0x2, RZ ;  /* 0x0000000212127824 */ /* 0x000fe200078e00ff */
[----:B------:R-:W-:Y:S04]  /*fc80*/  STS.U16 [R13+UR4+0x4100], R28 ;  /* 0x0041001c0d007988 */ /* 0x000fe80008000404 */
[----:B------:R-:W-:Y:S04]  /*fc90*/  STS.U16 [R13+UR4+0x4300], R27 ;  /* 0x0043001b0d007988 */ /* 0x000fe80008000404 */
[----:B------:R-:W-:Y:S04]  /*fca0*/  STS.U16 [R13+UR4+0x4500], R19 ;  /* 0x004500130d007988 */ /* 0x000fe80008000404 */
[----:B--2---:R0:W-:Y:S02]  /*fcb0*/  STL [R1+0x4c], R11 ;  /* 0x00004c0b01007387 */ /* 0x0041e40000100800 */
[----:B0-----:R-:W-:-:S05]  /*fcc0*/  LOP3.LUT R11, R18, 0x30, RZ, 0x3c, !PT ;  /* 0x00000030120b7812 */ /* 0x001fca00078e3cff */
[----:B---3--:R0:W-:Y:S02]  /*fcd0*/  STS.U16 [R11+UR4+0x4180], R14 ;  /* 0x0041800e0b007988 */ /* 0x0081e40008000404 */
[----:B0-----:R-:W-:Y:S02]  /*fce0*/  IADD3 R14, P1, PT, R15, R0, RZ ;  /* 0x000000000f0e7210 */ /* 0x001fe40007f3e0ff */
[----:B------:R-:W2:Y:S01]  /*fcf0*/  LDL R15, [R1+0x268] ;  /* 0x00026800010f7983 */ /* 0x000ea20000100800 */
[----:B------:R-:W-:Y:S02]  /*fd00*/  PRMT R21, RZ, 0x7610, R21 ;  /* 0x00007610ff157816 */ /* 0x000fe40000000015 */
[----:B--2---:R-:W-:-:S05]  /*fd10*/  IMAD.X R15, R15, 0x1, R2, P1 ;  /* 0x000000010f0f7824 */ /* 0x004fca00008e0602 */
[----:B------:R-:W2:Y:S04]  /*fd20*/  @!P0 LDG.E.U16 R21, desc[UR8][R14.64] ;  /* 0x000000080e158981 */ /* 0x000ea8000c1e1500 */
[----:B--2---:R0:W-:Y:S04]  /*fd30*/  STL [R1+0x5c], R21 ;  /* 0x00005c1501007387 */ /* 0x0041e80000100800 */
[----:B0-----:R-:W2:Y:S04]  /*fd40*/  LDL.LU R21, [R1+0x10dc] ;  /* 0x0010dc0001157983 */ /* 0x001ea80000300800 */
[----:B------:R-:W3:Y:S04]  /*fd50*/  LDL.LU R14, [R1+0x1c] ;  /* 0x00001c00010e7983 */ /* 0x000ee80000300800 */
[----:B------:R-:W2:Y:S04]  /*fd60*/  LDL R15, [R1+0x3e4] ;  /* 0x0003e400010f7983 */ /* 0x000ea80000100800 */
[----:B---3--:R2:W-:Y:S02]  /*fd70*/  STS.U16 [R11+UR4+0x4380], R14 ;  /* 0x0043800e0b007988 */ /* 0x0085e40008000404 */
[----:B--2---:R-:W-:-:S02]  /*fd80*/  IADD3 R14, P1, PT, R15, R0, RZ ;  /* 0x000000000f0e7210 */ /* 0x004fc40007f3e0ff */
        /* <DEDUP_REMOVED lines=14> */
[----:B------:R-:W3:Y:S04]  /*fe70*/  LDL.LU R14, [R1+0x8] ;  /* 0x00000800010e7983 */ /* 0x000ee80000300800 */
[----:B------:R-:W4:Y:S04]  /*fe80*/  LDL R15, [R1+0x3a4] ;  /* 0x0003a400010f7983 */ /* 0x000f280000100800 */
[----:B--2---:R-:W-:Y:S04]  /*fe90*/  STL [R1+0x10c8], R29 ;  /* 0x0010c81d01007387 */ /* 0x004fe80000100800 */
[----:B------:R-:W-:Y:S04]  /*fea0*/  STL [R1+0x10cc], R29 ;  /* 0x0010cc1d01007387 */ /* 0x000fe80000100800 */
[----:B---3--:R4:W-:Y:S02]  /*feb0*/  STS.U16 [R11+UR4+0x4780], R14 ;  /* 0x0047800e0b007988 */ /* 0x0089e40008000404 */
[----:B----4-:R-:W-:-:S02]  /*fec0*/  IADD3 R14, P1, PT, R15, R0, RZ ;  /* 0x000000000f0e7210 */ /* 0x010fc40007f3e0ff */
[----:B------:R-:W2:Y:S01]  /*fed0*/  LDL R15, [R1+0x328] ;  /* 0x00032800010f7983 */ /* 0x000ea20000100800 */
[----:B------:R-:W-:Y:S02]  /*fee0*/  PRMT R19, RZ, 0x7610, R19 ;  /* 0x00007610ff137816 */ /* 0x000fe40000000013 */
[----:B--2---:R-:W-:-:S05]  /*fef0*/  IMAD.X R15, R15, 0x1, R2, P1 ;  /* 0x000000010f0f7824 */ /* 0x004fca00008e0602 */
[----:B------:R0:W2:Y:S04]  /*ff00*/  @!P0 LDG.E.U16 R19, desc[UR8][R14.64] ;  /* 0x000000080e138981 */ /* 0x0000a8000c1e1500 */
[----:B------:R-:W3:Y:S04]  /*ff10*/  LDL.LU R14, [R1+0x4] ;  /* 0x00000400010e7983 */ /* 0x000ee80000300800 */
[----:B------:R-:W0:Y:S04]  /*ff20*/  LDL R15, [R1+0x590] ;  /* 0x00059000010f7983 */ /* 0x000e280000100800 */
[----:B---3--:R0:W-:Y:S02]  /*ff30*/  STS.U16 [R11+UR4+0x4980], R14 ;  /* 0x0049800e0b007988 */ /* 0x0081e40008000404 */
[----:B0-----:R-:W-:-:S02]  /*ff40*/  IADD3 R14, P1, PT, R15, R0, RZ ;  /* 0x000000000f0e7210 */ /* 0x001fc40007f3e0ff */
[----:B------:R-:W3:Y:S01]  /*ff50*/  LDL R15, [R1+0x368] ;  /* 0x00036800010f7983 */ /* 0x000ee20000100800 */
[----:B------:R-:W-:Y:S02]  /*ff60*/  PRMT R5, RZ, 0x7610, R5 ;  /* 0x00007610ff057816 */ /* 0x000fe40000000005 */
[----:B---3--:R-:W-:-:S05]  /*ff70*/  IMAD.X R15, R15, 0x1, R2, P1 ;  /* 0x000000010f0f7824 */ /* 0x008fca00008e0602 */
[----:B------:R-:W3:Y:S04]  /*ff80*/  @!P0 LDG.E.U16 R5, desc[UR8][R14.64] ;  /* 0x000000080e058981 */ /* 0x000ee8000c1e1500 */
[----:B------:R-:W4:Y:S04]  /*ff90*/  LDL.LU R14, [R1] ;  /* 0x00000000010e7983 */ /* 0x000f280000300800 */
[----:B------:R-:W2:Y:S04]  /*ffa0*/  LDL R15, [R1+0x528] ;  /* 0x00052800010f7983 */ /* 0x000ea80000100800 */
[----:B---3--:R-:W-:Y:S04]  /*ffb0*/  STL [R1+0x10c4], R5 ;  /* 0x0010c40501007387 */ /* 0x008fe80000100800 */
[----:B----4-:R2:W-:Y:S02]  /*ffc0*/  STS.U16 [R11+UR4+0x4b80], R14 ;  /* 0x004b800e0b007988 */ /* 0x0105e40008000404 */
[----:B--2---:R-:W-:-:S02]  /*ffd0*/  IADD3 R14, P1, PT, R15, R0, RZ ;  /* 0x000000000f0e7210 */ /* 0x004fc40007f3e0ff */
        /* <DEDUP_REMOVED lines=12> */
[----:B---3--:R0:W-:Y:S04]  /*100a0*/  STL [R1], R21 ;  /* 0x0000001501007387 */ /* 0x0081e80000100800 */
[----:B0-----:R-:W3:Y:S04]  /*100b0*/  LDL.LU R21, [R1+0x10d4] ;  /* 0x0010d40001157983 */ /* 0x001ee80000300800 */
[----:B------:R-:W4:Y:S04]  /*100c0*/  LDL.LU R14, [R1+0x64] ;  /* 0x00006400010e7983 */ /* 0x000f280000300800 */
[----:B------:R-:W2:Y:S04]  /*100d0*/  LDL R15, [R1+0x594] ;  /* 0x00059400010f7983 */ /* 0x000ea80000100800 */
[----:B----4-:R0:W-:Y:S04]  /*100e0*/  STS.U16 [R11+UR4+0x4f80], R14 ;  /* 0x004f800e0b007988 */ /* 0x0101e80008000404 */
[----:B0-----:R-:W4:Y:S01]  /*100f0*/  LDL.LU R11, [R1+0x3c] ;  /* 0x00003c00010b7983 */ /* 0x001f220000300800 */
[----:B--2---:R-:W-:-:S03]  /*10100*/  IADD3 R14, P1, PT, R15, R0, RZ ;  /* 0x000000000f0e7210 */ /* 0x004fc60007f3e0ff */
[----:B------:R-:W2:Y:S01]  /*10110*/  LDL R15, [R1+0x38c] ;  /* 0x00038c00010f7983 */ /* 0x000ea20000100800 */
[----:B---3--:R-:W-:Y:S01]  /*10120*/  PRMT R21, RZ, 0x7610, R21 ;  /* 0x00007610ff157816 */ /* 0x008fe20000000015 */
[----:B--2---:R-:W-:-:S05]  /*10130*/  IMAD.X R15, R15, 0x1, R2, P1 ;  /* 0x000000010f0f7824 */ /* 0x004fca00008e0602 */
[----:B------:R-:W2:Y:S04]  /*10140*/  @!P0 LDG.E.U16 R21, desc[UR8][R14.64] ;  /* 0x000000080e158981 */ /* 0x000ea8000c1e1500 */
[----:B--2---:R0:W-:Y:S04]  /*10150*/  STL [R1+0x4], R21 ;  /* 0x0000041501007387 */ /* 0x0041e80000100800 */
[----:B0-----:R-:W2:Y:S04]  /*10160*/  LDL.LU R21, [R1+0x10d0] ;  /* 0x0010d00001157983 */ /* 0x001ea80000300800 */
[----:B------:R-:W3:Y:S02]  /*10170*/  LDL R15, [R1+0x508] ;  /* 0x00050800010f7983 */ /* 0x000ee40000100800 */
[----:B---3--:R-:W-:-:S02]  /*10180*/  IADD3 R14, P1, PT, R15, R0, RZ ;  /* 0x000000000f0e7210 */ /* 0x008fc40007f3e0ff */
[----:B------:R-:W3:Y:S01]  /*10190*/  LDL R15, [R1+0x304] ;  /* 0x00030400010f7983 */ /* 0x000ee20000100800 */
[----:B------:R-:W-:Y:S02]  /*101a0*/  PRMT R18, RZ, 0x7610, R18 ;  /* 0x00007610ff127816 */ /* 0x000fe40000000012 */
[----:B---3--:R-:W-:-:S05]  /*101b0*/  IMAD.X R15, R15, 0x1, R2, P1 ;  /* 0x000000010f0f7824 */ /* 0x008fca00008e0602 */
[----:B------:R-:W3:Y:S04]  /*101c0*/  @!P0 LDG.E.U16 R18, desc[UR8][R14.64] ;  /* 0x000000080e128981 */ /* 0x000ee8000c1e1500 */
[----:B---3--:R0:W-:Y:S04]  /*101d0*/  STL [R1+0x8], R18 ;  /* 0x0000081201007387 */ /* 0x0081e80000100800 */
[----:B------:R-:W3:Y:S04]  /*101e0*/  LDL.LU R14, [R1+0x10] ;  /* 0x00001000010e7983 */ /* 0x000ee80000300800 */
[----:B------:R-:W2:Y:S01]  /*101f0*/  LDL R15, [R1+0x4e8] ;  /* 0x0004e800010f7983 */ /* 0x000ea20000100800 */
[----:B0-----:R-:W0:Y:S02]  /*10200*/  S2R R18, SR_TID.X ;  /* 0x0000000000127919 */ /* 0x001e240000002100 */
[----:B0-----:R-:W-:-:S05]  /*10210*/  LOP3.LUT R18, R18, 0x3f, RZ, 0xc0, !PT ;  /* 0x0000003f12127812 */ /* 0x001fca00078ec0ff */
[----:B------:R-:W-:-:S05]  /*10220*/  IMAD.SHL.U32 R18, R18, 0x2, RZ ;  /* 0x0000000212127824 */ /* 0x000fca00078e00ff */
[----:B---3--:R2:W-:Y:S02]  /*10230*/  STS.U16 [R18+UR4], R14 ;  /* 0x0000000e12007988 */ /* 0x0085e40008000404 */
[----:B--2---:R-:W-:Y:S02]  /*10240*/  IADD3 R14, P1, PT, R15, R0, RZ ;  /* 0x000000000f0e7210 */ /* 0x004fe40007f3e0ff */
[----:B------:R-:W2:Y:S01]  /*10250*/  LDL R15, [R1+0x2c4] ;  /* 0x0002c400010f7983 */ /* 0x000ea20000100800 */
[----:B------:R-:W-:Y:S02]  /*10260*/  PRMT R18, RZ, 0x7610, R18 ;  /* 0x00007610ff127816 */ /* 0x000fe40000000012 */
[----:B--2---:R-:W-:-:S05]  /*10270*/  IMAD.X R15, R15, 0x1, R2, P1 ;  /* 0x000000010f0f7824 */ /* 0x004fca00008e0602 */
[----:B------:R-:W2:Y:S04]  /*10280*/  @!P0 LDG.E.U16 R18, desc[UR8][R14.64] ;  /* 0x000000080e128981 */ /* 0x000ea8000c1e1500 */
[----:B--2---:R0:W-:Y:S04]  /*10290*/  STL [R1+0xc], R18 ;  /* 0x00000c1201007387 */ /* 0x0041e80000100800 */
[----:B------:R-:W2:Y:S04]  /*102a0*/  LDL.LU R14, [R1+0x20] ;  /* 0x00002000010e7983 */ /* 0x000ea80000300800 */
[----:B------:R-:W3:Y:S01]  /*102b0*/  LDL R15, [R1+0x4c8] ;  /* 0x0004c800010f7983 */ /* 0x000ee20000100800 */
[----:B0-----:R-:W0:Y:S02]  /*102c0*/  S2R R18, SR_TID.X ;  /* 0x0000000000127919 */ /* 0x001e240000002100 */
[----:B0-----:R-:W-:-:S05]  /*102d0*/  LOP3.LUT R18, R18, 0x3f, RZ, 0xc0, !PT ;  /* 0x0000003f12127812 */ /* 0x001fca00078ec0ff */
[----:B------:R-:W-:-:S05]  /*102e0*/  IMAD.SHL.U32 R18, R18, 0x2, RZ ;  /* 0x0000000212127824 */ /* 0x000fca00078e00ff */
[----:B--2---:R3:W-:Y:S02]  /*102f0*/  STS.U16 [R18+UR4+0x400], R14 ;  /* 0x0004000e12007988 */ /* 0x0047e40008000404 */
[----:B---3--:R-:W-:Y:S02]  /*10300*/  IADD3 R14, P1, PT, R15, R0, RZ ;  /* 0x000000000f0e7210 */ /* 0x008fe40007f3e0ff */
        /* <DEDUP_REMOVED lines=29> */
[----:B------:R-:W2:Y:S01]  /*104e0*/  LDL R15, [R1+0x460] ;  /* 0x00046000010f7983 */ /* 0x000ea20000100800 */
[----:B0-----:R-:W0:Y:S01]  /*104f0*/  S2R R18, SR_TID.X ;  /* 0x0000000000127919 */ /* 0x001e220000002100 */
[----:B--2---:R-:W-:-:S02]  /*10500*/  IADD3 R14, P1, PT, R15, R0, RZ ;  /* 0x000000000f0e7210 */ /* 0x004fc40007f3e0ff */
[----:B------:R-:W2:Y:S01]  /*10510*/  LDL R15, [R1+0x1c4] ;  /* 0x0001c400010f7983 */ /* 0x000ea20000100800 */
[----:B0-----:R-:W-:-:S05]  /*10520*/  LOP3.LUT R18, R18, 0x3f, RZ, 0xc0, !PT ;  /* 0x0000003f12127812 */ /* 0x001fca00078ec0ff */
[----:B------:R-:W-:-:S05]  /*10530*/  IMAD.SHL.U32 R18, R18, 0x2, RZ ;  /* 0x0000000212127824 */ /* 0x000fca00078e00ff */
[----:B----4-:R0:W-:Y:S02]  /*10540*/  STS.U16 [R18+UR4+0x1000], R11 ;  /* 0x0010000b12007988 */ /* 0x0101e40008000404 */
[----:B0-----:R-:W-:Y:S02]  /*10550*/  PRMT R18, RZ, 0x7610, R18 ;  /* 0x00007610ff127816 */ /* 0x001fe40000000012 */
[----:B------:R-:W3:Y:S01]  /*10560*/  LDL R11, [R1+0x400] ;  /* 0x00040000010b7983 */ /* 0x000ee20000100800 */
        /* <DEDUP_REMOVED lines=9> */
[----:B------:R0:W-:Y:S02]  /*10600*/  STS.U16 [R18+UR4+0x1400], R21 ;  /* 0x0014001512007988 */ /* 0x0001e40008000404 */
[----:B0-----:R-:W-:Y:S02]  /*10610*/  PRMT R18, RZ, 0x7610, R18 ;  /* 0x00007610ff127816 */ /* 0x001fe40000000012 */
[----:B------:R-:W4:Y:S01]  /*10620*/  LDL R21, [R1+0x3e0] ;  /* 0x0003e00001157983 */ /* 0x000f220000100800 */
        /* <DEDUP_REMOVED lines=15> */
[----:B------:R-:W2:Y:S01]  /*10720*/  LDL.LU R15, [R1+0x30] ;  /* 0x00003000010f7983 */ /* 0x000ea20000300800 */
[----:B0-----:R-:W0:Y:S02]  /*10730*/  S2R R18, SR_TID.X ;  /* 0x0000000000127919 */ /* 0x001e240000002100 */
[----:B0-----:R-:W-:-:S05]  /*10740*/  LOP3.LUT R18, R18, 0x3f, RZ, 0xc0, !PT ;  /* 0x0000003f12127812 */ /* 0x001fca00078ec0ff */
[----:B------:R-:W-:-:S05]  /*10750*/  IMAD.SHL.U32 R18, R18, 0x2, RZ ;  /* 0x0000000212127824 */ /* 0x000fca00078e00ff */
[----:B--2---:R0:W-:Y:S04]  /*10760*/  STS.U16 [R18+UR4+0x1c00], R15 ;  /* 0x001c000f12007988 */ /* 0x0041e80008000404 */
[----:B0-----:R-:W2:Y:S01]  /*10770*/  LDL R15, [R1+0x270] ;  /* 0x00027000010f7983 */ /* 0x001ea20000100800 */
[----:B------:R-:W-:Y:S02]  /*10780*/  IADD3 R14, P1, PT, R11, R0, RZ ;  /* 0x000000000b0e7210 */ /* 0x000fe40007f3e0ff */
[----:B------:R-:W-:Y:S01]  /*10790*/  PRMT R18, RZ, 0x7610, R18 ;  /* 0x00007610ff127816 */ /* 0x000fe20000000012 */
[----:B------:R-:W3:Y:S02]  /*107a0*/  LDL R11, [R1+0x330] ;  /* 0x00033000010b7983 */ /* 0x000ee40000100800 */
        /* <DEDUP_REMOVED lines=9> */
[----:B----4-:R-:W-:Y:S02]  /*10840*/  IADD3 R14, P1, PT, R21, R0, RZ ;  /* 0x00000000150e7210 */ /* 0x010fe40007f3e0ff */
[----:B------:R-:W-:Y:S01]  /*10850*/  PRMT R18, RZ, 0x7610, R18 ;  /* 0x00007610ff127816 */ /* 0x000fe20000000012 */
[----:B------:R-:W4:Y:S02]  /*10860*/  LDL R21, [R1+0x370] ;  /* 0x0003700001157983 */ /* 0x000f240000100800 */
        /* <DEDUP_REMOVED lines=22> */
[----:B------:R-:W-:-:S03]  /*109d0*/  PRMT R18, RZ, 0x7610, R18 ;  /* 0x00007610ff127816 */ /* 0x000fc60000000012 */
[----:B------:R-:W-:Y:S02]  /*109e0*/  IMAD.X R15, R11, 0x1, R2, P1 ;  /* 0x000000010b0f7824 */ /* 0x000fe400008e0602 */
[----:B------:R-:W2:Y:S04]  /*109f0*/  LDL R11, [R1+0x588] ;  /* 0x00058800010b7983 */ /* 0x000ea80000100800 */
[----:B------:R-:W3:Y:S04]  /*10a00*/  @!P0 LDG.E.U16 R18, desc[UR8][R14.64] ;  /* 0x000000080e128981 */ /* 0x000ee8000c1e1500 */
[----:B---3--:R0:W-:Y:S04]  /*10a10*/  STL [R1+0x30], R18 ;  /* 0x0000301201007387 */ /* 0x0081e80000100800 */
[----:B------:R-:W3:Y:S01]  /*10a20*/  LDL R15, [R1+0x58c] ;  /* 0x00058c00010f7983 */ /* 0x000ee20000100800 */
[----:B0-----:R-:W0:Y:S02]  /*10a30*/  S2R R18, SR_TID.X ;  /* 0x0000000000127919 */ /* 0x001e240000002100 */
[----:B0-----:R-:W-:-:S05]  /*10a40*/  LOP3.LUT R18, R18, 0x3f, RZ, 0xc0, !PT ;  /* 0x0000003f12127812 */ /* 0x001fca00078ec0ff */
[----:B------:R-:W-:-:S05]  /*10a50*/  IMAD.SHL.U32 R18, R18, 0x2, RZ ;  /* 0x0000000212127824 */ /* 0x000fca00078e00ff */
[----:B------:R0:W-:Y:S02]  /*10a60*/  STS.U16 [R18+UR4+0x2c00], R16 ;  /* 0x002c001012007988 */ /* 0x0001e40008000404 */
[----:B0-----:R-:W-:Y:S02]  /*10a70*/  PRMT R18, RZ, 0x7610, R18 ;  /* 0x00007610ff127816 */ /* 0x001fe40000000012 */
[----:B---3--:R-:W-:-:S05]  /*10a80*/  IADD3 R14, P1, PT, R15, R0, RZ ;  /* 0x000000000f0e7210 */ /* 0x008fca0007f3e0ff */
[----:B----4-:R-:W-:Y:S02]  /*10a90*/  IMAD.X R15, R21, 0x1, R2, P1 ;  /* 0x00000001150f7824 */ /* 0x010fe400008e0602 */
[----:B------:R-:W3:Y:S04]  /*10aa0*/  LDL R21, [R1+0x33c] ;  /* 0x00033c0001157983 */ /* 0x000ee80000100800 */
[----:B------:R-:W4:Y:S04]  /*10ab0*/  @!P0 LDG.E.U16 R18, desc[UR8][R14.64] ;  /* 0x000000080e128981 */ /* 0x000f28000c1e1500 */
[----:B----4-:R0:W-:Y:S04]  /*10ac0*/  STL [R1+0x18], R18 ;  /* 0x0000181201007387 */ /* 0x0101e80000100800 */
[----:B------:R-:W4:Y:S01]  /*10ad0*/  LDL R15, [R1+0x548] ;  /* 0x00054800010f7983 */ /* 0x000f220000100800 */
[----:B0-----:R-:W0:Y:S01]  /*10ae0*/  S2R R18, SR_TID.X ;  /* 0x0000000000127919 */ /* 0x001e220000002100 */
[----:B----4-:R-:W-:-:S02]  /*10af0*/  IADD3 R14, P1, PT, R15, R0, RZ ;  /* 0x000000000f0e7210 */ /* 0x010fc40007f3e0ff */
[----:B------:R-:W4:Y:S01]  /*10b00*/  LDL R15, [R1+0x37c] ;  /* 0x00037c00010f7983 */ /* 0x000f220000100800 */
[----:B0-----:R-:W-:-:S05]  /*10b10*/  LOP3.LUT R18, R18, 0x3f, RZ, 0xc0, !PT ;  /* 0x0000003f12127812 */ /* 0x001fca00078ec0ff */
[----:B------:R-:W-:-:S05]  /*10b20*/  IMAD.SHL.U32 R18, R18, 0x2, RZ ;  /* 0x0000000212127824 */ /* 0x000fca00078e00ff */
[----:B------:R0:W-:Y:S02]  /*10b30*/  STS.U16 [R18+UR4+0x3000], R3 ;  /* 0x0030000312007988 */ /* 0x0001e40008000404 */
[----:B0-----:R-:W-:Y:S01]  /*10b40*/  PRMT R18, RZ, 0x7610, R18 ;  /* 0x00007610ff127816 */ /* 0x001fe20000000012 */
[----:B----4-:R-:W-:-:S05]  /*10b50*/  IMAD.X R15, R15, 0x1, R2, P1 ;  /* 0x000000010f0f7824 */ /* 0x010fca00008e0602 */
[----:B------:R-:W4:Y:S04]  /*10b60*/  @!P0 LDG.E.U16 R18, desc[UR8][R14.64] ;  /* 0x000000080e128981 */ /* 0x000f28000c1e1500 */
[----:B----4-:R0:W-:Y:S04]  /*10b70*/  STL [R1+0x14], R18 ;  /* 0x0000141201007387 */ /* 0x0101e80000100800 */
[----:B------:R-:W4:Y:S04]  /*10b80*/  LDL R14, [R1+0x1b8] ;  /* 0x0001b800010e7983 */ /* 0x000f280000100800 */
[----:B------:R-:W3:Y:S01]  /*10b90*/  LDL.LU R15, [R1+0x58] ;  /* 0x00005800010f7983 */ /* 0x000ee20000300800 */
[----:B0-----:R-:W0:Y:S02]  /*10ba0*/  S2R R18, SR_TID.X ;  /* 0x0000000000127919 */ /* 0x001e240000002100 */
[----:B0-----:R-:W-:-:S05]  /*10bb0*/  LOP3.LUT R18, R18, 0x3f, RZ, 0xc0, !PT ;  /* 0x0000003f12127812 */ /* 0x001fca00078ec0ff */
[----:B------:R-:W-:-:S05]  /*10bc0*/  IMAD.SHL.U32 R18, R18, 0x2, RZ ;  /* 0x0000000212127824 */ /* 0x000fca00078e00ff */
[----:B------:R2:W-:Y:S02]  /*10bd0*/  STS.U16 [R18+UR4+0x3400], R10 ;  /* 0x0034000a12007988 */ /* 0x0005e40008000404 */
[----:B--2---:R-:W-:Y:S02]  /*10be0*/  IADD3 R10, P1, PT, R11, R0, RZ ;  /* 0x000000000b0a7210 */ /* 0x004fe40007f3e0ff */
[----:B------:R-:W-:-:S03]  /*10bf0*/  PRMT R18, RZ, 0x7610, R18 ;  /* 0x00007610ff127816 */ /* 0x000fc60000000012 */
[----:B----4-:R-:W-:Y:S02]  /*10c00*/  IMAD.X R11, R14, 0x1, R2, P1 ;  /* 0x000000010e0b7824 */ /* 0x010fe400008e0602 */
[----:B------:R-:W2:Y:S04]  /*10c10*/  LDL R14, [R1+0x2fc] ;  /* 0x0002fc00010e7983 */ /* 0x000ea80000100800 */
[----:B------:R-:W4:Y:S04]  /*10c20*/  @!P0 LDG.E.U16 R18, desc[UR8][R10.64] ;  /* 0x000000080a128981 */ /* 0x000f28000c1e1500 */
[----:B----4-:R0:W-:Y:S04]  /*10c30*/  STL [R1+0x60], R18 ;  /* 0x0000601201007387 */ /* 0x0101e80000100800 */
[----:B------:R-:W4:Y:S01]  /*10c40*/  LDL R11, [R1+0x524] ;  /* 0x00052400010b7983 */ /* 0x000f220000100800 */
[----:B0-----:R-:W0:Y:S01]  /*10c50*/  S2R R18, SR_TID.X ;  /* 0x0000000000127919 */ /* 0x001e220000002100 */
[----:B------:R-:W-:-:S02]  /*10c60*/  PRMT R13, RZ, 0x7610, R13 ;  /* 0x00007610ff0d7816 */ /* 0x000fc4000000000d */
[----:B0-----:R-:W-:-:S05]  /*10c70*/  LOP3.LUT R18, R18, 0x3f, RZ, 0xc0, !PT ;  /* 0x0000003f12127812 */ /* 0x001fca00078ec0ff */
[----:B------:R-:W-:-:S05]  /*10c80*/  IMAD.SHL.U32 R18, R18, 0x2, RZ ;  /* 0x0000000212127824 */ /* 0x000fca00078e00ff */
[----:B------:R0:W-:Y:S04]  /*10c90*/  STS.U16 [R18+UR4+0x3800], R9 ;  /* 0x0038000912007988 */ /* 0x0001e80008000404 */
[----:B0-----:R-:W2:Y:S01]  /*10ca0*/  LDL R9, [R1+0x504] ;  /* 0x0005040001097983 */ /* 0x001ea20000100800 */
[----:B----4-:R-:W-:-:S05]  /*10cb0*/  IADD3 R10, P1, PT, R11, R0, RZ ;  /* 0x000000000b0a7210 */ /* 0x010fca0007f3e0ff */
[----:B---3--:R-:W-:Y:S01]  /*10cc0*/  IMAD.X R11, R21, 0x1, R2, P1 ;  /* 0x00000001150b7824 */ /* 0x008fe200008e0602 */
[----:B------:R2:W-:Y:S04]  /*10cd0*/  STS.U16 [R18+UR4+0x3c00], R8 ;  /* 0x003c000812007988 */ /* 0x0005e80008000404 */
[----:B------:R-:W3:Y:S01]  /*10ce0*/  @!P0 LDG.E.U16 R13, desc[UR8][R10.64] ;  /* 0x000000080a0d8981 */ /* 0x000ee2000c1e1500 */
[----:B------:R-:W-:-:S03]  /*10cf0*/  PRMT R16, RZ, 0x7610, R16 ;  /* 0x00007610ff107816 */ /* 0x000fc60000000010 */
[----:B------:R-:W4:Y:S01]  /*10d00*/  LDL R21, [R1+0x27c] ;  /* 0x00027c0001157983 */ /* 0x000f220000100800 */
[----:B--2---:R-:W-:-:S05]  /*10d10*/  IADD3 R8, P1, PT, R9, R0, RZ ;  /* 0x0000000009087210 */ /* 0x004fca0007f3e0ff */
[----:B------:R-:W-:-:S05]  /*10d20*/  IMAD.X R9, R14, 0x1, R2, P1 ;  /* 0x000000010e097824 */ /* 0x000fca00008e0602 */
[----:B------:R-:W2:Y:S04]  /*10d30*/  @!P0 LDG.E.U16 R16, desc[UR8][R8.64] ;  /* 0x0000000808108981 */ /* 0x000ea8000c1e1500 */
[----:B---3--:R-:W-:Y:S04]  /*10d40*/  STL [R1+0x10a8], R13 ;  /* 0x0010a80d01007387 */ /* 0x008fe80000100800 */
[----:B------:R-:W-:Y:S04]  /*10d50*/  STL [R1+0x10ac], R13 ;  /* 0x0010ac0d01007387 */ /* 0x000fe80000100800 */
[----:B------:R-:W-:Y:S04]  /*10d60*/  STL [R1+0x10b0], R13 ;  /* 0x0010b00d01007387 */ /* 0x000fe80000100800 */
[----:B------:R-:W-:Y:S04]  /*10d70*/  STL [R1+0x10b4], R13 ;  /* 0x0010b40d01007387 */ /* 0x000fe80000100800 */
[----:B------:R-:W-:Y:S04]  /*10d80*/  STL [R1+0x10b8], R13 ;  /* 0x0010b80d01007387 */ /* 0x000fe80000100800 */
[----:B------:R-:W-:Y:S04]  /*10d90*/  STL [R1+0x10bc], R13 ;  /* 0x0010bc0d01007387 */ /* 0x000fe80000100800 */
[----:B------:R-:W-:Y:S04]  /*10da0*/  STL [R1+0x10c0], R13 ;  /* 0x0010c00d01007387 */ /* 0x000fe80000100800 */
[----:B------:R-:W3:Y:S04]  /*10db0*/  LDL R9, [R1+0x4e4] ;  /* 0x0004e40001097983 */ /* 0x000ee80000100800 */
[----:B------:R-:W4:Y:S04]  /*10dc0*/  LDL R14, [R1+0x23c] ;  /* 0x00023c00010e7983 */ /* 0x000f280000100800 */
[----:B--2---:R-:W-:Y:S01]  /*10dd0*/  STL [R1+0x10a4], R16 ;  /* 0x0010a41001007387 */ /* 0x004fe20000100800 */
[----:B---3--:R-:W-:-:S03]  /*10de0*/  IADD3 R8, P1, PT, R9, R0, RZ ;  /* 0x0000000009087210 */ /* 0x008fc60007f3e0ff */
[----:B------:R-:W2:Y:S01]  /*10df0*/  LDL R9, [R1+0x2bc] ;  /* 0x0002bc0001097983 */ /* 0x000ea20000100800 */
[----:B------:R-:W-:Y:S01]  /*10e00*/  PRMT R18, RZ, 0x7610, R18 ;  /* 0x00007610ff127816 */ /* 0x000fe20000000012 */
[----:B--2---:R-:W-:-:S05]  /*10e10*/  IMAD.X R9, R9, 0x1, R2, P1 ;  /* 0x0000000109097824 */ /* 0x004fca00008e0602 */
[----:B------:R-:W2:Y:S04]  /*10e20*/  @!P0 LDG.E.U16 R18, desc[UR8][R8.64] ;  /* 0x0000000808128981 */ /* 0x000ea8000c1e1500 */
[----:B------:R-:W3:Y:S01]  /*10e30*/  LDL R9, [R1+0x4c4] ;  /* 0x0004c40001097983 */ /* 0x000ee20000100800 */
[----:B------:R-:W-:-:S03]  /*10e40*/  PRMT R28, RZ, 0x7610, R28 ;  /* 0x00007610ff1c7816 */ /* 0x000fc6000000001c */
[----:B--2---:R-:W-:Y:S01]  /*10e50*/  STL [R1+0x10a0], R18 ;  /* 0x0010a01201007387 */ /* 0x004fe20000100800 */
[----:B---3--:R-:W-:-:S05]  /*10e60*/  IADD3 R8, P1, PT, R9, R0, RZ ;  /* 0x0000000009087210 */ /* 0x008fca0007f3e0ff */
[----:B----4-:R-:W-:-:S05]  /*10e70*/  IMAD.X R9, R21, 0x1, R2, P1 ;  /* 0x0000000115097824 */ /* 0x010fca00008e0602 */
[----:B------:R-:W2:Y:S04]  /*10e80*/  @!P0 LDG.E.U16 R28, desc[UR8][R8.64] ;  /* 0x00000008081c8981 */ /* 0x000ea8000c1e1500 */
[----:B------:R-:W3:Y:S01]  /*10e90*/  LDL R9, [R1+0x4a4] ;  /* 0x0004a40001097983 */ /* 0x000ee20000100800 */
[----:B------:R-:W-:-:S03]  /*10ea0*/  PRMT R27, RZ, 0x7610, R27 ;  /* 0x00007610ff1b7816 */ /* 0x000fc6000000001b */
[----:B------:R0:W-:Y:S04]  /*10eb0*/  STS.U16 [R7+UR4+0x80], R15 ;  /* 0x0000800f07007988 */ /* 0x0001e80008000404 */
[----:B------:R1:W-:Y:S04]  /*10ec0*/  STS.U16 [R7+UR4+0x480], R20 ;  /* 0x0004801407007988 */ /* 0x0003e80008000404 */
[----:B0-----:R-:W4:Y:S04]  /*10ed0*/  LDL R15, [R1+0x1fc] ;  /* 0x0001fc00010f7983 */ /* 0x001f280000100800 */
[----:B--2---:R-:W-:Y:S04]  /*10ee0*/  STL [R1+0x109c], R28 ;  /* 0x00109c1c01007387 */ /* 0x004fe80000100800 */
[----:B------:R-:W2:Y:S04]  /*10ef0*/  LDL.LU R21, [R1+0x374] ;  /* 0x0003740001157983 */ /* 0x000ea80000300800 */
[----:B-1----:R-:W2:Y:S01]  /*10f00*/  LDL.LU R20, [R1+0x540] ;  /* 0x0005400001147983 */ /* 0x002ea20000300800 */
[----:B---3--:R-:W-:-:S05]  /*10f10*/  IADD3 R8, P1, PT, R9, R0, RZ ;  /* 0x0000000009087210 */ /* 0x008fca0007f3e0ff */
[----:B------:R-:W-:Y:S01]  /*10f20*/  IMAD.X R9, R14, 0x1, R2, P1 ;  /* 0x000000010e097824 */ /* 0x000fe200008e0602 */
[----:B------:R-:W-:Y:S01]  /*10f30*/  PRMT R26, RZ, 0x7610, R26 ;  /* 0x00007610ff1a7816 */ /* 0x000fe2000000001a */
[----:B------:R-:W3:Y:S04]  /*10f40*/  LDL R14, [R1+0x1f8] ;  /* 0x0001f800010e7983 */ /* 0x000ee80000100800 */
[----:B------:R-:W2:Y:S04]  /*10f50*/  @!P0 LDG.E.U16 R27, desc[UR8][R8.64] ;  /* 0x00000008081b8981 */ /* 0x000ea8000c1e1500 */
[----:B------:R-:W3:Y:S04]  /*10f60*/  LDL R9, [R1+0x47c] ;  /* 0x00047c0001097983 */ /* 0x000ee80000100800 */
[----:B--2---:R-:W-:Y:S01]  /*10f70*/  STL [R1+0x1098], R27 ;  /* 0x0010981b01007387 */ /* 0x004fe20000100800 */
[----:B---3--:R-:W-:-:S05]  /*10f80*/  IADD3 R8, P1, PT, R9, R0, RZ ;  /* 0x0000000009087210 */ /* 0x008fca0007f3e0ff */
[----:B----4-:R-:W-:Y:S02]  /*10f90*/  IMAD.X R9, R15, 0x1, R2, P1 ;  /* 0x000000010f097824 */ /* 0x010fe400008e0602 */
[----:B------:R-:W2:Y:S04]  /*10fa0*/  LDL R15, [R1+0x238] ;  /* 0x00023800010f7983 */ /* 0x000ea80000100800 */
[----:B------:R-:W3:Y:S04]  /*10fb0*/  @!P0 LDG.E.U16 R26, desc[UR8][R8.64] ;  /* 0x00000008081a8981 */ /* 0x000ee8000c1e1500 */
[----:B------:R-:W4:Y:S04]  /*10fc0*/  LDL R9, [R1+0x45c] ;  /* 0x00045c0001097983 */ /* 0x000f280000100800 */
[----:B---3--:R-:W-:Y:S01]  /*10fd0*/  STL [R1+0x1094], R26 ;  /* 0x0010941a01007387 */ /* 0x008fe20000100800 */
[----:B----4-:R-:W-:-:S03]  /*10fe0*/  IADD3 R8, P1, PT, R9, R0, RZ ;  /* 0x0000000009087210 */ /* 0x010fc60007f3e0ff */
[----:B------:R-:W3:Y:S04]  /*10ff0*/  LDL R9, [R1+0x1bc] ;  /* 0x0001bc0001097983 */ /* 0x000ee80000100800 */
[----:B------:R0:W-:Y:S02]  /*11000*/  STS.U16 [R7+UR4+0x880], R25 ;  /* 0x0008801907007988 */ /* 0x0001e40008000404 */
[----:B0-----:R-:W-:Y:S01]  /*11010*/  PRMT R25, RZ, 0x7610, R25 ;  /* 0x00007610ff197816 */ /* 0x001fe20000000019 */
[----:B---3--:R-:W-:-:S05]  /*11020*/  IMAD.X R9, R9, 0x1, R2, P1 ;  /* 0x0000000109097824 */ /* 0x008fca00008e0602 */
[----:B------:R-:W3:Y:S04]  /*11030*/  @!P0 LDG.E.U16 R25, desc[UR8][R8.64] ;  /* 0x0000000808198981 */ /* 0x000ee8000c1e1500 */
[----:B------:R-:W4:Y:S04]  /*11040*/  LDL R9, [R1+0x43c] ;  /* 0x00043c0001097983 */ /* 0x000f280000100800 */
[----:B------:R0:W-:Y:S02]  /*11050*/  STS.U16 [R7+UR4+0xc80], R24 ;  /* 0x000c801807007988 */ /* 0x0001e40008000404 */
[----:B0-----:R-:W-:-:S02]  /*11060*/  PRMT R24, RZ, 0x7610, R24 ;  /* 0x00007610ff187816 */ /* 0x001fc40000000018 */
[----:B---3--:R-:W-:Y:S01]  /*11070*/  STL [R1+0x1090], R25 ;  /* 0x0010901901007387 */ /* 0x008fe20000100800 */
[----:B----4-:R-:W-:-:S05]  /*11080*/  IADD3 R8, P1, PT, R9, R0, RZ ;  /* 0x0000000009087210 */ /* 0x010fca0007f3e0ff */
[----:B------:R-:W-:Y:S01]  /*11090*/  IMAD.X R9, R14, 0x1, R2, P1 ;  /* 0x000000010e097824 */ /* 0x000fe200008e0602 */
[----:B------:R0:W-:Y:S04]  /*110a0*/  STS.U16 [R7+UR4+0x1080], R23 ;  /* 0x0010801707007988 */ /* 0x0001e80008000404 */
[----:B------:R1:W3:Y:S04]  /*110b0*/  @!P0 LDG.E.U16 R24, desc[UR8][R8.64] ;  /* 0x0000000808188981 */ /* 0x0002e8000c1e1500 */
[----:B------:R-:W4:Y:S04]  /*110c0*/  LDL R14, [R1+0x2b8] ;  /* 0x0002b800010e7983 */ /* 0x000f280000100800 */
[----:B------:R-:W1:Y:S01]  /*110d0*/  LDL R9, [R1+0x41c] ;  /* 0x00041c0001097983 */ /* 0x000e620000100800 */
[----:B0-----:R-:W-:-:S02]  /*110e0*/  PRMT R23, RZ, 0x7610, R23 ;  /* 0x00007610ff177816 */ /* 0x001fc40000000017 */
[----:B-1----:R-:W-:-:S05]  /*110f0*/  IADD3 R8, P1, PT, R9, R0, RZ ;  /* 0x0000000009087210 */ /* 0x002fca0007f3e0ff */
[----:B--2---:R-:W-:Y:S02]  /*11100*/  IMAD.X R9, R15, 0x1, R2, P1 ;  /* 0x000000010f097824 */ /* 0x004fe400008e0602 */
[----:B------:R-:W2:Y:S04]  /*11110*/  LDL.LU R15, [R1+0x5c] ;  /* 0x00005c00010f7983 */ /* 0x000ea80000300800 */
[----:B------:R-:W2:Y:S04]  /*11120*/  @!P0 LDG.E.U16 R23, desc[UR8][R8.64] ;  /* 0x0000000808178981 */ /* 0x000ea8000c1e1500 */
[----:B------:R-:W3:Y:S04]  /*11130*/  LDL R9, [R1+0x3fc] ;  /* 0x0003fc0001097983 */ /* 0x000ee80000100800 */
[----:B--2---:R-:W-:Y:S01]  /*11140*/  STL [R1+0x108c], R23 ;  /* 0x00108c1701007387 */ /* 0x004fe20000100800 */
[----:B---3--:R-:W-:-:S03]  /*11150*/  IADD3 R8, P1, PT, R9, R0, RZ ;  /* 0x0000000009087210 */ /* 0x008fc60007f3e0ff */
[----:B------:R-:W2:Y:S04]  /*11160*/  LDL R9, [R1+0x278] ;  /* 0x0002780001097983 */ /* 0x000ea80000100800 */
[----:B------:R0:W-:Y:S02]  /*11170*/  STS.U16 [R7+UR4+0x1480], R22 ;  /* 0x0014801607007988 */ /* 0x0001e40008000404 */
[----:B0-----:R-:W-:Y:S01]  /*11180*/  PRMT R22, RZ, 0x7610, R22 ;  /* 0x00007610ff167816 */ /* 0x001fe20000000016 */
[----:B--2---:R-:W-:-:S05]  /*11190*/  IMAD.X R9, R9, 0x1, R2, P1 ;  /* 0x0000000109097824 */ /* 0x004fca00008e0602 */
[----:B------:R-:W2:Y:S04]  /*111a0*/  @!P0 LDG.E.U16 R22, desc[UR8][R8.64] ;  /* 0x0000000808168981 */ /* 0x000ea8000c1e1500 */
[----:B------:R-:W3:Y:S04]  /*111b0*/  LDL R9, [R1+0x3dc] ;  /* 0x0003dc0001097983 */ /* 0x000ee80000100800 */
[----:B------:R0:W-:Y:S02]  /*111c0*/  STS.U16 [R7+UR4+0x1c80], R12 ;  /* 0x001c800c07007988 */ /* 0x0001e40008000404 */
[----:B0-----:R-:W-:-:S02]  /*111d0*/  PRMT R12, RZ, 0x7610, R12 ;  /* 0x00007610ff0c7816 */ /* 0x001fc4000000000c */
        /* <DEDUP_REMOVED lines=13> */
[----:B------:R-:W4:Y:S04]  /*112b0*/  LDL.LU R8, [R1+0x50] ;  /* 0x0000500001087983 */ /* 0x000f280000300800 */
[----:B------:R-:W2:Y:S04]  /*112c0*/  LDL R9, [R1+0x39c] ;  /* 0x00039c0001097983 */ /* 0x000ea80000100800 */
[----:B---3--:R-:W-:Y:S04]  /*112d0*/  STL [R1+0x107c], R4 ;  /* 0x00107c0401007387 */ /* 0x008fe80000100800 */
[----:B------:R-:W-:Y:S04]  /*112e0*/  STL [R1+0x1080], R4 ;  /* 0x0010800401007387 */ /* 0x000fe80000100800 */
[----:B----4-:R2:W-:Y:S02]  /*112f0*/  STS.U16 [R7+UR4+0x2480], R8 ;  /* 0x0024800807007988 */ /* 0x0105e40008000404 */
[----:B--2---:R-:W-:-:S02]  /*11300*/  IADD3 R8, P1, PT, R9, R0, RZ ;  /* 0x0000000009087210 */ /* 0x004fc40007f3e0ff */
[----:B------:R-:W2:Y:S01]  /*11310*/  LDL R9, [R1+0x338] ;  /* 0x0003380001097983 */ /* 0x000ea20000100800 */
[----:B------:R-:W-:Y:S02]  /*11320*/  PRMT R11, RZ, 0x7610, R11 ;  /* 0x00007610ff0b7816 */ /* 0x000fe4000000000b */
[----:B--2---:R-:W-:-:S05]  /*11330*/  IMAD.X R9, R9, 0x1, R2, P1 ;  /* 0x0000000109097824 */ /* 0x004fca00008e0602 */
[----:B------:R0:W2:Y:S04]  /*11340*/  @!P0 LDG.E.U16 R11, desc[UR8][R8.64] ;  /* 0x00000008080b8981 */ /* 0x0000a8000c1e1500 */
[----:B------:R-:W3:Y:S04]  /*11350*/  LDL.LU R8, [R1+0x4c] ;  /* 0x00004c0001087983 */ /* 0x000ee80000300800 */
[----:B------:R-:W0:Y:S01]  /*11360*/  LDL R9, [R1+0x584] ;  /* 0x0005840001097983 */ /* 0x000e220000100800 */
[----:B------:R-:W-:Y:S02]  /*11370*/  PRMT R3, RZ, 0x7610, R3 ;  /* 0x00007610ff037816 */ /* 0x000fe40000000003 */
[----:B------:R-:W-:Y:S01]  /*11380*/  PRMT R29, RZ, 0x7610, R29 ;  /* 0x00007610ff1d7816 */ /* 0x000fe2000000001d */
[----:B---3--:R0:W-:Y:S02]  /*11390*/  STS.U16 [R7+UR4+0x2880], R8 ;  /* 0x0028800807007988 */ /* 0x0081e40008000404 */
[----:B0-----:R-:W-:-:S05]  /*113a0*/  IADD3 R8, P1, PT, R9, R0, RZ ;  /* 0x0000000009087210 */ /* 0x001fca0007f3e0ff */
[----:B------:R-:W-:-:S05]  /*113b0*/  IMAD.X R9, R14, 0x1, R2, P1 ;  /* 0x000000010e097824 */ /* 0x000fca00008e0602 */
[----:B------:R0:W3:Y:S02]  /*113c0*/  @!P0 LDG.E.U16 R3, desc[UR8][R8.64] ;  /* 0x0000000808038981 */ /* 0x0000e4000c1e1500 */
[----:B0-----:R-:W-:-:S05]  /*113d0*/  IADD3 R8, P1, PT, R20, R0, RZ ;  /* 0x0000000014087210 */ /* 0x001fca0007f3e0ff */
[----:B------:R-:W-:-:S05]  /*113e0*/  IMAD.X R9, R21, 0x1, R2, P1 ;  /* 0x0000000115097824 */ /* 0x000fca00008e0602 */
[----:B------:R-:W4:Y:S04]  /*113f0*/  @!P0 LDG.E.U16 R29, desc[UR8][R8.64] ;  /* 0x00000008081d8981 */ /* 0x000f28000c1e1500 */
[----:B--2---:R-:W-:Y:S04]  /*11400*/  STL [R1+0x1078], R11 ;  /* 0x0010780b01007387 */ /* 0x004fe80000100800 */
[----:B------:R-:W2:Y:S04]  /*11410*/  LDL R14, [R1+0x334] ;  /* 0x00033400010e7983 */ /* 0x000ea80000100800 */
[----:B------:R0:W-:Y:S04]  /*11420*/  STS.U16 [R7+UR4+0x2c80], R15 ;  /* 0x002c800f07007988 */ /* 0x0001e80008000404 */
[----:B0-----:R-:W2:Y:S04]  /*11430*/  LDL.LU R15, [R1] ;  /* 0x00000000010f7983 */ /* 0x001ea80000300800 */
[----:B------:R0:W-:Y:S04]  /*11440*/  STL.64 [R1+0x9d8], R20 ;  /* 0x0009d81401007387 */ /* 0x0001e80000100a00 */
[----:B0-----:R-:W2:Y:S04]  /*11450*/  LDL R21, [R1+0x520] ;  /* 0x0005200001157983 */ /* 0x001ea80000100800 */
[----:B----4-:R0:W-:Y:S04]  /*11460*/  STL [R1+0x7c], R29 ;  /* 0x00007c1d01007387 */ /* 0x0101e80000100800 */
[----:B0-----:R-:W4:Y:S04]  /*11470*/  LDL.LU R29, [R1+0x10cc] ;  /* 0x0010cc00011d7983 */ /* 0x001f280000300800 */
[----:B------:R-:W2:Y:S04]  /*11480*/  LDL.LU R8, [R1+0x48] ;  /* 0x0000480001087983 */ /* 0x000ea80000300800 */
[----:B------:R-:W3:Y:S04]  /*11490*/  LDL R9, [R1+0x580] ;  /* 0x0005800001097983 */ /* 0x000ee80000100800 */
[----:B--2---:R3:W-:Y:S02]  /*114a0*/  STS.U16 [R7+UR4+0x3080], R8 ;  /* 0x0030800807007988 */ /* 0x0047e40008000404 */
[----:B---3--:R-:W-:-:S02]  /*114b0*/  IADD3 R8, P1, PT, R9, R0, RZ ;  /* 0x0000000009087210 */ /* 0x008fc40007f3e0ff */
[----:B------:R-:W2:Y:S01]  /*114c0*/  LDL R9, [R1+0x1b4] ;  /* 0x0001b40001097983 */ /* 0x000ea20000100800 */
[----:B----4-:R-:W-:Y:S02]  /*114d0*/  PRMT R29, RZ, 0x7610, R29 ;  /* 0x00007610ff1d7816 */ /* 0x010fe4000000001d */
[----:B--2---:R-:W-:-:S05]  /*114e0*/  IMAD.X R9, R9, 0x1, R2, P1 ;  /* 0x0000000109097824 */ /* 0x004fca00008e0602 */
[----:B------:R0:W2:Y:S04]  /*114f0*/  @!P0 LDG.E.U16 R29, desc[UR8][R8.64] ;  /* 0x00000008081d8981 */ /* 0x0000a8000c1e1500 */
[----:B------:R1:W-:Y:S01]  /*11500*/  STS.U16 [R7+UR4+0x2080], R6 ;  /* 0x0020800607007988 */ /* 0x0003e20008000404 */
[----:B0-----:R-:W-:Y:S02]  /*11510*/  IADD3 R8, P1, PT, R21, R0, RZ ;  /* 0x0000000015087210 */ /* 0x001fe40007f3e0ff */
[----:B-1----:R-:W-:-:S03]  /*11520*/  PRMT R6, RZ, 0x7610, R6 ;  /* 0x00007610ff067816 */ /* 0x002fc60000000006 */
[----:B------:R-:W-:-:S05]  /*11530*/  IMAD.X R9, R14, 0x1, R2, P1 ;  /* 0x000000010e097824 */ /* 0x000fca00008e0602 */
[----:B------:R-:W3:Y:S04]  /*11540*/  @!P0 LDG.E.U16 R6, desc[UR8][R8.64] ;  /* 0x0000000808068981 */ /* 0x000ee8000c1e1500 */
[----:B--2---:R0:W-:Y:S04]  /*11550*/  STL [R1+0x80], R29 ;  /* 0x0000801d01007387 */ /* 0x0041e80000100800 */
[----:B0-----:R-:W2:Y:S04]  /*11560*/  LDL.LU R29, [R1+0x10c8] ;  /* 0x0010c800011d7983 */ /* 0x001ea80000300800 */
[----:B------:R-:W4:Y:S04]  /*11570*/  LDL R14, [R1+0x4c0] ;  /* 0x0004c000010e7983 */ /* 0x000f280000100800 */
[----:B------:R-:W2:Y:S04]  /*11580*/  LDL.LU R21, [R1+0xc] ;  /* 0x00000c0001157983 */ /* 0x000ea80000300800 */
[----:B------:R-:W2:Y:S04]  /*11590*/  LDL R9, [R1+0x500] ;  /* 0x0005000001097983 */ /* 0x000ea80000100800 */
[----:B---3--:R0:W-:Y:S01]  /*115a0*/  STL [R1+0x78], R6 ;  /* 0x0000780601007387 */ /* 0x0081e20000100800 */
[----:B--2---:R-:W-:-:S03]  /*115b0*/  IADD3 R8, P1, PT, R9, R0, RZ ;  /* 0x0000000009087210 */ /* 0x004fc60007f3e0ff */
[----:B------:R-:W2:Y:S01]  /*115c0*/  LDL R9, [R1+0x2f4] ;  /* 0x0002f40001097983 */ /* 0x000ea20000100800 */
[----:B------:R-:W-:Y:S01]  /*115d0*/  PRMT R5, RZ, 0x7610, R5 ;  /* 0x00007610ff057816 */ /* 0x000fe20000000005 */
[----:B--2---:R-:W-:-:S05]  /*115e0*/  IMAD.X R9, R9, 0x1, R2, P1 ;  /* 0x0000000109097824 */ /* 0x004fca00008e0602 */
[----:B------:R-:W2:Y:S01]  /*115f0*/  @!P0 LDG.E.U16 R5, desc[UR8][R8.64] ;  /* 0x0000000808058981 */ /* 0x000ea2000c1e1500 */
[----:B0-----:R-:W0:Y:S03]  /*11600*/  S2R R6, SR_TID.X ;  /* 0x0000000000067919 */ /* 0x001e260000002100 */
[----:B--2---:R1:W-:Y:S04]  /*11610*/  STL [R1+0x74], R5 ;  /* 0x0000740501007387 */ /* 0x0043e80000100800 */
[----:B-1----:R-:W2:Y:S04]  /*11620*/  LDL.LU R5, [R1+0x10c4] ;  /* 0x0010c40001057983 */ /* 0x002ea80000300800 */
[----:B------:R-:W3:Y:S01]  /*11630*/  LDL R9, [R1+0x4e0] ;  /* 0x0004e00001097983 */ /* 0x000ee20000100800 */
[----:B0-----:R-:W-:-:S05]  /*11640*/  LOP3.LUT R6, R6, 0x3f, RZ, 0xc0, !PT ;  /* 0x0000003f06067812 */ /* 0x001fca00078ec0ff */
[----:B------:R-:W-:Y:S01]  /*11650*/  IMAD.SHL.U32 R6, R6, 0x2, RZ ;  /* 0x0000000206067824 */ /* 0x000fe200078e00ff */
[----:B------:R-:W-:Y:S04]  /*11660*/  STS.U16 [R7+UR4+0x3480], R29 ;  /* 0x0034801d07007988 */ /* 0x000fe80008000404 */
[----:B------:R-:W-:Y:S01]  /*11670*/  LOP3.LUT R6, R6, 0x20, RZ, 0x3c, !PT ;  /* 0x0000002006067812 */ /* 0x000fe200078e3cff */
[----:B------:R-:W-:Y:S01]  /*11680*/  STS.U16 [R7+UR4+0x3880], R19 ;  /* 0x0038801307007988 */ /* 0x000fe20008000404 */
[----:B---3--:R-:W-:-:S03]  /*11690*/  IADD3 R8, P1, PT, R9, R0, RZ ;  /* 0x0000000009087210 */ /* 0x008fc60007f3e0ff */
[----:B------:R-:W3:Y:S04]  /*116a0*/  LDL R9, [R1+0x2b4] ;  /* 0x0002b40001097983 */ /* 0x000ee80000100800 */
[----:B--2---:R-:W-:Y:S04]  /*116b0*/  STS.U16 [R7+UR4+0x3c80], R5 ;  /* 0x003c800507007988 */ /* 0x004fe80008000404 */
[----:B------:R-:W-:Y:S04]  /*116c0*/  STS.U16 [R6+UR4+0x900], R17 ;  /* 0x0009001106007988 */ /* 0x000fe80008000404 */
[----:B------:R0:W-:Y:S04]  /*116d0*/  STS.U16 [R6+UR4+0x500], R15 ;  /* 0x0005000f06007988 */ /* 0x0001e80008000404 */
[----:B0-----:R-:W2:Y:S01]  /*116e0*/  LDL R15, [R1+0x274] ;  /* 0x00027400010f7983 */ /* 0x001ea20000100800 */
[----:B------:R-:W-:Y:S01]  /*116f0*/  PRMT R10, RZ, 0x7610, R10 ;  /* 0x00007610ff0a7816 */ /* 0x000fe2000000000a */
[----:B---3--:R-:W-:Y:S01]  /*11700*/  IMAD.X R9, R9, 0x1, R2, P1 ;  /* 0x0000000109097824 */ /* 0x008fe200008e0602 */
[----:B----4-:R-:W-:-:S04]  /*11710*/  IADD3 R14, P1, PT, R14, R0, RZ ;  /* 0x000000000e0e7210 */ /* 0x010fc80007f3e0ff */
[----:B------:R0:W3:Y:S02]  /*11720*/  @!P0 LDG.E.U16 R10, desc[UR8][R8.64] ;  /* 0x00000008080a8981 */ /* 0x0000e4000c1e1500 */
[----:B0-----:R-:W-:Y:S01]  /*11730*/  PRMT R9, RZ, 0x7610, R9 ;  /* 0x00007610ff097816 */ /* 0x001fe20000000009 */
[----:B--2---:R-:W-:-:S05]  /*11740*/  IMAD.X R15, R15, 0x1, R2, P1 ;  /* 0x000000010f0f7824 */ /* 0x004fca00008e0602 */
[----:B------:R0:W2:Y:S04]  /*11750*/  @!P0 LDG.E.U16 R9, desc[UR8][R14.64] ;  /* 0x000000080e098981 */ /* 0x0000a8000c1e1500 */
[----:B------:R-:W4:Y:S04]  /*11760*/  LDL.LU R14, [R1+0x4] ;  /* 0x00000400010e7983 */ /* 0x000f280000300800 */
[----:B------:R-:W0:Y:S04]  /*11770*/  LDL R15, [R1+0x4a0] ;  /* 0x0004a000010f7983 */ /* 0x000e280000100800 */
[----:B----4-:R0:W-:Y:S02]  /*11780*/  STS.U16 [R6+UR4+0x100], R14 ;  /* 0x0001000e06007988 */ /* 0x0101e40008000404 */
[----:B0-----:R-:W-:-:S02]  /*11790*/  IADD3 R14, P1, PT, R15, R0, RZ ;  /* 0x000000000f0e7210 */ /* 0x001fc40007f3e0ff */
[----:B------:R-:W4:Y:S01]  /*117a0*/  LDL R15, [R1+0x234] ;  /* 0x00023400010f7983 */ /* 0x000f220000100800 */
[----:B------:R-:W-:Y:S02]  /*117b0*/  PRMT R8, RZ, 0x7610, R8 ;  /* 0x00007610ff087816 */ /* 0x000fe40000000008 */
[----:B----4-:R-:W-:-:S05]  /*117c0*/  IMAD.X R15, R15, 0x1, R2, P1 ;  /* 0x000000010f0f7824 */ /* 0x010fca00008e0602 */
[----:B------:R0:W4:Y:S04]  /*117d0*/  @!P0 LDG.E.U16 R8, desc[UR8][R14.64] ;  /* 0x000000080e088981 */ /* 0x000128000c1e1500 */
[----:B------:R-:W2:Y:S04]  /*117e0*/  LDL.LU R14, [R1+0x8] ;  /* 0x00000800010e7983 */ /* 0x000ea80000300800 */
[----:B------:R-:W0:Y:S04]  /*117f0*/  LDL R15, [R1+0x478] ;  /* 0x00047800010f7983 */ /* 0x000e280000100800 */
[----:B--2---:R0:W-:Y:S02]  /*11800*/  STS.U16 [R6+UR4+0xd00], R14 ;  /* 0x000d000e06007988 */ /* 0x0041e40008000404 */
[----:B0-----:R-:W-:-:S02]  /*11810*/  IADD3 R14, P1, PT, R15, R0, RZ ;  /* 0x000000000f0e7210 */ /* 0x001fc40007f3e0ff */
[----:B------:R-:W2:Y:S01]  /*11820*/  LDL R15, [R1+0x1f4] ;  /* 0x0001f400010f7983 */ /* 0x000ea20000100800 */
[----:B------:R-:W-:Y:S02]  /*11830*/  PRMT R7, RZ, 0x7610, R7 ;  /* 0x00007610ff077816 */ /* 0x000fe40000000007 */
[----:B--2---:R-:W-:-:S05]  /*11840*/  IMAD.X R15, R15, 0x1, R2, P1 ;  /* 0x000000010f0f7824 */ /* 0x004fca00008e0602 */
[----:B------:R0:W2:Y:S04]  /*11850*/  @!P0 LDG.E.U16 R7, desc[UR8][R14.64] ;  /* 0x000000080e078981 */ /* 0x0000a8000c1e1500 */
[----:B------:R-:W0:Y:S04]  /*11860*/  LDL R15, [R1+0x458] ;  /* 0x00045800010f7983 */ /* 0x000e280000100800 */
[----:B------:R1:W-:Y:S04]  /*11870*/  STS.U16 [R6+UR4+0x1100], R21 ;  /* 0x0011001506007988 */ /* 0x0003e80008000404 */
[----:B-1----:R-:W2:Y:S01]  /*11880*/  LDL.LU R21, [R1+0x38] ;  /* 0x0000380001157983 */ /* 0x002ea20000300800 */
[----:B0-----:R-:W-:-:S03]  /*11890*/  IADD3 R14, P1, PT, R15, R0, RZ ;  /* 0x000000000f0e7210 */ /* 0x001fc60007f3e0ff */
[----:B------:R-:W2:Y:S01]  /*118a0*/  LDL R15, [R1+0x1c0] ;  /* 0x0001c000010f7983 */ /* 0x000ea20000100800 */
[----:B------:R-:W-:Y:S01]  /*118b0*/  PRMT R5, RZ, 0x7610, R5 ;  /* 0x00007610ff057816 */ /* 0x000fe20000000005 */
        /* <DEDUP_REMOVED lines=34> */
[----:B--2---:R0:W-:Y:S04]  /*11ae0*/  STL [R1+0x2c], R13 ;  /* 0x00002c0d01007387 */ /* 0x0041e80000100800 */
[----:B0-----:R-:W2:Y:S04]  /*11af0*/  LDL.LU R13, [R1+0x10c0] ;  /* 0x0010c000010d7983 */ /* 0x001ea80000300800 */
[----:B------:R-:W2:Y:S04]  /*11b00*/  LDL.LU R14, [R1+0x28] ;  /* 0x00002800010e7983 */ /* 0x000ea80000300800 */
[----:B------:R-:W3:Y:S04]  /*11b10*/  LDL R15, [R1+0x3b8] ;  /* 0x0003b800010f7983 */ /* 0x000ee80000100800 */
[----:B--2---:R3:W-:Y:S02]  /*11b20*/  STS.U16 [R6+UR4+0x2500], R14 ;  /* 0x0025000e06007988 */ /* 0x0047e40008000404 */
[----:B---3--:R-:W-:-:S02]  /*11b30*/  IADD3 R14, P1, PT, R15, R0, RZ ;  /* 0x000000000f0e7210 */ /* 0x008fc40007f3e0ff */
[----:B------:R-:W2:Y:S01]  /*11b40*/  LDL R15, [R1+0x300] ;  /* 0x00030000010f7983 */ /* 0x000ea20000100800 */
[----:B------:R-:W-:Y:S02]  /*11b50*/  PRMT R20, RZ, 0x7610, R20 ;  /* 0x00007610ff147816 */ /* 0x000fe40000000014 */
[----:B--2---:R-:W-:-:S05]  /*11b60*/  IMAD.X R15, R15, 0x1, R2, P1 ;  /* 0x000000010f0f7824 */ /* 0x004fca00008e0602 */
[----:B------:R-:W2:Y:S04]  /*11b70*/  @!P0 LDG.E.U16 R20, desc[UR8][R14.64] ;  /* 0x000000080e148981 */ /* 0x000ea8000c1e1500 */
[----:B------:R-:W3:Y:S04]  /*11b80*/  LDL R15, [R1+0x544] ;  /* 0x00054400010f7983 */ /* 0x000ee80000100800 */
[----:B------:R0:W-:Y:S04]  /*11b90*/  STS.U16 [R6+UR4+0x2900], R21 ;  /* 0x0029001506007988 */ /* 0x0001e80008000404 */
[----:B0-----:R-:W4:Y:S04]  /*11ba0*/  LDL.LU R21, [R1+0x36c] ;  /* 0x00036c0001157983 */ /* 0x001f280000300800 */
[----:B--2---:R0:W-:Y:S04]  /*11bb0*/  STL [R1+0x34], R20 ;  /* 0x0000341401007387 */ /* 0x0041e80000100800 */
[----:B0-----:R-:W2:Y:S01]  /*11bc0*/  LDL.LU R20, [R1+0x53c] ;  /* 0x00053c0001147983 */ /* 0x001ea20000300800 */
[----:B---3--:R-:W-:-:S03]  /*11bd0*/  IADD3 R14, P1, PT, R15, R0, RZ ;  /* 0x000000000f0e7210 */ /* 0x008fc60007f3e0ff */
[----:B------:R-:W3:Y:S01]  /*11be0*/  LDL R15, [R1+0x340] ;  /* 0x00034000010f7983 */ /* 0x000ee20000100800 */
[----:B------:R-:W-:Y:S01]  /*11bf0*/  PRMT R13, RZ, 0x7610, R13 ;  /* 0x00007610ff0d7816 */ /* 0x000fe2000000000d */
[----:B---3--:R-:W-:-:S05]  /*11c00*/  IMAD.X R15, R15, 0x1, R2, P1 ;  /* 0x000000010f0f7824 */ /* 0x008fca00008e0602 */
[----:B------:R-:W3:Y:S04]  /*11c10*/  @!P0 LDG.E.U16 R13, desc[UR8][R14.64] ;  /* 0x000000080e0d8981 */ /* 0x000ee8000c1e1500 */
[----:B---3--:R0:W-:Y:S04]  /*11c20*/  STL [R1+0x38], R13 ;  /* 0x0000380d01007387 */ /* 0x0081e80000100800 */
[----:B0-----:R-:W3:Y:S04]  /*11c30*/  LDL.LU R13, [R1+0x10bc] ;  /* 0x0010bc00010d7983 */ /* 0x001ee80000300800 */
        /* <DEDUP_REMOVED lines=20> */
[----:B------:R-:W3:Y:S01]  /*11d80*/  LDL.LU R15, [R1+0x40] ;  /* 0x00004000010f7983 */ /* 0x000ee20000300800 */
[----:B------:R-:W-:-:S02]  /*11d90*/  IADD3 R14, P1, PT, R20, R0, RZ ;  /* 0x00000000140e7210 */ /* 0x000fc40007f3e0ff */
[----:B--2---:R-:W-:Y:S01]  /*11da0*/  PRMT R13, RZ, 0x7610, R13 ;  /* 0x00007610ff0d7816 */ /* 0x004fe2000000000d */
[----:B---3--:R4:W-:Y:S02]  /*11db0*/  STS.U16 [R6+UR4+0x3500], R15 ;  /* 0x0035000f06007988 */ /* 0x0089e40008000404 */
[----:B----4-:R-:W-:-:S05]  /*11dc0*/  IMAD.X R15, R21, 0x1, R2, P1 ;  /* 0x00000001150f7824 */ /* 0x010fca00008e0602 */
[----:B------:R-:W2:Y:S04]  /*11dd0*/  @!P0 LDG.E.U16 R13, desc[UR8][R14.64] ;  /* 0x000000080e0d8981 */ /* 0x000ea8000c1e1500 */
[----:B------:R0:W-:Y:S04]  /*11de0*/  STL.64 [R1+0x9e0], R20 ;  /* 0x0009e01401007387 */ /* 0x0001e80000100a00 */
[----:B0-----:R-:W3:Y:S04]  /*11df0*/  LDL.LU R21, [R1+0x60] ;  /* 0x0000600001157983 */ /* 0x001ee80000300800 */
[----:B--2---:R0:W-:Y:S04]  /*11e00*/  STL [R1+0x50], R13 ;  /* 0x0000500d01007387 */ /* 0x0041e80000100800 */
[----:B0-----:R-:W2:Y:S04]  /*11e10*/  LDL.LU R13, [R1+0x10b0] ;  /* 0x0010b000010d7983 */ /* 0x001ea80000300800 */
[----:B------:R-:W4:Y:S04]  /*11e20*/  LDL.LU R14, [R1+0x30] ;  /* 0x00003000010e7983 */ /* 0x000f280000300800 */
[----:B------:R-:W2:Y:S04]  /*11e30*/  LDL R15, [R1+0x51c] ;  /* 0x00051c00010f7983 */ /* 0x000ea80000100800 */
[----:B----4-:R2:W-:Y:S02]  /*11e40*/  STS.U16 [R6+UR4+0x3900], R14 ;  /* 0x0039000e06007988 */ /* 0x0105e40008000404 */
[----:B--2---:R-:W-:-:S02]  /*11e50*/  IADD3 R14, P1, PT, R15, R0, RZ ;  /* 0x000000000f0e7210 */ /* 0x004fc40007f3e0ff */
[----:B------:R-:W2:Y:S01]  /*11e60*/  LDL R15, [R1+0x32c] ;  /* 0x00032c00010f7983 */ /* 0x000ea20000100800 */
[----:B------:R-:W-:Y:S02]  /*11e70*/  PRMT R13, RZ, 0x7610, R13 ;  /* 0x00007610ff0d7816 */ /* 0x000fe4000000000d */
[----:B--2---:R-:W-:-:S05]  /*11e80*/  IMAD.X R15, R15, 0x1, R2, P1 ;  /* 0x000000010f0f7824 */ /* 0x004fca00008e0602 */
[----:B------:R-:W2:Y:S04]  /*11e90*/  @!P0 LDG.E.U16 R13, desc[UR8][R14.64] ;  /* 0x000000080e0d8981 */ /* 0x000ea8000c1e1500 */
[----:B--2---:R0:W-:Y:S04]  /*11ea0*/  STL [R1+0x4c], R13 ;  /* 0x00004c0d01007387 */ /* 0x0041e80000100800 */
[----:B0-----:R-:W2:Y:S04]  /*11eb0*/  LDL.LU R13, [R1+0x10ac] ;  /* 0x0010ac00010d7983 */ /* 0x001ea80000300800 */
[----:B------:R-:W4:Y:S04]  /*11ec0*/  LDL.LU R14, [R1+0x18] ;  /* 0x00001800010e7983 */ /* 0x000f280000300800 */
[----:B------:R-:W2:Y:S04]  /*11ed0*/  LDL R15, [R1+0x4fc] ;  /* 0x0004fc00010f7983 */ /* 0x000ea80000100800 */
[----:B----4-:R2:W-:Y:S02]  /*11ee0*/  STS.U16 [R6+UR4+0x3d00], R14 ;  /* 0x003d000e06007988 */ /* 0x0105e40008000404 */
[----:B--2---:R-:W-:-:S02]  /*11ef0*/  IADD3 R14, P1, PT, R15, R0, RZ ;  /* 0x000000000f0e7210 */ /* 0x004fc40007f3e0ff */
[----:B------:R-:W2:Y:S01]  /*11f00*/  LDL R15, [R1+0x2ec] ;  /* 0x0002ec00010f7983 */ /* 0x000ea20000100800 */
[----:B------:R-:W-:Y:S01]  /*11f10*/  PRMT R4, RZ, 0x7610, R4 ;  /* 0x00007610ff047816 */ /* 0x000fe20000000004 */
[----:B------:R-:W0:Y:S01]  /*11f20*/  S2R R6, SR_TID.X ;  /* 0x0000000000067919 */ /* 0x000e220000002100 */
[----:B--2---:R-:W-:-:S05]  /*11f30*/  IMAD.X R15, R15, 0x1, R2, P1 ;  /* 0x000000010f0f7824 */ /* 0x004fca00008e0602 */
[----:B------:R-:W2:Y:S04]  /*11f40*/  @!P0 LDG.E.U16 R4, desc[UR8][R14.64] ;  /* 0x000000080e048981 */ /* 0x000ea8000c1e1500 */
[----:B------:R-:W4:Y:S04]  /*11f50*/  LDL.LU R14, [R1+0x14] ;  /* 0x00001400010e7983 */ /* 0x000f280000300800 */
[----:B------:R-:W3:Y:S01]  /*11f60*/  LDL R15, [R1+0x4dc] ;  /* 0x0004dc00010f7983 */ /* 0x000ee20000100800 */
[----:B0-----:R-:W-:-:S05]  /*11f70*/  LOP3.LUT R6, R6, 0x3f, RZ, 0xc0, !PT ;  /* 0x0000003f06067812 */ /* 0x001fca00078ec0ff */
[----:B------:R-:W-:Y:S01]  /*11f80*/  IMAD.SHL.U32 R6, R6, 0x2, RZ ;  /* 0x0000000206067824 */ /* 0x000fe200078e00ff */
[----:B--2---:R0:W-:Y:S04]  /*11f90*/  STL [R1+0x48], R4 ;  /* 0x0000480401007387 */ /* 0x0041e80000100800 */
[----:B0-----:R-:W-:-:S05]  /*11fa0*/  LOP3.LUT R4, R6, 0x30, RZ, 0x3c, !PT ;  /* 0x0000003006047812 */ /* 0x001fca00078e3cff */
[----:B----4-:R3:W-:Y:S02]  /*11fb0*/  STS.U16 [R4+UR4+0x580], R14 ;  /* 0x0005800e04007988 */ /* 0x0107e40008000404 */
[----:B---3--:R-:W-:Y:S02]  /*11fc0*/  IADD3 R14, P1, PT, R15, R0, RZ ;  /* 0x000000000f0e7210 */ /* 0x008fe40007f3e0ff */
        /* <DEDUP_REMOVED lines=16> */
[----:B------:R-:W2:Y:S02]  /*120d0*/  LDL R15, [R1+0x494] ;  /* 0x00049400010f7983 */ /* 0x000ea40000100800 */
[----:B--2---:R-:W-:-:S02]  /*120e0*/  IADD3 R14, P1, PT, R15, R0, RZ ;  /* 0x000000000f0e7210 */ /* 0x004fc40007f3e0ff */
[----:B------:R-:W2:Y:S01]  /*120f0*/  LDL R15, [R1+0x22c] ;  /* 0x00022c00010f7983 */ /* 0x000ea20000100800 */
[----:B------:R-:W-:Y:S02]  /*12100*/  PRMT R16, RZ, 0x7610, R16 ;  /* 0x00007610ff107816 */ /* 0x000fe40000000010 */
[----:B--2---:R-:W-:-:S05]  /*12110*/  IMAD.X R15, R15, 0x1, R2, P1 ;  /* 0x000000010f0f7824 */ /* 0x004fca00008e0602 */
[----:B------:R-:W2:Y:S04]  /*12120*/  @!P0 LDG.E.U16 R16, desc[UR8][R14.64] ;  /* 0x000000080e108981 */ /* 0x000ea8000c1e1500 */
[----:B--2---:R0:W-:Y:S04]  /*12130*/  STL [R1+0x6c], R16 ;  /* 0x00006c1001007387 */ /* 0x0041e80000100800 */
[----:B0-----:R-:W2:Y:S04]  /*12140*/  LDL.LU R16, [R1+0x10a4] ;  /* 0x0010a40001107983 */ /* 0x001ea80000300800 */
        /* <DEDUP_REMOVED lines=42> */
[----:B------:R-:W2:Y:S04]  /*123f0*/  LDL R15, [R1+0x2c8] ;  /* 0x0002c800010f7983 */ /* 0x000ea80000100800 */
[----:B---3--:R0:W-:Y:S02]  /*12400*/  STS.U16 [R4+UR4+0x980], R13 ;  /* 0x0009800d04007988 */ /* 0x0081e40008000404 */
[----:B0-----:R-:W-:Y:S01]  /*12410*/  PRMT R13, RZ, 0x7610, R13 ;  /* 0x00007610ff0d7816 */ /* 0x001fe2000000000d */
[----:B--2---:R-:W-:-:S05]  /*12420*/  IMAD.X R15, R15, 0x1, R2, P1 ;  /* 0x000000010f0f7824 */ /* 0x004fca00008e0602 */
[----:B------:R-:W2:Y:S04]  /*12430*/  @!P0 LDG.E.U16 R13, desc[UR8][R14.64] ;  /* 0x000000080e0d8981 */ /* 0x000ea8000c1e1500 */
[----:B------:R-:W3:Y:S04]  /*12440*/  LDL R15, [R1+0x3b4] ;  /* 0x0003b400010f7983 */ /* 0x000ee80000100800 */
[----:B--2---:R0:W-:Y:S01]  /*12450*/  STL [R1+0x40], R13 ;  /* 0x0000400d01007387 */ /* 0x0041e20000100800 */
[----:B---3--:R-:W-:-:S03]  /*12460*/  IADD3 R14, P1, PT, R15, R0, RZ ;  /* 0x000000000f0e7210 */ /* 0x008fc60007f3e0ff */
[----:B0-----:R-:W2:Y:S04]  /*12470*/  LDL R13, [R1+0x570] ;  /* 0x00057000010d7983 */ /* 0x001ea80000100800 */
        /* <DEDUP_REMOVED lines=20> */
[----:B------:R-:W-:Y:S04]  /*125c0*/  STS.U16 [R4+UR4+0xd80], R16 ;  /* 0x000d801004007988 */ /* 0x000fe80008000404 */
[----:B--2---:R0:W-:Y:S04]  /*125d0*/  STL [R1+0x24], R12 ;  /* 0x0000240c01007387 */ /* 0x0041e80000100800 */
[----:B0-----:R-:W2:Y:S04]  /*125e0*/  LDL.LU R12, [R1+0x1084] ;  /* 0x00108400010c7983 */ /* 0x001ea80000300800 */
[----:B------:R-:W-:Y:S04]  /*125f0*/  STS.U16 [R4+UR4+0x1180], R18 ;  /* 0x0011801204007988 */ /* 0x000fe80008000404 */
[----:B------:R-:W-:Y:S04]  /*12600*/  STS.U16 [R4+UR4+0x1580], R28 ;  /* 0x0015801c04007988 */ /* 0x000fe80008000404 */
[----:B------:R-:W-:Y:S04]  /*12610*/  STS.U16 [R4+UR4+0x1980], R27 ;  /* 0x0019801b04007988 */ /* 0x000fe80008000404 */
[----:B------:R-:W-:Y:S04]  /*12620*/  STS.U16 [R4+UR4+0x1d80], R26 ;  /* 0x001d801a04007988 */ /* 0x000fe80008000404 */
[----:B------:R-:W-:Y:S04]  /*12630*/  STS.U16 [R4+UR4+0x2180], R25 ;  /* 0x0021801904007988 */ /* 0x000fe80008000404 */
[----:B------:R-:W-:Y:S04]  /*12640*/  STS.U16 [R4+UR4+0x2580], R24 ;  /* 0x0025801804007988 */ /* 0x000fe80008000404 */
[----:B---3--:R-:W-:Y:S04]  /*12650*/  STS.U16 [R4+UR4+0x2980], R23 ;  /* 0x0029801704007988 */ /* 0x008fe80008000404 */
[----:B------:R-:W-:Y:S04]  /*12660*/  STS.U16 [R4+UR4+0x2d80], R22 ;  /* 0x002d801604007988 */ /* 0x000fe80008000404 */
[----:B--2---:R0:W-:Y:S04]  /*12670*/  STS.U16 [R4+UR4+0x3180], R12 ;  /* 0x0031800c04007988 */ /* 0x0041e80008000404 */
[----:B0-----:R-:W2:Y:S01]  /*12680*/  LDL.LU R4, [R1+0x1080] ;  /* 0x0010800001047983 */ /* 0x001ea20000300800 */
[----:B------:R-:W-:-:S03]  /*12690*/  IADD3 R12, P1, PT, R13, R0, RZ ;  /* 0x000000000d0c7210 */ /* 0x000fc60007f3e0ff */
[----:B------:R-:W3:Y:S01]  /*126a0*/  LDL R13, [R1+0x1ac] ;  /* 0x0001ac00010d7983 */ /* 0x000ee20000100800 */
[----:B--2---:R-:W-:Y:S01]  /*126b0*/  PRMT R4, RZ, 0x7610, R4 ;  /* 0x00007610ff047816 */ /* 0x004fe20000000004 */
[----:B---3--:R-:W-:-:S05]  /*126c0*/  IMAD.X R13, R13, 0x1, R2, P1 ;  /* 0x000000010d0d7824 */ /* 0x008fca00008e0602 */
[----:B------:R-:W2:Y:S01]  /*126d0*/  @!P0 LDG.E.U16 R4, desc[UR8][R12.64] ;  /* 0x000000080c048981 */ /* 0x000ea2000c1e1500 */
[----:B------:R-:W0:Y:S03]  /*126e0*/  S2R R14, SR_TID.X ;  /* 0x00000000000e7919 */ /* 0x000e260000002100 */
[----:B--2---:R1:W-:Y:S04]  /*126f0*/  STL [R1+0x20], R4 ;  /* 0x0000200401007387 */ /* 0x0043e80000100800 */
[----:B-1----:R-:W2:Y:S01]  /*12700*/  LDL.LU R4, [R1+0x107c] ;  /* 0x00107c0001047983 */ /* 0x002ea20000300800 */
[----:B0-----:R-:W-:-:S05]  /*12710*/  LOP3.LUT R14, R14, 0x3f, RZ, 0xc0, !PT ;  /* 0x0000003f0e0e7812 */ /* 0x001fca00078ec0ff */
[----:B------:R-:W-:Y:S01]  /*12720*/  IMAD.SHL.U32 R13, R14, 0x2, RZ ;  /* 0x000000020e0d7824 */ /* 0x000fe200078e00ff */
[----:B------:R-:W-:Y:S01]  /*12730*/  IADD3 R12, P1, PT, R20, R0, RZ ;  /* 0x00000000140c7210 */ /* 0x000fe20007f3e0ff */
[----:B------:R-:W3:Y:S03]  /*12740*/  LDL.LU R14, [R1+0x78] ;  /* 0x00007800010e7983 */ /* 0x000ee60000300800 */
[----:B------:R-:W-:Y:S02]  /*12750*/  LOP3.LUT R13, R13, 0x30, RZ, 0x3c, !PT ;  /* 0x000000300d0d7812 */ /* 0x000fe400078e3cff */
[----:B------:R-:W-:-:S03]  /*12760*/  PRMT R11, RZ, 0x7610, R11 ;  /* 0x00007610ff0b7816 */ /* 0x000fc6000000000b */
[----:B--2---:R4:W-:Y:S02]  /*12770*/  STS.U16 [R13+UR4+0x3580], R4 ;  /* 0x003580040d007988 */ /* 0x0049e40008000404 */
[----:B----4-:R-:W-:Y:S02]  /*12780*/  IMAD.X R13, R21, 0x1, R2, P1 ;  /* 0x00000001150d7824 */ /* 0x010fe400008e0602 */
[----:B------:R-:W2:Y:S04]  /*12790*/  LDL.LU R4, [R1+0x74] ;  /* 0x0000740001047983 */ /* 0x000ea80000300800 */
[----:B------:R0:W4:Y:S02]  /*127a0*/  @!P0 LDG.E.U16 R11, desc[UR8][R12.64] ;  /* 0x000000080c0b8981 */ /* 0x000124000c1e1500 */
[----:B0-----:R-:W0:Y:S02]  /*127b0*/  S2R R13, SR_TID.X ;  /* 0x00000000000d7919 */ /* 0x001e240000002100 */
[----:B------:R1:W-:Y:S04]  /*127c0*/  STL.64 [R1+0x9e8], R20 ;  /* 0x0009e81401007387 */ /* 0x0003e80000100a00 */
[----:B-1----:R-:W2:Y:S01]  /*127d0*/  LDL R21, [R1+0x2e4] ;  /* 0x0002e40001157983 */ /* 0x002ea20000100800 */
[----:B0-----:R-:W-:-:S05]  /*127e0*/  LOP3.LUT R13, R13, 0x3f, RZ, 0xc0, !PT ;  /* 0x0000003f0d0d7812 */ /* 0x001fca00078ec0ff */
[----:B------:R-:W-:Y:S01]  /*127f0*/  IMAD.SHL.U32 R12, R13, 0x2, RZ ;  /* 0x000000020d0c7824 */ /* 0x000fe200078e00ff */
[----:B----4-:R0:W-:Y:S04]  /*12800*/  STL [R1+0x1c], R11 ;  /* 0x00001c0b01007387 */ /* 0x0101e80000100800 */
[----:B0-----:R-:W4:Y:S04]  /*12810*/  LDL.LU R11, [R1+0x1078] ;  /* 0x00107800010b7983 */ /* 0x001f280000300800 */
[----:B------:R-:W2:Y:S01]  /*12820*/  LDL R13, [R1+0x518] ;  /* 0x00051800010d7983 */ /* 0x000ea20000100800 */
[----:B------:R-:W-:-:S05]  /*12830*/  LOP3.LUT R12, R12, 0x30, RZ, 0x3c, !PT ;  /* 0x000000300c0c7812 */ /* 0x000fca00078e3cff */
[----:B----4-:R2:W-:Y:S02]  /*12840*/  STS.U16 [R12+UR4+0x3980], R11 ;  /* 0x0039800b0c007988 */ /* 0x0105e40008000404 */
[----:B--2---:R-:W-:Y:S02]  /*12850*/  IADD3 R12, P1, PT, R13, R0, RZ ;  /* 0x000000000d0c7210 */ /* 0x004fe40007f3e0ff */
[----:B------:R-:W2:Y:S01]  /*12860*/  LDL R13, [R1+0x324] ;  /* 0x00032400010d7983 */ /* 0x000ea20000100800 */
[----:B------:R-:W-:Y:S02]  /*12870*/  PRMT R6, RZ, 0x7610, R6 ;  /* 0x00007610ff067816 */ /* 0x000fe40000000006 */
[----:B--2---:R-:W-:-:S05]  /*12880*/  IMAD.X R13, R13, 0x1, R2, P1 ;  /* 0x000000010d0d7824 */ /* 0x004fca00008e0602 */
[----:B------:R-:W2:Y:S04]  /*12890*/  @!P0 LDG.E.U16 R6, desc[UR8][R12.64] ;  /* 0x000000080c068981 */ /* 0x000ea8000c1e1500 */
[----:B--2---:R0:W-:Y:S04]  /*128a0*/  STL [R1+0x18], R6 ;  /* 0x0000180601007387 */ /* 0x0041e80000100800 */
[----:B------:R-:W2:Y:S01]  /*128b0*/  LDL R13, [R1+0x4f8] ;  /* 0x0004f800010d7983 */ /* 0x000ea20000100800 */
[----:B0-----:R-:W0:Y:S02]  /*128c0*/  S2R R6, SR_TID.X ;  /* 0x0000000000067919 */ /* 0x001e240000002100 */
[----:B0-----:R-:W-:-:S05]  /*128d0*/  LOP3.LUT R6, R6, 0x3f, RZ, 0xc0, !PT ;  /* 0x0000003f06067812 */ /* 0x001fca00078ec0ff */
[----:B------:R-:W-:-:S05]  /*128e0*/  IMAD.SHL.U32 R6, R6, 0x2, RZ ;  /* 0x0000000206067824 */ /* 0x000fca00078e00ff */
[----:B------:R-:W-:-:S05]  /*128f0*/  LOP3.LUT R12, R6, 0x30, RZ, 0x3c, !PT ;  /* 0x00000030060c7812 */ /* 0x000fca00078e3cff */
[----:B------:R0:W-:Y:S02]  /*12900*/  STS.U16 [R12+UR4+0x3d80], R3 ;  /* 0x003d80030c007988 */ /* 0x0001e40008000404 */
[----:B0-----:R-:W-:Y:S02]  /*12910*/  PRMT R3, RZ, 0x7610, R3 ;  /* 0x00007610ff037816 */ /* 0x001fe40000000003 */
[----:B--2---:R-:W-:-:S05]  /*12920*/  IADD3 R12, P1, PT, R13, R0, RZ ;  /* 0x000000000d0c7210 */ /* 0x004fca0007f3e0ff */
[----:B------:R-:W-:Y:S02]  /*12930*/  IMAD.X R13, R21, 0x1, R2, P1 ;  /* 0x00000001150d7824 */ /* 0x000fe400008e0602 */
[----:B------:R-:W2:Y:S04]  /*12940*/  LDL R21, [R1+0x224] ;  /* 0x0002240001157983 */ /* 0x000ea80000100800 */
[----:B------:R-:W4:Y:S04]  /*12950*/  @!P0 LDG.E.U16 R3, desc[UR8][R12.64] ;  /* 0x000000080c038981 */ /* 0x000f28000c1e1500 */
[----:B------:R-:W2:Y:S04]  /*12960*/  LDL.LU R12, [R1+0x7c] ;  /* 0x00007c00010c7983 */ /* 0x000ea80000300800 */
[----:B------:R-:W2:Y:S04]  /*12970*/  LDL R13, [R1+0x4d8] ;  /* 0x0004d800010d7983 */ /* 0x000ea80000100800 */
[----:B----4-:R0:W-:Y:S02]  /*12980*/  STL [R1+0x14], R3 ;  /* 0x0000140301007387 */ /* 0x0101e40000100800 */
[----:B0-----:R-:W-:-:S05]  /*12990*/  LOP3.LUT R3, R6, 0x40, RZ, 0x3c, !PT ;  /* 0x0000004006037812 */ /* 0x001fca00078e3cff */
[----:B--2---:R0:W-:Y:S02]  /*129a0*/  STS.U16 [R3+UR4+0x600], R12 ;  /* 0x0006000c03007988 */ /* 0x0041e40008000404 */
[----:B0-----:R-:W-:Y:S02]  /*129b0*/  IADD3 R12, P1, PT, R13, R0, RZ ;  /* 0x000000000d0c7210 */ /* 0x001fe40007f3e0ff */
[----:B------:R-:W2:Y:S01]  /*129c0*/  LDL R13, [R1+0x2a4] ;  /* 0x0002a400010d7983 */ /* 0x000ea20000100800 */
[----:B------:R-:W-:Y:S02]  /*129d0*/  PRMT R6, RZ, 0x7610, R6 ;  /* 0x00007610ff067816 */ /* 0x000fe40000000006 */
[----:B--2---:R-:W-:-:S05]  /*129e0*/  IMAD.X R13, R13, 0x1, R2, P1 ;  /* 0x000000010d0d7824 */ /* 0x004fca00008e0602 */
[----:B------:R-:W2:Y:S04]  /*129f0*/  @!P0 LDG.E.U16 R6, desc[UR8][R12.64] ;  /* 0x000000080c068981 */ /* 0x000ea8000c1e1500 */
[----:B--2---:R-:W-:Y:S04]  /*12a00*/  STL [R1+0x10], R6 ;  /* 0x0000100601007387 */ /* 0x004fe80000100800 */
[----:B------:R-:W2:Y:S04]  /*12a10*/  LDL.LU R12, [R1+0x80] ;  /* 0x00008000010c7983 */ /* 0x000ea80000300800 */
[----:B------:R-:W4:Y:S04]  /*12a20*/  LDL R13, [R1+0x4b8] ;  /* 0x0004b800010d7983 */ /* 0x000f280000100800 */
[----:B--2---:R4:W-:Y:S02]  /*12a30*/  STS.U16 [R3+UR4+0x200], R12 ;  /* 0x0002000c03007988 */ /* 0x0049e40008000404 */
[----:B----4-:R-:W-:-:S02]  /*12a40*/  IADD3 R12, P1, PT, R13, R0, RZ ;  /* 0x000000000d0c7210 */ /* 0x010fc40007f3e0ff */
[----:B------:R-:W2:Y:S01]  /*12a50*/  LDL R13, [R1+0x264] ;  /* 0x00026400010d7983 */ /* 0x000ea20000100800 */
[----:B------:R-:W-:Y:S02]  /*12a60*/  PRMT R11, RZ, 0x7610, R11 ;  /* 0x00007610ff0b7816 */ /* 0x000fe4000000000b */
[----:B--2---:R-:W-:-:S05]  /*12a70*/  IMAD.X R13, R13, 0x1, R2, P1 ;  /* 0x000000010d0d7824 */ /* 0x004fca00008e0602 */
[----:B------:R-:W2:Y:S04]  /*12a80*/  @!P0 LDG.E.U16 R11, desc[UR8][R12.64] ;  /* 0x000000080c0b8981 */ /* 0x000ea8000c1e1500 */
[----:B------:R-:W4:Y:S01]  /*12a90*/  LDL R13, [R1+0x490] ;  /* 0x00049000010d7983 */ /* 0x000f220000100800 */
[----:B------:R-:W-:-:S03]  /*12aa0*/  PRMT R20, RZ, 0x7610, R20 ;  /* 0x00007610ff147816 */ /* 0x000fc60000000014 */
[----:B--2---:R0:W-:Y:S01]  /*12ab0*/  STL [R1+0xc], R11 ;  /* 0x00000c0b01007387 */ /* 0x0041e20000100800 */
[----:B----4-:R-:W-:-:S03]  /*12ac0*/  IADD3 R12, P1, PT, R13, R0, RZ ;  /* 0x000000000d0c7210 */ /* 0x010fc60007f3e0ff */
[----:B---3--:R1:W-:Y:S02]  /*12ad0*/  STS.U16 [R3+UR4+0xa00], R14 ;  /* 0x000a000e03007988 */ /* 0x0083e40008000404 */
[----:B------:R-:W-:Y:S02]  /*12ae0*/  IMAD.X R13, R21, 0x1, R2, P1 ;  /* 0x00000001150d7824 */ /* 0x000fe400008e0602 */
[----:B------:R2:W-:Y:S04]  /*12af0*/  STS.U16 [R3+UR4+0xe00], R4 ;  /* 0x000e000403007988 */ /* 0x0005e80008000404 */
[----:B------:R-:W3:Y:S04]  /*12b00*/  @!P0 LDG.E.U16 R20, desc[UR8][R12.64] ;  /* 0x000000080c148981 */ /* 0x000ee8000c1e1500 */
[----:B0-----:R-:W4:Y:S04]  /*12b10*/  LDL R11, [R1+0x450] ;  /* 0x00045000010b7983 */ /* 0x001f280000100800 */
[----:B-1----:R-:W4:Y:S04]  /*12b20*/  LDL R14, [R1+0x1d0] ;  /* 0x0001d000010e7983 */ /* 0x002f280000100800 */
[----:B------:R-:W4:Y:S04]  /*12b30*/  LDL R13, [R1+0x470] ;  /* 0x00047000010d7983 */ /* 0x000f280000100800 */
[----:B--2---:R-:W2:Y:S04]  /*12b40*/  LDL R4, [R1+0x210] ;  /* 0x0002100001047983 */ /* 0x004ea80000100800 */
[----:B------:R-:W2:Y:S04]  /*12b50*/  LDL.LU R21, [R1+0x35c] ;  /* 0x00035c0001157983 */ /* 0x000ea80000300800 */
[----:B---3--:R0:W-:Y:S04]  /*12b60*/  STL [R1+0x8], R20 ;  /* 0x0000081401007387 */ /* 0x0081e80000100800 */
[----:B0-----:R-:W3:Y:S01]  /*12b70*/  LDL.LU R20, [R1+0x534] ;  /* 0x0005340001147983 */ /* 0x001ee20000300800 */
[----:B----4-:R-:W-:-:S03]  /*12b80*/  IADD3 R12, P1, PT, R13, R0, RZ ;  /* 0x000000000d0c7210 */ /* 0x010fc60007f3e0ff */
[----:B------:R-:W4:Y:S01]  /*12b90*/  LDL R13, [R1+0x1e4] ;  /* 0x0001e400010d7983 */ /* 0x000f220000100800 */
[----:B------:R-:W-:-:S03]  /*12ba0*/  PRMT R15, RZ, 0x7610, R15 ;  /* 0x00007610ff0f7816 */ /* 0x000fc6000000000f */
[----:B------:R0:W-:Y:S01]  /*12bb0*/  STS.U16 [R3+UR4+0x1200], R10 ;  /* 0x0012000a03007988 */ /* 0x0001e20008000404 */
[----:B----4-:R-:W-:Y:S01]  /*12bc0*/  IMAD.X R13, R13, 0x1, R2, P1 ;  /* 0x000000010d0d7824 */ /* 0x010fe200008e0602 */
[----:B0-----:R-:W-:-:S04]  /*12bd0*/  IADD3 R10, P1, PT, R11, R0, RZ ;  /* 0x000000000b0a7210 */ /* 0x001fc80007f3e0ff */
[----:B------:R0:W4:Y:S01]  /*12be0*/  @!P0 LDG.E.U16 R15, desc[UR8][R12.64] ;  /* 0x000000080c0f8981 */ /* 0x000122000c1e1500 */
[----:B------:R-:W-:Y:S01]  /*12bf0*/  IMAD.X R11, R14, 0x1, R2, P1 ;  /* 0x000000010e0b7824 */ /* 0x000fe200008e0602 */
[----:B0-----:R-:W-:Y:S02]  /*12c00*/  PRMT R13, RZ, 0x7610, R13 ;  /* 0x00007610ff0d7816 */ /* 0x001fe4000000000d */
[----:B------:R-:W2:Y:S04]  /*12c10*/  LDL R12, [R1+0x430] ;  /* 0x00043000010c7983 */ /* 0x000ea80000100800 */
[----:B------:R-:W2:Y:S04]  /*12c20*/  @!P0 LDG.E.U16 R13, desc[UR8][R10.64] ;  /* 0x000000080a0d8981 */ /* 0x000ea8000c1e1500 */
[----:B------:R-:W-:Y:S04]  /*12c30*/  STS.U16 [R3+UR4+0x1600], R9 ;  /* 0x0016000903007988 */ /* 0x000fe80008000404 */
[----:B----4-:R0:W-:Y:S04]  /*12c40*/  STL [R1+0x4], R15 ;  /* 0x0000040f01007387 */ /* 0x0101e80000100800 */
[----:B0-----:R-:W4:Y:S04]  /*12c50*/  LDL R15, [R1+0x250] ;  /* 0x00025000010f7983 */ /* 0x001f280000100800 */
[----:B--2---:R0:W-:Y:S04]  /*12c60*/  STL [R1], R13 ;  /* 0x0000000d01007387 */ /* 0x0041e80000100800 */
[----:B------:R-:W2:Y:S01]  /*12c70*/  LDL R9, [R1+0x410] ;  /* 0x0004100001097983 */ /* 0x000ea20000100800 */
[----:B------:R-:W-:-:S03]  /*12c80*/  IADD3 R10, P1, PT, R12, R0, RZ ;  /* 0x000000000c0a7210 */ /* 0x000fc60007f3e0ff */
[----:B------:R-:W3:Y:S04]  /*12c90*/  LDL R14, [R1+0x290] ;  /* 0x00029000010e7983 */ /* 0x000ee80000100800 */
[----:B0-----:R-:W3:Y:S01]  /*12ca0*/  LDL R13, [R1+0x3f0] ;  /* 0x0003f000010d7983 */ /* 0x001ee20000100800 */
[----:B------:R-:W-:-:S03]  /*12cb0*/  IMAD.X R11, R4, 0x1, R2, P1 ;  /* 0x00000001040b7824 */ /* 0x000fc600008e0602 */
[----:B------:R-:W3:Y:S04]  /*12cc0*/  LDL R4, [R1+0x3d0] ;  /* 0x0003d00001047983 */ /* 0x000ee80000100800 */
[----:B------:R2:W-:Y:S01]  /*12cd0*/  STS.U16 [R3+UR4+0x1a00], R8 ;  /* 0x001a000803007988 */ /* 0x0005e20008000404 */
[----:B------:R-:W-:-:S03]  /*12ce0*/  PRMT R28, RZ, 0x7610, R28 ;  /* 0x00007610ff1c7816 */ /* 0x000fc6000000001c */
[----:B------:R-:W3:Y:S01]  /*12cf0*/  LDL R12, [R1+0x2d0] ;  /* 0x0002d000010c7983 */ /* 0x000ee20000100800 */
[----:B------:R-:W-:-:S03]  /*12d00*/  PRMT R26, RZ, 0x7610, R26 ;  /* 0x00007610ff1a7816 */ /* 0x000fc6000000001a */
[----:B------:R-:W3:Y:S01]  /*12d10*/  @!P0 LDG.E.U16 R28, desc[UR8][R10.64] ;  /* 0x000000080a1c8981 */ /* 0x000ee2000c1e1500 */
[----:B--2---:R-:W-:-:S05]  /*12d20*/  IADD3 R8, P1, PT, R9, R0, RZ ;  /* 0x0000000009087210 */ /* 0x004fca0007f3e0ff */
[----:B----4-:R-:W-:-:S05]  /*12d30*/  IMAD.X R9, R15, 0x1, R2, P1 ;  /* 0x000000010f097824 */ /* 0x010fca00008e0602 */
[----:B------:R3:W2:Y:S01]  /*12d40*/  @!P0 LDG.E.U16 R26, desc[UR8][R8.64] ;  /* 0x00000008081a8981 */ /* 0x0006a2000c1e1500 */
[----:B------:R-:W-:Y:S02]  /*12d50*/  PRMT R24, RZ, 0x7610, R24 ;  /* 0x00007610ff187816 */ /* 0x000fe40000000018 */
[----:B---3--:R-:W-:-:S05]  /*12d60*/  IADD3 R8, P1, PT, R13, R0, RZ ;  /* 0x000000000d087210 */ /* 0x008fca0007f3e0ff */
[----:B------:R-:W-:Y:S01]  /*12d70*/  IMAD.X R9, R14, 0x1, R2, P1 ;  /* 0x000000010e097824 */ /* 0x000fe200008e0602 */
[----:B------:R-:W-:-:S04]  /*12d80*/  IADD3 R4, P1, PT, R4, R0, RZ ;  /* 0x0000000004047210 */ /* 0x000fc80007f3e0ff */
[----:B------:R-:W3:Y:S01]  /*12d90*/  @!P0 LDG.E.U16 R24, desc[UR8][R8.64] ;  /* 0x0000000808188981 */ /* 0x000ee2000c1e1500 */
[----:B------:R-:W-:-:S03]  /*12da0*/  PRMT R11, RZ, 0x7610, R11 ;  /* 0x00007610ff0b7816 */ /* 0x000fc6000000000b */
[----:B------:R0:W-:Y:S02]  /*12db0*/  STS.U16 [R3+UR4+0x2200], R5 ;  /* 0x0022000503007988 */ /* 0x0001e40008000404 */
[----:B0-----:R-:W-:Y:S02]  /*12dc0*/  IMAD.X R5, R12, 0x1, R2, P1 ;  /* 0x000000010c057824 */ /* 0x001fe400008e0602 */
[----:B------:R0:W-:Y:S04]  /*12dd0*/  STL [R1+0x105c], R28 ;  /* 0x00105c1c01007387 */ /* 0x0001e80000100800 */
[----:B------:R-:W4:Y:S04]  /*12de0*/  @!P0 LDG.E.U16 R11, desc[UR8][R4.64] ;  /* 0x00000008040b8981 */ /* 0x000f28000c1e1500 */
[----:B--2---:R-:W-:Y:S04]  /*12df0*/  STL [R1+0x1060], R26 ;  /* 0x0010601a01007387 */ /* 0x004fe80000100800 */
[----:B------:R-:W2:Y:S04]  /*12e00*/  LDL R13, [R1+0x3b0] ;  /* 0x0003b000010d7983 */ /* 0x000ea80000100800 */
[----:B------:R-:W2:Y:S04]  /*12e10*/  LDL R14, [R1+0x310] ;  /* 0x00031000010e7983 */ /* 0x000ea80000100800 */
[----:B------:R-:W2:Y:S04]  /*12e20*/  LDL.LU R15, [R1+0x2c] ;  /* 0x00002c00010f7983 */ /* 0x000ea80000300800 */
[----:B---3--:R1:W-:Y:S04]  /*12e30*/  STL [R1+0x1064], R24 ;  /* 0x0010641801007387 */ /* 0x0083e80000100800 */
[----:B0-----:R-:W3:Y:S04]  /*12e40*/  LDL R28, [R1+0x394] ;  /* 0x00039400011c7983 */ /* 0x001ee80000100800 */
[----:B-1----:R-:W3:Y:S04]  /*12e50*/  LDL R24, [R1+0x350] ;  /* 0x0003500001187983 */ /* 0x002ee80000100800 */
[----:B------:R-:W3:Y:S04]  /*12e60*/  LDL.LU R12, [R1+0x34] ;  /* 0x00003400010c7983 */ /* 0x000ee80000300800 */
[----:B----4-:R0:W-:Y:S04]  /*12e70*/  STL [R1+0x1068], R11 ;  /* 0x0010680b01007387 */ /* 0x0101e80000100800 */
[----:B------:R-:W4:Y:S01]  /*12e80*/  LDL R26, [R1+0x56c] ;  /* 0x00056c00011a7983 */ /* 0x000f220000100800 */
[----:B------:R-:W-:-:S02]  /*12e90*/  PRMT R10, RZ, 0x7610, R10 ;  /* 0x00007610ff0a7816 */ /* 0x000fc4000000000a */
[----:B------:R-:W-:Y:S02]  /*12ea0*/  PRMT R9, RZ, 0x7610, R9 ;  /* 0x00007610ff097816 */ /* 0x000fe40000000009 */
[----:B------:R-:W-:Y:S01]  /*12eb0*/  PRMT R8, RZ, 0x7610, R8 ;  /* 0x00007610ff087816 */ /* 0x000fe20000000008 */
[----:B0-----:R-:W4:Y:S01]  /*12ec0*/  LDL R11, [R1+0x1a8] ;  /* 0x0001a800010b7983 */ /* 0x001f220000100800 */
[----:B--2---:R-:W-:-:S03]  /*12ed0*/  IADD3 R4, P1, PT, R13, R0, RZ ;  /* 0x000000000d047210 */ /* 0x004fc60007f3e0ff */
[----:B------:R-:W2:Y:S02]  /*12ee0*/  LDL R13, [R1+0x390] ;  /* 0x00039000010d7983 */ /* 0x000ea40000100800 */
[----:B------:R-:W-:Y:S02]  /*12ef0*/  IMAD.X R5, R14, 0x1, R2, P1 ;  /* 0x000000010e057824 */ /* 0x000fe400008e0602 */
[----:B------:R-:W2:Y:S04]  /*12f00*/  LDL R14, [R1+0x568] ;  /* 0x00056800010e7983 */ /* 0x000ea80000100800 */
[----:B------:R3:W2:Y:S02]  /*12f10*/  @!P0 LDG.E.U16 R10, desc[UR8][R4.64] ;  /* 0x00000008040a8981 */ /* 0x0006a4000c1e1500 */
[----:B---3--:R-:W-:-:S05]  /*12f20*/  IADD3 R4, P1, PT, R28, R0, RZ ;  /* 0x000000001c047210 */ /* 0x008fca0007f3e0ff */
[----:B------:R-:W-:-:S05]  /*12f30*/  IMAD.X R5, R24, 0x1, R2, P1 ;  /* 0x0000000118057824 */ /* 0x000fca00008e0602 */
[----:B------:R4:W3:Y:S02]  /*12f40*/  @!P0 LDG.E.U16 R9, desc[UR8][R4.64] ;  /* 0x0000000804098981 */ /* 0x0008e4000c1e1500 */
[----:B----4-:R-:W-:-:S05]  /*12f50*/  IADD3 R4, P1, PT, R26, R0, RZ ;  /* 0x000000001a047210 */ /* 0x010fca0007f3e0ff */
[----:B--2---:R-:W-:-:S05]  /*12f60*/  IMAD.X R5, R13, 0x1, R2, P1 ;  /* 0x000000010d057824 */ /* 0x004fca00008e0602 */
[----:B------:R0:W2:Y:S04]  /*12f70*/  @!P0 LDG.E.U16 R8, desc[UR8][R4.64] ;  /* 0x0000000804088981 */ /* 0x0000a8000c1e1500 */
[----:B------:R-:W-:Y:S04]  /*12f80*/  STL [R1+0x106c], R10 ;  /* 0x00106c0a01007387 */ /* 0x000fe80000100800 */
[----:B------:R-:W4:Y:S04]  /*12f90*/  LDL.LU R24, [R1+0x38] ;  /* 0x0000380001187983 */ /* 0x000f280000300800 */
[----:B------:R-:W4:Y:S04]  /*12fa0*/  LDL.LU R28, [R1+0x3c] ;  /* 0x00003c00011c7983 */ /* 0x000f280000300800 */
[----:B------:R1:W-:Y:S04]  /*12fb0*/  STS.U16 [R3+UR4+0x3200], R15 ;  /* 0x0032000f03007988 */ /* 0x0003e80008000404 */
[----:B---3--:R3:W-:Y:S04]  /*12fc0*/  STL [R1+0x1070], R9 ;  /* 0x0010700901007387 */ /* 0x0087e80000100800 */
[----:B------:R-:W4:Y:S01]  /*12fd0*/  LDL.LU R13, [R1+0x54] ;  /* 0x00005400010d7983 */ /* 0x000f220000300800 */
[----:B0-----:R-:W-:-:S03]  /*12fe0*/  IADD3 R4, P1, PT, R14, R0, RZ ;  /* 0x000000000e047210 */ /* 0x001fc60007f3e0ff */
[----:B------:R-:W-:Y:S02]  /*12ff0*/  STS.U16 [R3+UR4+0x3600], R12 ;  /* 0x0036000c03007988 */ /* 0x000fe40008000404 */
[----:B------:R-:W-:Y:S02]  /*13000*/  IMAD.X R5, R11, 0x1, R2, P1 ;  /* 0x000000010b057824 */ /* 0x000fe400008e0602 */
[----:B--2---:R0:W-:Y:S04]  /*13010*/  STL [R1+0x1074], R8 ;  /* 0x0010740801007387 */ /* 0x0041e80000100800 */
[----:B-1----:R-:W2:Y:S04]  /*13020*/  LDL R15, [R1+0x514] ;  /* 0x00051400010f7983 */ /* 0x002ea80000100800 */
[----:B---3--:R-:W3:Y:S04]  /*13030*/  LDL R9, [R1+0x31c] ;  /* 0x00031c0001097983 */ /* 0x008ee80000100800 */
[----:B------:R-:W3:Y:S04]  /*13040*/  LDL.LU R14, [R1+0x50] ;  /* 0x00005000010e7983 */ /* 0x000ee80000300800 */
[----:B0-----:R-:W3:Y:S04]  /*13050*/  LDL R8, [R1+0x4f4] ;  /* 0x0004f40001087983 */ /* 0x001ee80000100800 */
[----:B------:R-:W3:Y:S04]  /*13060*/  LDL R12, [R1+0x2dc] ;  /* 0x0002dc00010c7983 */ /* 0x000ee80000100800 */
[----:B------:R-:W3:Y:S04]  /*13070*/  LDL R11, [R1+0x4d4] ;  /* 0x0004d400010b7983 */ /* 0x000ee80000100800 */
[----:B------:R-:W3:Y:S01]  /*13080*/  LDL R10, [R1+0x29c] ;  /* 0x00029c00010a7983 */ /* 0x000ee20000100800 */
[----:B------:R-:W0:Y:S01]  /*13090*/  S2R R6, SR_TID.X ;  /* 0x0000000000067919 */ /* 0x000e220000002100 */
[----:B------:R-:W-:-:S02]  /*130a0*/  PRMT R22, RZ, 0x7610, R22 ;  /* 0x00007610ff167816 */ /* 0x000fc40000000016 */
[----:B------:R-:W-:Y:S01]  /*130b0*/  PRMT R18, RZ, 0x7610, R18 ;  /* 0x00007610ff127816 */ /* 0x000fe20000000012 */
[----:B------:R-:W3:Y:S04]  /*130c0*/  LDL.LU R26, [R1+0x4c] ;  /* 0x00004c00011a7983 */ /* 0x000ee80000300800 */
[----:B------:R1:W3:Y:S02]  /*130d0*/  @!P0 LDG.E.U16 R22, desc[UR8][R4.64] ;  /* 0x0000000804168981 */ /* 0x0002e4000c1e1500 */
[----:B-1----:R-:W-:-:S05]  /*130e0*/  IADD3 R4, P1, PT, R20, R0, RZ ;  /* 0x0000000014047210 */ /* 0x002fca0007f3e0ff */
[----:B------:R-:W-:-:S05]  /*130f0*/  IMAD.X R5, R21, 0x1, R2, P1 ;  /* 0x0000000115057824 */ /* 0x000fca00008e0602 */
[----:B------:R2:W3:Y:S01]  /*13100*/  @!P0 LDG.E.U16 R18, desc[UR8][R4.64] ;  /* 0x0000000804128981 */ /* 0x0004e2000c1e1500 */
[----:B------:R-:W-:-:S03]  /*13110*/  PRMT R16, RZ, 0x7610, R16 ;  /* 0x00007610ff107816 */ /* 0x000fc60000000010 */
[----:B------:R-:W-:Y:S01]  /*13120*/  STL.64 [R1+0x9f0], R20 ;  /* 0x0009f01401007387 */ /* 0x000fe20000100a00 */
[----:B0-----:R-:W-:-:S03]  /*13130*/  LOP3.LUT R6, R6, 0x3f, RZ, 0xc0, !PT ;  /* 0x0000003f06067812 */ /* 0x001fc600078ec0ff */
[----:B------:R0:W-:Y:S02]  /*13140*/  STS.U16 [R3+UR4+0x1e00], R7 ;  /* 0x001e000703007988 */ /* 0x0001e40008000404 */
[----:B------:R-:W-:-:S05]  /*13150*/  IMAD.SHL.U32 R6, R6, 0x2, RZ ;  /* 0x0000000206067824 */ /* 0x000fca00078e00ff */
[----:B------:R-:W-:Y:S02]  /*13160*/  LOP3.LUT R6, R6, 0x50, RZ, 0x3c, !PT ;  /* 0x0000005006067812 */ /* 0x000fe400078e3cff */
[----:B0-----:R-:W-:Y:S01]  /*13170*/  PRMT R7, RZ, 0x7610, R7 ;  /* 0x00007610ff077816 */ /* 0x001fe20000000007 */
[----:B------:R-:W-:Y:S04]  /*13180*/  STS.U16 [R3+UR4+0x2600], R17 ;  /* 0x0026001103007988 */ /* 0x000fe80008000404 */
[----:B------:R-:W-:Y:S04]  /*13190*/  STS.U16 [R3+UR4+0x2a00], R19 ;  /* 0x002a001303007988 */ /* 0x000fe80008000404 */
[----:B------:R-:W-:Y:S04]  /*131a0*/  STS.U16 [R3+UR4+0x2e00], R29 ;  /* 0x002e001d03007988 */ /* 0x000fe80008000404 */
[----:B----4-:R-:W-:Y:S04]  /*131b0*/  STS.U16 [R3+UR4+0x3a00], R24 ;  /* 0x003a001803007988 */ /* 0x010fe80008000404 */
[----:B------:R0:W-:Y:S04]  /*131c0*/  STS.U16 [R3+UR4+0x3e00], R28 ;  /* 0x003e001c03007988 */ /* 0x0001e80008000404 */
[----:B------:R-:W-:Y:S01]  /*131d0*/  STS.U16 [R6+UR4+0x280], R13 ;  /* 0x0002800d06007988 */ /* 0x000fe20008000404 */
[----:B--2---:R-:W-:-:S05]  /*131e0*/  IADD3 R4, P1, PT, R15, R0, RZ ;  /* 0x000000000f047210 */ /* 0x004fca0007f3e0ff */
[----:B---3--:R-:W-:Y:S02]  /*131f0*/  IMAD.X R5, R9, 0x1, R2, P1 ;  /* 0x0000000109057824 */ /* 0x008fe400008e0602 */
[----:B------:R-:W2:Y:S04]  /*13200*/  LDL R9, [R1+0x4b4] ;  /* 0x0004b40001097983 */ /* 0x000ea80000100800 */
[----:B------:R1:W3:Y:S04]  /*13210*/  @!P0 LDG.E.U16 R16, desc[UR8][R4.64] ;  /* 0x0000000804108981 */ /* 0x0002e8000c1e1500 */
[----:B------:R-:W4:Y:S04]  /*13220*/  LDL.LU R15, [R1+0x48] ;  /* 0x00004800010f7983 */ /* 0x000f280000300800 */
[----:B------:R-:W3:Y:S01]  /*13230*/  LDL R21, [R1+0x48c] ;  /* 0x00048c0001157983 */ /* 0x000ee20000100800 */
[----:B-1----:R-:W-:-:S03]  /*13240*/  IADD3 R4, P1, PT, R8, R0, RZ ;  /* 0x0000000008047210 */ /* 0x002fc60007f3e0ff */
[----:B------:R-:W3:Y:S02]  /*13250*/  LDL R8, [R1+0x25c] ;  /* 0x00025c0001087983 */ /* 0x000ee40000100800 */
[----:B------:R-:W-:Y:S02]  /*13260*/  IMAD.X R5, R12, 0x1, R2, P1 ;  /* 0x000000010c057824 */ /* 0x000fe400008e0602 */
[----:B0-----:R-:W4:Y:S04]  /*13270*/  LDL R28, [R1+0x21c] ;  /* 0x00021c00011c7983 */ /* 0x001f280000100800 */
[----:B------:R0:W4:Y:S04]  /*13280*/  @!P0 LDG.E.U16 R7, desc[UR8][R4.64] ;  /* 0x0000000804078981 */ /* 0x000128000c1e1500 */
[----:B------:R1:W-:Y:S01]  /*13290*/  STS.U16 [R6+UR4+0x680], R14 ;  /* 0x0006800e06007988 */ /* 0x0003e20008000404 */
[----:B0-----:R-:W-:-:S03]  /*132a0*/  IADD3 R4, P1, PT, R11, R0, RZ ;  /* 0x000000000b047210 */ /* 0x001fc60007f3e0ff */
[----:B------:R-:W4:Y:S04]  /*132b0*/  LDL.LU R11, [R1+0x70] ;  /* 0x00007000010b7983 */ /* 0x000f280000300800 */
[----:B-1----:R-:W4:Y:S01]  /*132c0*/  LDL R14, [R1+0x46c] ;  /* 0x00046c00010e7983 */ /* 0x002f220000100800 */
[----:B------:R-:W-:-:S03]  /*132d0*/  IMAD.X R5, R10, 0x1, R2, P1 ;  /* 0x000000010a057824 */ /* 0x000fc600008e0602 */
[----:B------:R-:W4:Y:S01]  /*132e0*/  LDL R10, [R1+0x1dc] ;  /* 0x0001dc00010a7983 */ /* 0x000f220000100800 */
[----:B------:R-:W-:-:S03]  /*132f0*/  PRMT R3, RZ, 0x7610, R3 ;  /* 0x00007610ff037816 */ /* 0x000fc60000000003 */
[----:B------:R0:W-:Y:S04]  /*13300*/  STS.U16 [R6+UR4+0xa80], R26 ;  /* 0x000a801a06007988 */ /* 0x0001e80008000404 */
[----:B------:R1:W4:Y:S04]  /*13310*/  @!P0 LDG.E.U16 R3, desc[UR8][R4.64] ;  /* 0x0000000804038981 */ /* 0x000328000c1e1500 */
[----:B------:R-:W4:Y:S01]  /*13320*/  LDL.LU R24, [R1+0x6c] ;  /* 0x00006c0001187983 */ /* 0x000f220000300800 */
[----:B-1----:R-:W-:Y:S02]  /*13330*/  PRMT R5, RZ, 0x7610, R5 ;  /* 0x00007610ff057816 */ /* 0x002fe40000000005 */
[----:B------:R-:W-:-:S02]  /*13340*/  PRMT R4, RZ, 0x7610, R4 ;  /* 0x00007610ff047816 */ /* 0x000fc40000000004 */
[-C--:B--2---:R-:W-:Y:S02]  /*13350*/  IADD3 R12, P1, PT, R9, R0.reuse, RZ ;  /* 0x00000000090c7210 */ /* 0x084fe40007f3e0ff */
[----:B------:R-:W2:Y:S03]  /*13360*/  LDL R9, [R1+0x44c] ;  /* 0x00044c0001097983 */ /* 0x000ea60000100800 */
[----:B---3--:R-:W-:Y:S01]  /*13370*/  IMAD.X R13, R8, 0x1, R2, P1 ;  /* 0x00000001080d7824 */ /* 0x008fe200008e0602 */
[----:B----4-:R1:W-:Y:S04]  /*13380*/  STS.U16 [R6+UR4+0xe80], R15 ;  /* 0x000e800f06007988 */ /* 0x0103e80008000404 */
[----:B------:R3:W4:Y:S04]  /*13390*/  @!P0 LDG.E.U16 R5, desc[UR8][R12.64] ;  /* 0x000000080c058981 */ /* 0x000728000c1e1500 */
[----:B------:R-:W4:Y:S04]  /*133a0*/  LDL R8, [R1+0x1d8] ;  /* 0x0001d80001087983 */ /* 0x000f280000100800 */
[----:B------:R-:W4:Y:S01]  /*133b0*/  LDL.LU R20, [R1+0x42c] ;  /* 0x00042c0001147983 */ /* 0x000f220000300800 */
[----:B---3--:R-:W-:-:S03]  /*133c0*/  IADD3 R12, P1, PT, R21, R0, RZ ;  /* 0x00000000150c7210 */ /* 0x008fc60007f3e0ff */
[----:B0-----:R-:W3:Y:S02]  /*133d0*/  LDL.LU R26, [R1+0x68] ;  /* 0x00006800011a7983 */ /* 0x001ee40000300800 */
[----:B------:R-:W-:Y:S02]  /*133e0*/  IMAD.X R13, R28, 0x1, R2, P1 ;  /* 0x000000011c0d7824 */ /* 0x000fe400008e0602 */
[----:B------:R-:W3:Y:S01]  /*133f0*/  LDL.LU R21, [R1+0x218] ;  /* 0x0002180001157983 */ /* 0x000ee20000300800 */
[----:B------:R-:W-:-:S03]  /*13400*/  IADD3 R14, P1, PT, R14, R0, RZ ;  /* 0x000000000e0e7210 */ /* 0x000fc60007f3e0ff */
[----:B------:R0:W3:Y:S02]  /*13410*/  @!P0 LDG.E.U16 R4, desc[UR8][R12.64] ;  /* 0x000000080c048981 */ /* 0x0000e4000c1e1500 */
[----:B-1----:R-:W-:Y:S02]  /*13420*/  IMAD.X R15, R10, 0x1, R2, P1 ;  /* 0x000000010a0f7824 */ /* 0x002fe400008e0602 */
[----:B------:R-:W3:Y:S01]  /*13430*/  LDL R10, [R1+0x40c] ;  /* 0x00040c00010a7983 */ /* 0x000ee20000100800 */
[----:B0-----:R-:W-:-:S03]  /*13440*/  PRMT R12, RZ, 0x7610, R12 ;  /* 0x00007610ff0c7816 */ /* 0x001fc6000000000c */
[----:B------:R-:W3:Y:S04]  /*13450*/  LDL.LU R28, [R1+0x64] ;  /* 0x00006400011c7983 */ /* 0x000ee80000300800 */
[----:B------:R2:W3:Y:S04]  /*13460*/  @!P0 LDG.E.U16 R12, desc[UR8][R14.64] ;  /* 0x000000080e0c8981 */ /* 0x0004e8000c1e1500 */
[----:B------:R-:W3:Y:S01]  /*13470*/  LDL.LU R15, [R1+0x44] ;  /* 0x00004400010f7983 */ /* 0x000ee20000300800 */
[----:B------:R-:W-:Y:S02]  /*13480*/  PRMT R13, RZ, 0x7610, R13 ;  /* 0x00007610ff0d7816 */ /* 0x000fe4000000000d */
[----:B--2---:R-:W-:-:S02]  /*13490*/  IADD3 R14, P1, PT, R9, R0, RZ ;  /* 0x00000000090e7210 */ /* 0x004fc40007f3e0ff */
[----:B------:R-:W2:Y:S04]  /*134a0*/  LDL R9, [R1+0x3ec] ;  /* 0x0003ec0001097983 */ /* 0x000ea80000100800 */
[----:B---3--:R4:W-:Y:S04]  /*134b0*/  STS.U16 [R6+UR4+0x1280], R15 ;  /* 0x0012800f06007988 */ /* 0x0089e80008000404 */
[----:B------:R0:W-:Y:S01]  /*134c0*/  STS.U16 [R6+UR4+0x1680], R11 ;  /* 0x0016800b06007988 */ /* 0x0001e20008000404 */
[----:B----4-:R-:W-:-:S03]  /*134d0*/  IMAD.X R15, R8, 0x1, R2, P1 ;  /* 0x00000001080f7824 */ /* 0x010fc600008e0602 */
[----:B------:R-:W3:Y:S04]  /*134e0*/  LDL R8, [R1+0x298] ;  /* 0x0002980001087983 */ /* 0x000ee80000100800 */
[----:B------:R1:W4:Y:S04]  /*134f0*/  @!P0 LDG.E.U16 R13, desc[UR8][R14.64] ;  /* 0x000000080e0d8981 */ /* 0x000328000c1e1500 */
[----:B0-----:R-:W2:Y:S04]  /*13500*/  LDL R11, [R1+0x3cc] ;  /* 0x0003cc00010b7983 */ /* 0x001ea80000100800 */
[----:B------:R0:W-:Y:S01]  /*13510*/  STL [R1+0xaf8], R20 ;  /* 0x000af81401007387 */ /* 0x0001e20000100800 */
[----:B-1----:R-:W-:-:S03]  /*13520*/  IADD3 R14, P1, PT, R20, R0, RZ ;  /* 0x00000000140e7210 */ /* 0x002fc60007f3e0ff */
[----:B0-----:R-:W2:Y:S01]  /*13530*/  LDL.LU R20, [R1+0x258] ;  /* 0x0002580001147983 */ /* 0x001ea20000300800 */
[----:B------:R-:W-:Y:S01]  /*13540*/  PRMT R17, RZ, 0x7610, R17 ;  /* 0x00007610ff117816 */ /* 0x000fe20000000011 */
[----:B------:R-:W-:-:S05]  /*13550*/  IMAD.X R15, R21, 0x1, R2, P1 ;  /* 0x00000001150f7824 */ /* 0x000fca00008e0602 */
[----:B------:R0:W3:Y:S01]  /*13560*/  @!P0 LDG.E.U16 R17, desc[UR8][R14.64] ;  /* 0x000000080e118981 */ /* 0x0000e2000c1e1500 */
[----:B------:R-:W-:Y:S02]  /*13570*/  PRMT R19, RZ, 0x7610, R19 ;  /* 0x00007610ff137816 */ /* 0x000fe40000000013 */
[----:B0-----:R-:W-:Y:S02]  /*13580*/  IADD3 R14, P1, PT, R10, R0, RZ ;  /* 0x000000000a0e7210 */ /* 0x001fe40007f3e0ff */
[----:B------:R-:W-:-:S03]  /*13590*/  PRMT R23, RZ, 0x7610, R23 ;  /* 0x00007610ff177816 */ /* 0x000fc60000000017 */
[----:B--2---:R-:W-:-:S05]  /*135a0*/  IMAD.X R15, R20, 0x1, R2, P1 ;  /* 0x00000001140f7824 */ /* 0x004fca00008e0602 */
[----:B------:R0:W2:Y:S04]  /*135b0*/  @!P0 LDG.E.U16 R19, desc[UR8][R14.64] ;  /* 0x000000080e138981 */ /* 0x0000a8000c1e1500 */
[----:B------:R1:W-:Y:S01]  /*135c0*/  STL.64 [R1+0xb00], R20 ;  /* 0x000b001401007387 */ /* 0x0003e20000100a00 */
[----:B0-----:R-:W-:-:S05]  /*135d0*/  IADD3 R14, P1, PT, R9, R0, RZ ;  /* 0x00000000090e7210 */ /* 0x001fca0007f3e0ff */
[----:B---3--:R-:W-:Y:S02]  /*135e0*/  IMAD.X R15, R8, 0x1, R2, P1 ;  /* 0x00000001080f7824 */ /* 0x008fe400008e0602 */
[----:B------:R-:W3:Y:S04]  /*135f0*/  LDL.LU R8, [R1+0x58] ;  /* 0x0000580001087983 */ /* 0x000ee80000300800 */
[----:B------:R-:W2:Y:S04]  /*13600*/  LDL.LU R9, [R1+0x40] ;  /* 0x0000400001097983 */ /* 0x000ea80000300800 */
[----:B------:R-:W2:Y:S04]  /*13610*/  LDL.LU R10, [R1+0x30] ;  /* 0x00003000010a7983 */ /* 0x000ea80000300800 */
[----:B-1----:R-:W2:Y:S04]  /*13620*/  LDL.LU R21, [R1+0x24] ;  /* 0x0000240001157983 */ /* 0x002ea80000300800 */
[----:B------:R0:W2:Y:S04]  /*13630*/  @!P0 LDG.E.U16 R23, desc[UR8][R14.64] ;  /* 0x000000080e178981 */ /* 0x0000a8000c1e1500 */
[----:B------:R-:W2:Y:S01]  /*13640*/  LDL R15, [R1+0x2d8] ;  /* 0x0002d800010f7983 */ /* 0x000ea20000100800 */
[----:B0-----:R-:W-:-:S02]  /*13650*/  IADD3 R14, P1, PT, R11, R0, RZ ;  /* 0x000000000b0e7210 */ /* 0x001fc40007f3e0ff */
[----:B------:R-:W-:Y:S01]  /*13660*/  PRMT R25, RZ, 0x7610, R25 ;  /* 0x00007610ff197816 */ /* 0x000fe20000000019 */
[----:B------:R0:W-:Y:S04]  /*13670*/  STS.U16 [R6+UR4+0x1a80], R24 ;  /* 0x001a801806007988 */ /* 0x0001e80008000404 */
[----:B------:R-:W3:Y:S04]  /*13680*/  LDL.LU R11, [R1+0x20] ;  /* 0x00002000010b7983 */ /* 0x000ee80000300800 */
[----:B------:R1:W-:Y:S04]  /*13690*/  STS.U16 [R6+UR4+0x1e80], R26 ;  /* 0x001e801a06007988 */ /* 0x0003e80008000404 */
[----:B0-----:R-:W3:Y:S04]  /*136a0*/  LDL.LU R24, [R1+0x1c] ;  /* 0x00001c0001187983 */ /* 0x001ee80000300800 */
[----:B------:R0:W-:Y:S04]  /*136b0*/  STS.U16 [R6+UR4+0x2280], R28 ;  /* 0x0022801c06007988 */ /* 0x0001e80008000404 */
[----:B-1----:R-:W3:Y:S04]  /*136c0*/  LDL.LU R26, [R1+0x18] ;  /* 0x00001800011a7983 */ /* 0x002ee80000300800 */
[----:B0-----:R-:W3:Y:S04]  /*136d0*/  LDL.LU R28, [R1+0x14] ;  /* 0x00001400011c7983 */ /* 0x001ee80000300800 */
[----:B------:R-:W3:Y:S01]  /*136e0*/  LDL.LU R20, [R1] ;  /* 0x0000000001147983 */ /* 0x000ee20000300800 */
        /* <DEDUP_REMOVED lines=15> */
[----:B------:R-:W0:Y:S01]  /*137e0*/  S2R R6, SR_TID.X ;  /* 0x0000000000067919 */ /* 0x000e220000002100 */
[----:B------:R-:W-:Y:S02]  /*137f0*/  PRMT R29, RZ, 0x7610, R29 ;  /* 0x00007610ff1d7816 */ /* 0x000fe4000000001d */
[----:B------:R1:W-:Y:S04]  /*13800*/  STL [R1+0x7dc], R0 ;  /* 0x0007dc0001007387 */ /* 0x0003e80000100800 */
[----:B-1----:R-:W3:Y:S04]  /*13810*/  LDL.LU R0, [R1+0x4] ;  /* 0x0000040001007983 */ /* 0x002ee80000300800 */
[----:B------:R1:W-:Y:S01]  /*13820*/  STL [R1+0xc28], R2 ;  /* 0x000c280201007387 */ /* 0x0003e20000100800 */
[----:B0-----:R-:W-:-:S05]  /*13830*/  LOP3.LUT R6, R6, 0x3f, RZ, 0xc0, !PT ;  /* 0x0000003f06067812 */ /* 0x001fca00078ec0ff */
[----:B------:R-:W-:Y:S02]  /*13840*/  IMAD.SHL.U32 R6, R6, 0x2, RZ ;  /* 0x0000000206067824 */ /* 0x000fe400078e00ff */
[----:B--2---:R-:W-:Y:S02]  /*13850*/  IMAD.X R15, R15, 0x1, R2, P1 ;  /* 0x000000010f0f7824 */ /* 0x004fe400008e0602 */
[----:B-1----:R-:W2:Y:S04]  /*13860*/  LDL.LU R2, [R1+0x8] ;  /* 0x0000080001027983 */ /* 0x002ea80000300800 */
[----:B------:R0:W2:Y:S02]  /*13870*/  @!P0 LDG.E.U16 R29, desc[UR8][R14.64] ;  /* 0x000000080e1d8981 */ /* 0x0000a4000c1e1500 */
[----:B0-----:R-:W-:-:S02]  /*13880*/  LOP3.LUT R14, R6, 0x50, RZ, 0x3c, !PT ;  /* 0x00000050060e7812 */ /* 0x001fc400078e3cff */
[----:B------:R-:W2:Y:S04]  /*13890*/  LDL.LU R6, [R1+0x28] ;  /* 0x0000280001067983 */ /* 0x000ea80000300800 */
[----:B---3--:R0:W-:Y:S04]  /*138a0*/  STS.U16 [R14+UR4+0x2e80], R8 ;  /* 0x002e80080e007988 */ /* 0x0081e80008000404 */
[----:B------:R1:W-:Y:S04]  /*138b0*/  STS.U16 [R14+UR4+0x3280], R9 ;  /* 0x003280090e007988 */ /* 0x0003e80008000404 */
[----:B------:R3:W-:Y:S04]  /*138c0*/  STS.U16 [R14+UR4+0x3680], R10 ;  /* 0x0036800a0e007988 */ /* 0x0007e80008000404 */
[----:B------:R-:W4:Y:S04]  /*138d0*/  LDL.LU R15, [R1+0xc] ;  /* 0x00000c00010f7983 */ /* 0x000f280000300800 */
[----:B0-----:R-:W4:Y:S04]  /*138e0*/  LDL.LU R8, [R1+0x1074] ;  /* 0x0010740001087983 */ /* 0x001f280000300800 */
[----:B-1----:R-:W4:Y:S04]  /*138f0*/  LDL.LU R9, [R1+0x1070] ;  /* 0x0010700001097983 */ /* 0x002f280000300800 */
[----:B---3--:R-:W3:Y:S04]  /*13900*/  LDL.LU R10, [R1+0x106c] ;  /* 0x00106c00010a7983 */ /* 0x008ee80000300800 */
[----:B--2---:R0:W-:Y:S02]  /*13910*/  STS.U16 [R14+UR4+0x3a80], R6 ;  /* 0x003a80060e007988 */ /* 0x0041e40008000404 */
[----:B0-----:R-:W0:Y:S02]  /*13920*/  S2R R6, SR_TID.X ;  /* 0x0000000000067919 */ /* 0x001e240000002100 */
[----:B------:R1:W-:Y:S04]  /*13930*/  STS.U16 [R14+UR4+0x3e80], R21 ;  /* 0x003e80150e007988 */ /* 0x0003e80008000404 */
[----:B-1----:R-:W2:Y:S01]  /*13940*/  LDL.LU R21, [R1+0x84] ;  /* 0x0000840001157983 */ /* 0x002ea20000300800 */
[----:B0-----:R-:W-:-:S05]  /*13950*/  LOP3.LUT R6, R6, 0x3f, RZ, 0xc0, !PT ;  /* 0x0000003f06067812 */ /* 0x001fca00078ec0ff */
[----:B------:R-:W-:-:S05]  /*13960*/  IMAD.SHL.U32 R6, R6, 0x2, RZ ;  /* 0x0000000206067824 */ /* 0x000fca00078e00ff */
[----:B------:R-:W-:Y:S02]  /*13970*/  LOP3.LUT R14, R6, 0x60, RZ, 0x3c, !PT ;  /* 0x00000060060e7812 */ /* 0x000fe400078e3cff */
[----:B------:R-:W2:Y:S04]  /*13980*/  LDL.LU R6, [R1+0x10] ;  /* 0x0000100001067983 */ /* 0x000ea80000300800 */
[----:B------:R0:W-:Y:S04]  /*13990*/  STS.U16 [R14+UR4+0x300], R11 ;  /* 0x0003000b0e007988 */ /* 0x0001e80008000404 */
[----:B------:R1:W-:Y:S04]  /*139a0*/  STS.U16 [R14+UR4+0x700], R24 ;  /* 0x000700180e007988 */ /* 0x0003e80008000404 */
[----:B------:R3:W-:Y:S04]  /*139b0*/  STS.U16 [R14+UR4+0xb00], R26 ;  /* 0x000b001a0e007988 */ /* 0x0007e80008000404 */
[----:B0-----:R-:W2:Y:S04]  /*139c0*/  LDL.LU R11, [R1+0x1068] ;  /* 0x00106800010b7983 */ /* 0x001ea80000300800 */
[----:B-1----:R-:W2:Y:S04]  /*139d0*/  LDL.LU R24, [R1+0x1064] ;  /* 0x0010640001187983 */ /* 0x002ea80000300800 */
[----:B---3--:R-:W3:Y:S04]  /*139e0*/  LDL.LU R26, [R1+0x1060] ;  /* 0x00106000011a7983 */ /* 0x008ee80000300800 */
[----:B------:R0:W-:Y:S04]  /*139f0*/  STS.U16 [R14+UR4+0xf00], R28 ;  /* 0x000f001c0e007988 */ /* 0x0001e80008000404 */
[----:B0-----:R-:W3:Y:S04]  /*13a00*/  LDL.LU R28, [R1+0x105c] ;  /* 0x00105c00011c7983 */ /* 0x001ee80000300800 */
[----:B------:R0:W-:Y:S02]  /*13a10*/  STS.U16 [R14+UR4+0x1f00], R0 ;  /* 0x001f00000e007988 */ /* 0x0001e40008000404 */
[----:B0-----:R-:W0:Y:S02]  /*13a20*/  S2R R0, SR_TID.X ;  /* 0x0000000000007919 */ /* 0x001e240000002100 */
[----:B----4-:R0:W-:Y:S04]  /*13a30*/  STS.U16 [R14+UR4+0x1700], R15 ;  /* 0x0017000f0e007988 */ /* 0x0101e80008000404 */
[----:B------:R1:W-:Y:S04]  /*13a40*/  STS.U16 [R14+UR4+0x3b00], R9 ;  /* 0x003b00090e007988 */ /* 0x0003e80008000404 */
[----:B------:R4:W-:Y:S04]  /*13a50*/  STS.U16 [R14+UR4+0x3f00], R8 ;  /* 0x003f00080e007988 */ /* 0x0009e80008000404 */
[----:B------:R-:W-:Y:S01]  /*13a60*/  STS.U16 [R14+UR4+0x1b00], R2 ;  /* 0x001b00020e007988 */ /* 0x000fe20008000404 */
[C---:B0-----:R-:W-:Y:S01]  /*13a70*/  IMAD.SHL.U32 R15, R0.reuse, 0x8, RZ ;  /* 0x00000008000f7824 */ /* 0x041fe200078e00ff */
[----:B-1----:R-:W-:-:S04]  /*13a80*/  LOP3.LUT R9, R0, 0x7, RZ, 0xc0, !PT ;  /* 0x0000000700097812 */ /* 0x002fc800078ec0ff */
[----:B------:R-:W-:-:S05]  /*13a90*/  LOP3.LUT R15, R15, 0x30, RZ, 0xc0, !PT ;  /* 0x000000300f0f7812 */ /* 0x000fca00078ec0ff */
[----:B----4-:R-:W-:Y:S01]  /*13aa0*/  IMAD R8, R9, 0x40, R15 ;  /* 0x0000004009087824 */ /* 0x010fe200078e020f */
[----:B------:R-:W-:Y:S04]  /*13ab0*/  STS.U16 [R14+UR4+0x2300], R20 ;  /* 0x002300140e007988 */ /* 0x000fe80008000404 */
[----:B------:R-:W-:Y:S04]  /*13ac0*/  STS.U16 [R14+UR4+0x3700], R10 ;  /* 0x0037000a0e007988 */ /* 0x000fe80008000404 */
[----:B--2---:R0:W-:Y:S02]  /*13ad0*/  STS.U16 [R14+UR4+0x1300], R6 ;  /* 0x001300060e007988 */ /* 0x0041e40008000404 */
[----:B0-----:R-:W0:Y:S02]  /*13ae0*/  S2R R6, SR_TID.X ;  /* 0x0000000000067919 */ /* 0x001e240000002100 */
[----:B------:R-:W-:Y:S04]  /*13af0*/  STS.U16 [R14+UR4+0x3300], R11 ;  /* 0x0033000b0e007988 */ /* 0x000fe80008000404 */
[----:B------:R-:W-:Y:S04]  /*13b00*/  STS.U16 [R14+UR4+0x2f00], R24 ;  /* 0x002f00180e007988 */ /* 0x000fe80008000404 */
[----:B---3--:R-:W-:Y:S01]  /*13b10*/  STS.U16 [R14+UR4+0x2b00], R26 ;  /* 0x002b001a0e007988 */ /* 0x008fe20008000404 */
[----:B0-----:R-:W-:-:S05]  /*13b20*/  LOP3.LUT R6, R6, 0x3f, RZ, 0xc0, !PT ;  /* 0x0000003f06067812 */ /* 0x001fca00078ec0ff */
[----:B------:R-:W-:Y:S01]  /*13b30*/  IMAD.SHL.U32 R6, R6, 0x2, RZ ;  /* 0x0000000206067824 */ /* 0x000fe200078e00ff */
[----:B------:R-:W-:Y:S04]  /*13b40*/  STS.U16 [R14+UR4+0x2700], R28 ;  /* 0x0027001c0e007988 */ /* 0x000fe80008000404 */
[----:B------:R-:W-:-:S05]  /*13b50*/  LOP3.LUT R15, R6, 0x70, RZ, 0x3c, !PT ;  /* 0x00000070060f7812 */ /* 0x000fca00078e3cff */
[----:B------:R0:W-:Y:S04]  /*13b60*/  STS.U16 [R15+UR4+0x3380], R25 ;  /* 0x003380190f007988 */ /* 0x0001e80008000404 */
[----:B------:R1:W-:Y:S04]  /*13b70*/  STS.U16 [R15+UR4+0x3780], R27 ;  /* 0x0037801b0f007988 */ /* 0x0003e80008000404 */
[----:B------:R-:W-:Y:S04]  /*13b80*/  STS.U16 [R15+UR4+0x1f80], R12 ;  /* 0x001f800c0f007988 */ /* 0x000fe80008000404 */
[----:B0-----:R-:W2:Y:S04]  /*13b90*/  LDL.LU.64 R24, [R1+0x5b0] ;  /* 0x0005b00001187983 */ /* 0x001ea80000300a00 */
[----:B------:R0:W-:Y:S04]  /*13ba0*/  STS.U16 [R15+UR4+0x2380], R13 ;  /* 0x0023800d0f007988 */ /* 0x0001e80008000404 */
[----:B-1----:R-:W2:Y:S04]  /*13bb0*/  LDL.LU.64 R26, [R1+0x5b8] ;  /* 0x0005b800011a7983 */ /* 0x002ea80000300a00 */
[----:B------:R-:W-:Y:S04]  /*13bc0*/  STS.U16 [R15+UR4+0x3f80], R21 ;  /* 0x003f80150f007988 */ /* 0x000fe80008000404 */
        /* <DEDUP_REMOVED lines=10> */
[----:B------:R1:W-:Y:S04]  /*13c70*/  STS.U16 [R15+UR4+0x3b80], R29 ;  /* 0x003b801d0f007988 */ /* 0x0003e80008000404 */
[----:B0-----:R-:W3:Y:S04]  /*13c80*/  LDL.LU.64 R12, [R1+0x610] ;  /* 0x00061000010c7983 */ /* 0x001ee80000300a00 */
[----:B-1----:R-:W3:Y:S01]  /*13c90*/  LDL.LU.64 R14, [R1+0x618] ;  /* 0x00061800010e7983 */ /* 0x002ee20000300a00 */
[----:B------:R-:W0:Y:S01]  /*13ca0*/  S2UR UR7, SR_CgaCtaId ;  /* 0x00000000000779c3 */ /* 0x000e220000008800 */
[----:B------:R-:W-:Y:S01]  /*13cb0*/  IMAD R10, R9, 0x90, RZ ;  /* 0x00000090090a7824 */ /* 0x000fe200078e02ff */
[C---:B------:R-:W-:Y:S01]  /*13cc0*/  LOP3.LUT R28, R0.reuse, 0x20, RZ, 0xc0, !PT ;  /* 0x00000020001c7812 */ /* 0x040fe200078ec0ff */
[C---:B------:R-:W-:Y:S01]  /*13cd0*/  IMAD.SHL.U32 R9, R0.reuse, 0x2, RZ ;  /* 0x0000000200097824 */ /* 0x040fe200078e00ff */
[----:B------:R-:W-:Y:S01]  /*13ce0*/  UMOV UR6, 0x400 ;  /* 0x0000040000067882 */ /* 0x000fe20000000000 */
[----:B------:R-:W-:-:S02]  /*13cf0*/  IMAD.SHL.U32 R22, R0, 0x20, RZ ;  /* 0x0000002000167824 */ /* 0x000fc400078e00ff */
[----:B------:R-:W-:Y:S01]  /*13d00*/  IMAD.SHL.U32 R28, R28, 0x20, RZ ;  /* 0x000000201c1c7824 */ /* 0x000fe200078e00ff */
[--C-:B------:R-:W-:Y:S02]  /*13d10*/  LOP3.LUT R8, R8, 0x10, R9.reuse, 0x78, !PT ;  /* 0x0000001008087812 */ /* 0x100fe400078e7809 */
[----:B------:R-:W-:Y:S02]  /*13d20*/  LOP3.LUT R6, R10, 0x30, R9, 0x78, !PT ;  /* 0x000000300a067812 */ /* 0x000fe400078e7809 */
[----:B------:R-:W-:Y:S02]  /*13d30*/  LOP3.LUT R22, R8, 0x200, R22, 0xf8, !PT ;  /* 0x0000020008167812 */ /* 0x000fe400078ef816 */
[----:B------:R-:W-:Y:S02]  /*13d40*/  LOP3.LUT R28, R6, R28, RZ, 0xfc, !PT ;  /* 0x0000001c061c7212 */ /* 0x000fe400078efcff */
[----:B------:R-:W-:Y:S01]  /*13d50*/  LOP3.LUT R3, R22, 0x20, RZ, 0x3c, !PT ;  /* 0x0000002016037812 */ /* 0x000fe200078e3cff */
[----:B0-----:R-:W-:Y:S01]  /*13d60*/  ULEA UR6, UR7, UR6, 0x18 ;  /* 0x0000000607067291 */ /* 0x001fe2000f8ec0ff */
[----:B------:R-:W-:Y:S08]  /*13d70*/  BAR.SYNC.DEFER_BLOCKING 0x0 ;  /* 0x0000000000007b1d */ /* 0x000ff00000010000 */
[----:B------:R-:W-:Y:S04]  /*13d80*/  LDSM.16.MT88.4 R4, [R22+UR6+0x4000] ;  /* 0x004000061604783b */ /* 0x000fe80008004200 */
[----:B------:R-:W0:Y:S04]  /*13d90*/  LDSM.16.M88.4 R16, [R28+UR6] ;  /* 0x000000061c10783b */ /* 0x000e280008000200 */
[----:B------:R-:W2:Y:S04]  /*13da0*/  LDSM.16.MT88.4 R8, [R3+UR6+0x4000] ;  /* 0x004000060308783b */ /* 0x000ea80008004200 */
[----:B------:R3:W-:Y:S04]  /*13db0*/  STL [R1+0xfe8], R22 ;  /* 0x000fe81601007387 */ /* 0x0007e80000100800 */
[----:B------:R-:W-:Y:S04]  /*13dc0*/  STL [R1+0xfec], R3 ;  /* 0x000fec0301007387 */ /* 0x000fe80000100800 */
[----:B0-----:R-:W-:Y:S01]  /*13dd0*/  STL.64 [R1+0x8], R18 ;  /* 0x0000081201007387 */ /* 0x001fe20000100a00 */
[-C--:B---3--:R-:W-:Y:S08]  /*13de0*/  HMMA.16816.F32 R20, R4, R16.reuse, R12 ;  /* 0x000000100414723c */ /* 0x088ff0000000180c */
[----:B--2---:R-:W-:Y:S01]  /*13df0*/  HMMA.16816.F32 R12, R8, R16, R24 ;  /* 0x00000010080c723c */ /* 0x004fe20000001818 */
[----:B------:R-:W0:Y:S04]  /*13e00*/  LDSM.16.M88.4 R24, [R28+UR6+0x800] ;  /* 0x000800061c18783b */ /* 0x000e280008000200 */
[----:B------:R-:W1:Y:S06]  /*13e10*/  LDSM.16.M88.4 R16, [R28+UR6+0x1000] ;  /* 0x001000061c10783b */ /* 0x000e6c0008000200 */
[----:B------:R2:W-:Y:S04]  /*13e20*/  STL.64 [R1+0xf0], R20 ;  /* 0x0000f01401007387 */ /* 0x0005e80000100a00 */
[----:B------:R3:W-:Y:S04]  /*13e30*/  STL.64 [R1+0xf8], R22 ;  /* 0x0000f81601007387 */ /* 0x0007e80000100a00 */
[----:B------:R4:W-:Y:S01]  /*13e40*/  STL [R1+0x88], R14 ;  /* 0x0000880e01007387 */ /* 0x0009e20000100800 */
[----:B--2---:R-:W-:-:S02]  /*13e50*/  IMAD.MOV.U32 R20, RZ, RZ, R12 ;  /* 0x000000ffff147224 */ /* 0x004fc400078e000c */
[----:B------:R-:W-:Y:S02]  /*13e60*/  IMAD.MOV.U32 R21, RZ, RZ, R13 ;  /* 0x000000ffff157224 */ /* 0x000fe400078e000d */
[----:B---3--:R-:W-:Y:S01]  /*13e70*/  IMAD.MOV.U32 R23, RZ, RZ, R15 ;  /* 0x000000ffff177224 */ /* 0x008fe200078e000f */
[----:B------:R-:W2:Y:S04]  /*13e80*/  LDL.LU.64 R12, [R1+0x6a0] ;  /* 0x0006a000010c7983 */ /* 0x000ea80000300a00 */
[----:B----4-:R-:W2:Y:S04]  /*13e90*/  LDL.LU.64 R14, [R1+0x6a8] ;  /* 0x0006a800010e7983 */ /* 0x010ea80000300a00 */
[----:B------:R-:W-:Y:S04]  /*13ea0*/  STL.64 [R1+0x1010], R10 ;  /* 0x0010100a01007387 */ /* 0x000fe80000100a00 */
[----:B------:R-:W-:Y:S04]  /*13eb0*/  STL.64 [R1+0x1008], R8 ;  /* 0x0010080801007387 */ /* 0x000fe80000100a00 */
[----:B------:R-:W-:Y:S04]  /*13ec0*/  STL [R1+0xf48], R21 ;  /* 0x000f481501007387 */ /* 0x000fe80000100800 */
[----:B------:R-:W-:Y:S04]  /*13ed0*/  STL [R1+0xf44], R20 ;  /* 0x000f441401007387 */ /* 0x000fe80000100800 */
[----:B------:R-:W-:Y:S04]  /*13ee0*/  STL [R1+0xf3c], R23 ;  /* 0x000f3c1701007387 */ /* 0x000fe80000100800 */
[----:B------:R-:W3:Y:S04]  /*13ef0*/  LDSM.16.M88.4 R20, [R28+UR6+0x1800] ;  /* 0x001800061c14783b */ /* 0x000ee80008000200 */
[----:B0-----:R-:W-:Y:S04]  /*13f00*/  STL [R1+0xf6c], R26 ;  /* 0x000f6c1a01007387 */ /* 0x001fe80000100800 */
[----:B------:R-:W-:Y:S04]  /*13f10*/  STL [R1+0xf68], R27 ;  /* 0x000f681b01007387 */ /* 0x000fe80000100800 */
[----:B-1----:R-:W-:Y:S04]  /*13f20*/  STL [R1+0xf40], R18 ;  /* 0x000f401201007387 */ /* 0x002fe80000100800 */
[----:B------:R-:W-:Y:S04]  /*13f30*/  STL [R1+0xf38], R19 ;  /* 0x000f381301007387 */ /* 0x000fe80000100800 */
[----:B------:R-:W0:Y:S04]  /*13f40*/  LDSM.16.M88.4 R8, [R28+UR6+0x2000] ;  /* 0x002000061c08783b */ /* 0x000e280008000200 */
[----:B---3--:R-:W-:Y:S04]  /*13f50*/  STL.64 [R1+0x50], R20 ;  /* 0x0000501401007387 */ /* 0x008fe80000100a00 */
[----:B------:R-:W-:Y:S04]  /*13f60*/  STL.64 [R1+0x58], R22 ;  /* 0x0000581601007387 */ /* 0x000fe80000100a00 */
[----:B------:R-:W1:Y:S04]  /*13f70*/  LDSM.16.M88.4 R20, [R28+UR6+0x2800] ;  /* 0x002800061c14783b */ /* 0x000e680008000200 */
[----:B0-----:R-:W-:Y:S04]  /*13f80*/  STL.64 [R1+0x40], R8 ;  /* 0x0000400801007387 */ /* 0x001fe80000100a00 */
[----:B------:R-:W-:Y:S04]  /*13f90*/  STL.64 [R1+0x48], R10 ;  /* 0x0000480a01007387 */ /* 0x000fe80000100a00 */
[----:B------:R-:W0:Y:S04]  /*13fa0*/  LDSM.16.M88.4 R8, [R28+UR6+0x3000] ;  /* 0x003000061c08783b */ /* 0x000e280008000200 */
[----:B-1----:R1:W-:Y:S04]  /*13fb0*/  STL.64 [R1+0x30], R20 ;  /* 0x0000301401007387 */ /* 0x0023e80000100a00 */
[----:B------:R3:W-:Y:S04]  /*13fc0*/  STL.64 [R1+0x38], R22 ;  /* 0x0000381601007387 */ /* 0x0007e80000100a00 */
[----:B-1----:R-:W4:Y:S04]  /*13fd0*/  LDL.LU.64 R20, [R1+0x690] ;  /* 0x0006900001147983 */ /* 0x002f280000300a00 */
[----:B---3--:R-:W4:Y:S04]  /*13fe0*/  LDL.LU.64 R22, [R1+0x698] ;  /* 0x0006980001167983 */ /* 0x008f280000300a00 */
[----:B0-----:R-:W-:Y:S04]  /*13ff0*/  STL.64 [R1+0x20], R8 ;  /* 0x0000200801007387 */ /* 0x001fe80000100a00 */
[----:B------:R-:W-:Y:S04]  /*14000*/  STL.64 [R1+0x28], R10 ;  /* 0x0000280a01007387 */ /* 0x000fe80000100a00 */
[----:B------:R-:W0:Y:S04]  /*14010*/  LDSM.16.M88.4 R8, [R28+UR6+0x3800] ;  /* 0x003800061c08783b */ /* 0x000e280008000200 */
[----:B------:R1:W-:Y:S01]  /*14020*/  STL [R1+0xe94], R28 ;  /* 0x000e941c01007387 */ /* 0x0003e20000100800 */
[----:B--2---:R-:W-:-:S15]  /*14030*/  HMMA.16816.F32 R12, R4, R24, R12 ;  /* 0x00000018040c723c */ /* 0x004fde000000180c */
[----:B------:R-:W-:-:S04]  /*14040*/  NOP ;  /* 0x0000000000007918 */ /* 0x000fc80000000000 */
[----:B------:R-:W-:Y:S02]  /*14050*/  IMAD.MOV.U32 R26, RZ, RZ, R12 ;  /* 0x000000ffff1a7224 */ /* 0x000fe400078e000c */
[----:B------:R-:W-:Y:S01]  /*14060*/  IMAD.MOV.U32 R27, RZ, RZ, R13 ;  /* 0x000000ffff1b7224 */ /* 0x000fe200078e000d */
[----:B------:R2:W-:Y:S01]  /*14070*/  STL [R1+0xe8], R14 ;  /* 0x0000e80e01007387 */ /* 0x0005e20000100800 */
[----:B-1----:R-:W-:-:S03]  /*14080*/  IMAD.MOV.U32 R28, RZ, RZ, R15 ;  /* 0x000000ffff1c7224 */ /* 0x002fc600078e000f */
[----:B------:R-:W3:Y:S04]  /*14090*/  LDL.LU.64 R12, [R1+0x680] ;  /* 0x00068000010c7983 */ /* 0x000ee80000300a00 */
[----:B--2---:R-:W3:Y:S04]  /*140a0*/  LDL.LU.64 R14, [R1+0x688] ;  /* 0x00068800010e7983 */ /* 0x004ee80000300a00 */
[----:B------:R-:W-:Y:S04]  /*140b0*/  STL.64 [R1+0x1020], R26 ;  /* 0x0010201a01007387 */ /* 0x000fe80000100a00 */
[----:B------:R1:W-:Y:S04]  /*140c0*/  STL.64 [R1+0x1018], R24 ;  /* 0x0010181801007387 */ /* 0x0003e80000100a00 */
[----:B-1----:R-:W2:Y:S04]  /*140d0*/  LDL.LU.64 R24, [R1+0x40] ;  /* 0x0000400001187983 */ /* 0x002ea80000300a00 */
[----:B0-----:R-:W-:Y:S04]  /*140e0*/  STL.64 [R1+0x10], R8 ;  /* 0x0000100801007387 */ /* 0x001fe80000100a00 */
[----:B------:R-:W-:Y:S04]  /*140f0*/  STL.64 [R1+0x18], R10 ;  /* 0x0000180a01007387 */ /* 0x000fe80000100a00 */
[----:B------:R0:W-:Y:S04]  /*14100*/  STL.64 [R1+0x1028], R8 ;  /* 0x0010280801007387 */ /* 0x0001e80000100a00 */
[----:B0-----:R-:W2:Y:S04]  /*14110*/  LDL.LU.64 R8, [R1+0x670] ;  /* 0x0006700001087983 */ /* 0x001ea80000300a00 */
[----:B------:R-:W2:Y:S04]  /*14120*/  LDL.LU.64 R10, [R1+0x678] ;  /* 0x00067800010a7983 */ /* 0x000ea80000300a00 */
[----:B------:R-:W-:Y:S01]  /*14130*/  STL [R1+0xff0], R28 ;  /* 0x000ff01c01007387 */ /* 0x000fe20000100800 */
[----:B----4-:R-:W-:-:S15]  /*14140*/  HMMA.16816.F32 R20, R4, R16, R20 ;  /* 0x000000100414723c */ /* 0x010fde0000001814 */
[----:B------:R-:W-:-:S04]  /*14150*/  NOP ;  /* 0x0000000000007918 */ /* 0x000fc80000000000 */
[----:B------:R0:W-:Y:S04]  /*14160*/  STL.64 [R1+0xd0], R20 ;  /* 0x0000d01401007387 */ /* 0x0001e80000100a00 */
[----:B------:R-:W-:Y:S01]  /*14170*/  STL [R1+0xd8], R22 ;  /* 0x0000d81601007387 */ /* 0x000fe20000100800 */
[----:B0-----:R-:W-:-:S05]  /*14180*/  IMAD.MOV.U32 R21, RZ, RZ, R23 ;  /* 0x000000ffff157224 */ /* 0x001fca00078e0017 */
[----:B------:R0:W-:Y:S04]  /*14190*/  STL [R1+0xf4c], R21 ;  /* 0x000f4c1501007387 */ /* 0x0001e80000100800 */
[----:B0-----:R-:W3:Y:S01]  /*141a0*/  LDL.LU.64 R20, [R1+0x50] ;  /* 0x0000500001147983 */ /* 0x001ee20000300a00 */
[----:B--2---:R-:W-:-:S15]  /*141b0*/  HMMA.16816.F32 R8, R4, R24, R8 ;  /* 0x000000180408723c */ /* 0x004fde0000001808 */
[----:B------:R-:W-:-:S04]  /*141c0*/  NOP ;  /* 0x0000000000007918 */ /* 0x000fc80000000000 */
[----:B------:R-:W-:Y:S02]  /*141d0*/  IMAD.MOV.U32 R18, RZ, RZ, R9 ;  /* 0x000000ffff127224 */ /* 0x000fe400078e0009 */
[----:B------:R-:W-:Y:S02]  /*141e0*/  IMAD.MOV.U32 R23, RZ, RZ, R10 ;  /* 0x000000ffff177224 */ /* 0x000fe400078e000a */
[----:B------:R-:W-:Y:S01]  /*141f0*/  IMAD.MOV.U32 R19, RZ, RZ, R11 ;  /* 0x000000ffff137224 */ /* 0x000fe200078e000b */
[----:B---3--:R-:W-:-:S15]  /*14200*/  HMMA.16816.F32 R12, R4, R20, R12 ;  /* 0x00000014040c723c */ /* 0x008fde000000180c */
[----:B------:R-:W-:-:S04]  /*14210*/  NOP ;  /* 0x0000000000007918 */ /* 0x000fc80000000000 */
[----:B------:R0:W-:Y:S04]  /*14220*/  STL.64 [R1+0xc0], R12 ;  /* 0x0000c00c01007387 */ /* 0x0001e80000100a00 */
[----:B------:R1:W-:Y:S01]  /*14230*/  STL.64 [R1+0xc8], R14 ;  /* 0x0000c80e01007387 */ /* 0x0003e20000100a00 */
[----:B0-----:R-:W-:Y:S02]  /*14240*/  IMAD.MOV.U32 R12, RZ, RZ, R20 ;  /* 0x000000ffff0c7224 */ /* 0x001fe400078e0014 */
[----:B------:R-:W-:Y:S02]  /*14250*/  IMAD.MOV.U32 R13, RZ, RZ, R25 ;  /* 0x000000ffff0d7224 */ /* 0x000fe400078e0019 */
[----:B-1----:R-:W-:Y:S02]  /*14260*/  IMAD.MOV.U32 R14, RZ, RZ, R24 ;  /* 0x000000ffff0e7224 */ /* 0x002fe400078e0018 */
[----:B------:R-:W-:-:S03]  /*14270*/  IMAD.MOV.U32 R20, RZ, RZ, R8 ;  /* 0x000000ffff147224 */ /* 0x000fc600078e0008 */
[----:B------:R-:W-:Y:S04]  /*14280*/  STL [R1+0x1058], R14 ;  /* 0x0010580e01007387 */ /* 0x000fe80000100800 */
[----:B------:R0:W-:Y:S04]  /*14290*/  STL.64 [R1+0x1050], R12 ;  /* 0x0010500c01007387 */ /* 0x0001e80000100a00 */
[----:B0-----:R-:W2:Y:S04]  /*142a0*/  LDL.LU.64 R12, [R1+0x30] ;  /* 0x00003000010c7983 */ /* 0x001ea80000300a00 */
[----:B------:R-:W3:Y:S04]  /*142b0*/  LDL.LU.64 R8, [R1+0x640] ;  /* 0x0006400001087983 */ /* 0x000ee80000300a00 */
[----:B------:R-:W4:Y:S04]  /*142c0*/  LDL.LU.64 R10, [R1+0x648] ;  /* 0x00064800010a7983 */ /* 0x000f280000300a00 */
[----:B----4-:R-:W-:Y:S04]  /*142d0*/  STL.64 [R1+0x1048], R10 ;  /* 0x0010480a01007387 */ /* 0x010fe80000100a00 */
[----:B---3--:R0:W-:Y:S04]  /*142e0*/  STL.64 [R1+0x1040], R8 ;  /* 0x0010400801007387 */ /* 0x0081e80000100a00 */
[----:B0-----:R-:W3:Y:S04]  /*142f0*/  LDL.LU.64 R8, [R1+0x660] ;  /* 0x0006600001087983 */ /* 0x001ee80000300a00 */
[----:B------:R-:W3:Y:S04]  /*14300*/  LDL.LU.64 R10, [R1+0x668] ;  /* 0x00066800010a7983 */ /* 0x000ee80000300a00 */
[----:B------:R-:W4:Y:S04]  /*14310*/  LDL.LU.64 R24, [R1+0x630] ;  /* 0x0006300001187983 */ /* 0x000f280000300a00 */
[----:B------:R-:W4:Y:S01]  /*14320*/  LDL.LU.64 R26, [R1+0x638] ;  /* 0x00063800011a7983 */ /* 0x000f220000300a00 */
[----:B--2---:R-:W-:-:S02]  /*14330*/  IMAD.MOV.U32 R22, RZ, RZ, R12 ;  /* 0x000000ffff167224 */ /* 0x004fc400078e000c */
[----:B------:R-:W-:Y:S02]  /*14340*/  IMAD.MOV.U32 R15, RZ, RZ, R13 ;  /* 0x000000ffff0f7224 */ /* 0x000fe400078e000d */
[----:B------:R-:W-:Y:S01]  /*14350*/  IMAD.MOV.U32 R0, RZ, RZ, R21 ;  /* 0x000000ffff007224 */ /* 0x000fe200078e0015 */
[----:B---3--:R-:W-:Y:S01]  /*14360*/  HMMA.16816.F32 R8, R4, R12, R8 ;  /* 0x0000000c0408723c */ /* 0x008fe20000001808 */
[----:B----4-:R-:W-:Y:S04]  /*14370*/  STL.64 [R1+0x1038], R26 ;  /* 0x0010381a01007387 */ /* 0x010fe80000100a00 */
[----:B------:R0:W-:Y:S04]  /*14380*/  STL.64 [R1+0x1030], R24 ;  /* 0x0010301801007387 */ /* 0x0001e80000100a00 */
[----:B0-----:R-:W2:Y:S04]  /*14390*/  LDL.LU.64 R24, [R1+0x20] ;  /* 0x0000200001187983 */ /* 0x001ea80000300a00 */
[----:B------:R-:W-:Y:S04]  /*143a0*/  STL [R1+0xf5c], R19 ;  /* 0x000f5c1301007387 */ /* 0x000fe80000100800 */
[----:B------:R-:W-:Y:S04]  /*143b0*/  STL [R1+0xf58], R23 ;  /* 0x000f581701007387 */ /* 0x000fe80000100800 */
[----:B------:R-:W-:Y:S04]  /*143c0*/  STL [R1+0xf54], R18 ;  /* 0x000f541201007387 */ /* 0x000fe80000100800 */
[----:B------:R-:W-:Y:S01]  /*143d0*/  STL [R1+0xf50], R20 ;  /* 0x000f501401007387 */ /* 0x000fe20000100800 */
[----:B------:R-:W-:-:S03]  /*143e0*/  IMAD.MOV.U32 R21, RZ, RZ, R11 ;  /* 0x000000ffff157224 */ /* 0x000fc600078e000b */
[----:B------:R-:W3:Y:S04]  /*143f0*/  LDL.LU R14, [R1+0x1058] ;  /* 0x00105800010e7983 */ /* 0x000ee80000300800 */
[----:B------:R-:W4:Y:S04]  /*14400*/  LDL.LU.64 R12, [R1+0x1050] ;  /* 0x00105000010c7983 */ /* 0x000f280000300a00 */
[----:B------:R-:W-:Y:S04]  /*14410*/  STL.64 [R1+0xa0], R8 ;  /* 0x0000a00801007387 */ /* 0x000fe80000100a00 */
[----:B------:R0:W-:Y:S04]  /*14420*/  STL [R1+0xa8], R10 ;  /* 0x0000a80a01007387 */ /* 0x0001e80000100800 */
[----:B0-----:R-:W4:Y:S04]  /*14430*/  LDL.LU.64 R10, [R1+0x1048] ;  /* 0x00104800010a7983 */ /* 0x001f280000300a00 */
[----:B------:R-:W4:Y:S01]  /*14440*/  LDL.LU.64 R8, [R1+0x1040] ;  /* 0x0010400001087983 */ /* 0x000f220000300a00 */
[----:B--2---:R-:W-:-:S02]  /*14450*/  IMAD.MOV.U32 R28, RZ, RZ, R24 ;  /* 0x000000ffff1c7224 */ /* 0x004fc400078e0018 */
[----:B------:R-:W-:Y:S01]  /*14460*/  IMAD.MOV.U32 R3, RZ, RZ, R25 ;  /* 0x000000ffff037224 */ /* 0x000fe200078e0019 */
[----:B---3--:R-:W-:Y:S04]  /*14470*/  STL.64 [R1+0x1000], R14 ;  /* 0x0010000e01007387 */ /* 0x008fe80000100a00 */
[----:B----4-:R0:W-:Y:S04]  /*14480*/  STL.64 [R1+0xff8], R12 ;  /* 0x000ff80c01007387 */ /* 0x0101e80000100a00 */
[----:B0-----:R-:W2:Y:S04]  /*14490*/  LDL.LU.64 R12, [R1+0x650] ;  /* 0x00065000010c7983 */ /* 0x001ea80000300a00 */
[----:B------:R-:W2:Y:S04]  /*144a0*/  LDL.LU.64 R14, [R1+0x658] ;  /* 0x00065800010e7983 */ /* 0x000ea80000300a00 */
[----:B------:R-:W3:Y:S01]  /*144b0*/  LDL.LU.64 R26, [R1+0x1038] ;  /* 0x00103800011a7983 */ /* 0x000ee20000300a00 */
[----:B------:R-:W-:Y:S03]  /*144c0*/  HMMA.16816.F32 R8, R4, R24, R8 ;  /* 0x000000180408723c */ /* 0x000fe60000001808 */
[----:B------:R-:W3:-:S15]  /*144d0*/  LDL.LU.64 R24, [R1+0x1030] ;  /* 0x0010300001187983 */ /* 0x000ede0000300a00 */
[----:B------:R-:W-:Y:S01]  /*144e0*/  NOP ;  /* 0x0000000000007918 */ /* 0x000fe20000000000 */
[----:B------:R-:W-:Y:S02]  /*144f0*/  IMAD.MOV.U32 R19, RZ, RZ, R8 ;  /* 0x000000ffff137224 */ /* 0x000fe400078e0008 */
[----:B------:R-:W-:Y:S02]  /*14500*/  IMAD.MOV.U32 R23, RZ, RZ, R9 ;  /* 0x000000ffff177224 */ /* 0x000fe400078e0009 */
[----:B------:R-:W3:Y:S01]  /*14510*/  LDL.LU.64 R8, [R1+0x1028] ;  /* 0x0010280001087983 */ /* 0x000ee20000300a00 */
[----:B------:R-:W-:Y:S02]  /*14520*/  IMAD.MOV.U32 R18, RZ, RZ, R10 ;  /* 0x000000ffff127224 */ /* 0x000fe400078e000a */
[----:B------:R-:W-:Y:S01]  /*14530*/  IMAD.MOV.U32 R20, RZ, RZ, R11 ;  /* 0x000000ffff147224 */ /* 0x000fe200078e000b */
[----:B---3--:R-:W-:Y:S01]  /*14540*/  HMMA.16816.F32 R4, R4, R8, R24 ;  /* 0x000000080404723c */ /* 0x008fe20000001818 */
[----:B------:R-:W3:Y:S04]  /*14550*/  LDL.LU.64 R26, [R1+0x1020] ;  /* 0x00102000011a7983 */ /* 0x000ee80000300a00 */
[----:B------:R-:W2:Y:S04]  /*14560*/  LDL.LU.64 R24, [R1+0x1018] ;  /* 0x0010180001187983 */ /* 0x000ea80000300a00 */
[----:B------:R-:W2:Y:S04]  /*14570*/  LDL.LU.64 R10, [R1+0x1010] ;  /* 0x00101000010a7983 */ /* 0x000ea80000300a00 */
[----:B------:R-:W2:Y:S06]  /*14580*/  LDL.LU.64 R8, [R1+0x1008] ;  /* 0x0010080001087983 */ /* 0x000eac0000300a00 */
[----:B------:R0:W-:Y:S04]  /*14590*/  STL.64 [R1+0x70], R4 ;  /* 0x0000700401007387 */ /* 0x0001e80000100a00 */
[----:B------:R1:W-:Y:S04]  /*145a0*/  STL.64 [R1+0x78], R6 ;  /* 0x0000780601007387 */ /* 0x0003e80000100a00 */
[----:B0-----:R-:W4:Y:S04]  /*145b0*/  LDL.LU.64 R4, [R1+0x600] ;  /* 0x0006000001047983 */ /* 0x001f280000300a00 */
[----:B-1----:R-:W4:Y:S01]  /*145c0*/  LDL.LU.64 R6, [R1+0x608] ;  /* 0x0006080001067983 */ /* 0x002f220000300a00 */
[C---:B--2---:R-:W-:Y:S08]  /*145d0*/  HMMA.16816.F32 R12, R8.reuse, R24, R12 ;  /* 0x00000018080c723c */ /* 0x044ff0000000180c */
[----:B----4-:R-:W-:Y:S11]  /*145e0*/  HMMA.16816.F32 R4, R8, R16, R4 ;  /* 0x000000100804723c */ /* 0x010ff60000001804 */
[----:B------:R-:W-:Y:S01]  /*145f0*/  IMAD.MOV.U32 R29, RZ, RZ, R14 ;  /* 0x000000ffff1d7224 */ /* 0x000fe200078e000e */
[----:B------:R0:W-:Y:S01]  /*14600*/  STL.64 [R1+0x60], R12 ;  /* 0x0000600c01007387 */ /* 0x0001e20000100a00 */
[----:B------:R-:W-:-:S03]  /*14610*/  IMAD.MOV.U32 R2, RZ, RZ, R15 ;  /* 0x000000ffff027224 */ /* 0x000fc600078e000f */
[----:B------:R-:W2:Y:S04]  /*14620*/  LDL.LU.64 R14, [R1+0x1000] ;  /* 0x00100000010e7983 */ /* 0x000ea80000300a00 */
[----:B0-----:R-:W4:Y:S01]  /*14630*/  LDL.LU.64 R12, [R1+0xff8] ;  /* 0x000ff800010c7983 */ /* 0x001f220000300a00 */
[----:B------:R-:W-:Y:S02]  /*14640*/  IMAD.MOV.U32 R25, RZ, RZ, R6 ;  /* 0x000000ffff197224 */ /* 0x000fe400078e0006 */
[----:B------:R-:W-:Y:S01]  /*14650*/  IMAD.MOV.U32 R24, RZ, RZ, R7 ;  /* 0x000000ffff187224 */ /* 0x000fe200078e0007 */
[----:B------:R-:W-:Y:S04]  /*14660*/  STL.64 [R1+0x100], R4 ;  /* 0x0001000401007387 */ /* 0x000fe80000100a00 */
[----:B---3--:R-:W-:Y:S04]  /*14670*/  STL.64 [R1+0xf78], R26 ;  /* 0x000f781a01007387 */ /* 0x008fe80000100a00 */
[----:B------:R-:W-:Y:S04]  /*14680*/  STL.64 [R1+0xf70], R24 ;  /* 0x000f701801007387 */ /* 0x000fe80000100a00 */
[----:B------:R0:W-:Y:S04]  /*14690*/  STL.64 [R1+0xf60], R18 ;  /* 0x000f601201007387 */ /* 0x0001e80000100a00 */
[----:B------:R-:W3:Y:S04]  /*146a0*/  LDL.LU R16, [R1+0xf0] ;  /* 0x0000f00001107983 */ /* 0x000ee80000300800 */
[----:B------:R-:W3:Y:S04]  /*146b0*/  LDL.LU R17, [R1+0xf4] ;  /* 0x0000f40001117983 */ /* 0x000ee80000300800 */
[----:B0-----:R-:W2:Y:S04]  /*146c0*/  LDL.LU R18, [R1+0xf8] ;  /* 0x0000f80001127983 */ /* 0x001ea80000300800 */
[----:B------:R-:W2:Y:S04]  /*146d0*/  LDL.LU R19, [R1+0xfc] ;  /* 0x0000fc0001137983 */ /* 0x000ea80000300800 */
[----:B--2---:R-:W-:Y:S04]  /*146e0*/  STL.64 [R1+0xf88], R18 ;  /* 0x000f881201007387 */ /* 0x004fe80000100a00 */
[----:B---3--:R0:W-:Y:S02]  /*146f0*/  STL.64 [R1+0xf80], R16 ;  /* 0x000f801001007387 */ /* 0x0081e40000100a00 */
[----:B0-----:R-:W-:-:S02]  /*14700*/  IMAD.MOV.U32 R16, RZ, RZ, R28 ;  /* 0x000000ffff107224 */ /* 0x001fc400078e001c */
[----:B------:R-:W-:Y:S01]  /*14710*/  IMAD.MOV.U32 R17, RZ, RZ, R3 ;  /* 0x000000ffff117224 */ /* 0x000fe200078e0003 */
[----:B------:R-:W2:Y:S04]  /*14720*/  LDL.LU R28, [R1+0xff0] ;  /* 0x000ff000011c7983 */ /* 0x000ea80000300800 */
[----:B------:R-:W3:Y:S04]  /*14730*/  LDL.LU R3, [R1+0xfec] ;  /* 0x000fec0001037983 */ /* 0x000ee80000300800 */
[----:B------:R0:W-:Y:S02]  /*14740*/  STL.64 [R1+0xfa0], R16 ;  /* 0x000fa01001007387 */ /* 0x0001e40000100a00 */
[----:B0-----:R-:W-:-:S02]  /*14750*/  IMAD.MOV.U32 R16, RZ, RZ, R22 ;  /* 0x000000ffff107224 */ /* 0x001fc400078e0016 */
[----:B------:R-:W-:Y:S01]  /*14760*/  IMAD.MOV.U32 R17, RZ, RZ, R15 ;  /* 0x000000ffff117224 */ /* 0x000fe200078e000f */
[----:B------:R-:W2:Y:S04]  /*14770*/  LDL.LU R22, [R1+0xfe8] ;  /* 0x000fe80001167983 */ /* 0x000ea80000300800 */
[----:B------:R0:W-:Y:S02]  /*14780*/  STL.64 [R1+0xfb8], R16 ;  /* 0x000fb81001007387 */ /* 0x0001e40000100a00 */
[----:B0-----:R-:W-:Y:S02]  /*14790*/  IMAD.MOV.U32 R16, RZ, RZ, R14 ;  /* 0x000000ffff107224 */ /* 0x001fe400078e000e */
[----:B----4-:R-:W-:-:S05]  /*147a0*/  IMAD.MOV.U32 R17, RZ, RZ, R13 ;  /* 0x000000ffff117224 */ /* 0x010fca00078e000d */
[----:B------:R-:W-:Y:S04]  /*147b0*/  STL.64 [R1+0xfd0], R16 ;  /* 0x000fd01001007387 */ /* 0x000fe80000100a00 */
[----:B------:R-:W4:Y:S04]  /*147c0*/  LDL.LU.64 R24, [R1+0x5c0] ;  /* 0x0005c00001187983 */ /* 0x000f280000300a00 */
[----:B------:R-:W3:Y:S04]  /*147d0*/  LDL.LU.64 R26, [R1+0x5c8] ;  /* 0x0005c800011a7983 */ /* 0x000ee80000300a00 */
[----:B--2---:R-:W-:Y:S04]  /*147e0*/  LDSM.16.MT88.4 R4, [R22+UR6+0x4400] ;  /* 0x004400061604783b */ /* 0x004fe80008004200 */
[----:B---3--:R-:W-:Y:S04]  /*147f0*/  STL.64 [R1+0xf98], R26 ;  /* 0x000f981a01007387 */ /* 0x008fe80000100a00 */
[----:B----4-:R0:W-:Y:S04]  /*14800*/  STL.64 [R1+0xf90], R24 ;  /* 0x000f901801007387 */ /* 0x0101e80000100a00 */
[----:B0-----:R-:W2:Y:S04]  /*14810*/  LDL.LU.64 R24, [R1+0x5d0] ;  /* 0x0005d00001187983 */ /* 0x001ea80000300a00 */
[----:B------:R-:W3:Y:S04]  /*14820*/  LDL.LU.64 R26, [R1+0x5d8] ;  /* 0x0005d800011a7983 */ /* 0x000ee80000300a00 */
[----:B---3--:R-:W-:Y:S04]  /*14830*/  STL.64 [R1+0xfb0], R26 ;  /* 0x000fb01a01007387 */ /* 0x008fe80000100a00 */
[----:B--2---:R0:W-:Y:S04]  /*14840*/  STL.64 [R1+0xfa8], R24 ;  /* 0x000fa81801007387 */ /* 0x0041e80000100a00 */
[----:B0-----:R-:W2:Y:S04]  /*14850*/  LDL.LU.64 R24, [R1+0x5e0] ;  /* 0x0005e00001187983 */ /* 0x001ea80000300a00 */
[----:B------:R-:W3:Y:S04]  /*14860*/  LDL.LU.64 R26, [R1+0x5e8] ;  /* 0x0005e800011a7983 */ /* 0x000ee80000300a00 */
[----:B---3--:R-:W-:Y:S04]  /*14870*/  STL.64 [R1+0xfc8], R26 ;  /* 0x000fc81a01007387 */ /* 0x008fe80000100a00 */
[----:B--2---:R0:W-:Y:S04]  /*14880*/  STL.64 [R1+0xfc0], R24 ;  /* 0x000fc01801007387 */ /* 0x0041e80000100a00 */
[----:B0-----:R-:W2:Y:S04]  /*14890*/  LDL.LU.64 R24, [R1+0x5f0] ;  /* 0x0005f00001187983 */ /* 0x001ea80000300a00 */
[----:B------:R-:W3:Y:S01]  /*148a0*/  LDL.LU.64 R26, [R1+0x5f8] ;  /* 0x0005f800011a7983 */ /* 0x000ee20000300a00 */
[----:B------:R-:W-:-:S03]  /*148b0*/  IMAD.MOV.U32 R16, RZ, RZ, R12 ;  /* 0x000000ffff107224 */ /* 0x000fc600078e000c */
[----:B------:R-:W0:Y:S04]  /*148c0*/  LDSM.16.MT88.4 R12, [R3+UR6+0x4400] ;  /* 0x00440006030c783b */ /* 0x000e280008004200 */
[----:B---3--:R-:W-:Y:S04]  /*148d0*/  STL.64 [R1+0xfe0], R26 ;  /* 0x000fe01a01007387 */ /* 0x008fe80000100a00 */
[----:B--2---:R1:W-:Y:S04]  /*148e0*/  STL.64 [R1+0xfd8], R24 ;  /* 0x000fd81801007387 */ /* 0x0043e80000100a00 */
[----:B-1----:R-:W2:Y:S04]  /*148f0*/  LDL.LU.64 R24, [R1+0x620] ;  /* 0x0006200001187983 */ /* 0x002ea80000300a00 */
[----:B------:R-:W2:Y:S01]  /*14900*/  LDL.LU.64 R26, [R1+0x628] ;  /* 0x00062800011a7983 */ /* 0x000ea20000300a00 */
[----:B------:R-:W-:-:S03]  /*14910*/  IMAD.MOV.U32 R17, RZ, RZ, R0 ;  /* 0x000000ffff117224 */ /* 0x000fc600078e0000 */
[----:B------:R-:W-:Y:S04]  /*14920*/  STL [R1+0xe98], R22 ;  /* 0x000e981601007387 */ /* 0x000fe80000100800 */
[----:B0-----:R-:W-:Y:S04]  /*14930*/  STL.64 [R1+0xec0], R14 ;  /* 0x000ec00e01007387 */ /* 0x001fe80000100a00 */
[----:B------:R0:W-:Y:S04]  /*14940*/  STL.64 [R1+0xeb8], R12 ;  /* 0x000eb80c01007387 */ /* 0x0001e80000100a00 */
[----:B0-----:R-:W3:Y:S04]  /*14950*/  LDL.LU.64 R12, [R1+0x10] ;  /* 0x00001000010c7983 */ /* 0x001ee80000300a00 */
[----:B------:R-:W4:Y:S04]  /*14960*/  LDL.LU.64 R14, [R1+0x18] ;  /* 0x00001800010e7983 */ /* 0x000f280000300a00 */
[----:B------:R-:W-:Y:S01]  /*14970*/  STL [R1+0xe90], R3 ;  /* 0x000e900301007387 */ /* 0x000fe20000100800 */
[----:B--2---:R-:W-:Y:S03]  /*14980*/  HMMA.16816.F32 R16, R8, R16, R24 ;  /* 0x000000100810723c */ /* 0x004fe60000001818 */
[----:B------:R-:W2:Y:S04]  /*14990*/  LDL.LU.64 R26, [R1+0xfe0] ;  /* 0x000fe000011a7983 */ /* 0x000ea80000300a00 */
[----:B------:R-:W2:-:S12]  /*149a0*/  LDL.LU.64 R24, [R1+0xfd8] ;  /* 0x000fd80001187983 */ /* 0x000e980000300a00 */
[----:B------:R0:W-:Y:S04]  /*149b0*/  STL.64 [R1+0x110], R16 ;  /* 0x0001101001007387 */ /* 0x0001e80000100a00 */
[----:B------:R2:W-:Y:S04]  /*149c0*/  STL.64 [R1+0x118], R18 ;  /* 0x0001181201007387 */ /* 0x0005e80000100a00 */
[----:B0-----:R-:W2:Y:S02]  /*149d0*/  LDL.LU.64 R16, [R1+0xfd0] ;  /* 0x000fd00001107983 */ /* 0x001ea40000300a00 */
[----:B--2---:R-:W-:Y:S02]  /*149e0*/  HMMA.16816.F32 R16, R8, R16, R24 ;  /* 0x000000100810723c */ /* 0x004fe40000001818 */
[----:B------:R-:W2:Y:S04]  /*149f0*/  LDL.LU.64 R26, [R1+0xfc8] ;  /* 0x000fc800011a7983 */ /* 0x000ea80000300a00 */
[----:B------:R-:W2:-:S13]  /*14a00*/  LDL.LU.64 R24, [R1+0xfc0] ;  /* 0x000fc00001187983 */ /* 0x000e9a0000300a00 */
[----:B------:R0:W-:Y:S04]  /*14a10*/  STL.64 [R1+0x130], R16 ;  /* 0x0001301001007387 */ /* 0x0001e80000100a00 */
[----:B------:R2:W-:Y:S04]  /*14a20*/  STL [R1+0x138], R18 ;  /* 0x0001381201007387 */ /* 0x0005e80000100800 */
[----:B0-----:R-:W2:Y:S01]  /*14a30*/  LDL.LU.64 R16, [R1+0xfb8] ;  /* 0x000fb80001107983 */ /* 0x001ea20000300a00 */
[----:B------:R-:W-:-:S05]  /*14a40*/  IMAD.MOV.U32 R0, RZ, RZ, R19 ;  /* 0x000000ffff007224 */ /* 0x000fca00078e0013 */
        /* <DEDUP_REMOVED lines=8> */
[----:B------:R-:W3:Y:S04]  /*14ad0*/  LDL.LU.64 R26, [R1+0xf98] ;  /* 0x000f9800011a7983 */ /* 0x000ee80000300a00 */
[----:B------:R-:W3:-:S13]  /*14ae0*/  LDL.LU.64 R24, [R1+0xf90] ;  /* 0x000f900001187983 */ /* 0x000eda0000300a00 */
[----:B------:R-:W-:Y:S01]  /*14af0*/  IMAD.MOV.U32 R0, RZ, RZ, R19 ;  /* 0x000000ffff007224 */ /* 0x000fe200078e0013 */
[----:B------:R-:W-:Y:S04]  /*14b00*/  STL.64 [R1+0x150], R16 ;  /* 0x0001501001007387 */ /* 0x000fe80000100a00 */
[----:B------:R0:W-:Y:S04]  /*14b10*/  STL [R1+0x158], R18 ;  /* 0x0001581201007387 */ /* 0x0001e80000100800 */
[----:B0-----:R-:W2:Y:S04]  /*14b20*/  LDL.LU.64 R18, [R1+0xf88] ;  /* 0x000f880001127983 */ /* 0x001ea80000300a00 */
[----:B------:R-:W2:Y:S04]  /*14b30*/  LDL.LU.64 R16, [R1+0xf80] ;  /* 0x000f800001107983 */ /* 0x000ea80000300a00 */
[----:B------:R-:W-:Y:S01]  /*14b40*/  STL [R1+0xe8c], R0 ;  /* 0x000e8c0001007387 */ /* 0x000fe20000100800 */
[----:B---3--:R-:W-:Y:S03]  /*14b50*/  HMMA.16816.F32 R8, R8, R12, R24 ;  /* 0x0000000c0808723c */ /* 0x008fe60000001818 */
[----:B------:R-:W3:Y:S04]  /*14b60*/  LDL.LU.64 R26, [R1+0xf78] ;  /* 0x000f7800011a7983 */ /* 0x000ee80000300a00 */
[----:B------:R-:W2:-:S12]  /*14b70*/  LDL.LU.64 R24, [R1+0xf70] ;  /* 0x000f700001187983 */ /* 0x000e980000300a00 */
[----:B------:R3:W-:Y:S04]  /*14b80*/  STL.64 [R1+0x140], R8 ;  /* 0x0001400801007387 */ /* 0x0007e80000100a00 */
[----:B------:R0:W-:Y:S01]  /*14b90*/  STL.64 [R1+0x148], R10 ;  /* 0x0001480a01007387 */ /* 0x0001e20000100a00 */
[----:B---3--:R-:W-:-:S03]  /*14ba0*/  IMAD.MOV.U32 R8, RZ, RZ, R26 ;  /* 0x000000ffff087224 */ /* 0x008fc600078e001a */
[----:B------:R-:W3:Y:S01]  /*14bb0*/  LDL.LU R26, [R1+0xf6c] ;  /* 0x000f6c00011a7983 */ /* 0x000ee20000300800 */
[----:B------:R-:W-:-:S03]  /*14bc0*/  IMAD.MOV.U32 R9, RZ, RZ, R27 ;  /* 0x000000ffff097224 */ /* 0x000fc600078e001b */
[----:B------:R-:W3:Y:S04]  /*14bd0*/  LDL.LU R27, [R1+0xf68] ;  /* 0x000f6800011b7983 */ /* 0x000ee80000300800 */
[----:B0-----:R-:W3:Y:S04]  /*14be0*/  LDL.LU R10, [R1+0xe8] ;  /* 0x0000e800010a7983 */ /* 0x001ee80000300800 */
[----:B----4-:R0:W-:Y:S04]  /*14bf0*/  STL.64 [R1+0xed8], R14 ;  /* 0x000ed80e01007387 */ /* 0x0101e80000100a00 */
[----:B0-----:R-:W2:Y:S01]  /*14c00*/  LDL.LU.64 R14, [R1+0x8] ;  /* 0x00000800010e7983 */ /* 0x001ea20000300a00 */
[----:B------:R-:W-:Y:S01]  /*14c10*/  IMAD.MOV.U32 R11, RZ, RZ, R28 ;  /* 0x000000ffff0b7224 */ /* 0x000fe200078e001c */
[----:B--2---:R-:W-:-:S15]  /*14c20*/  HMMA.16816.F32 R16, R4, R14, R16 ;  /* 0x0000000e0410723c */ /* 0x004fde0000001810 */
[----:B------:R-:W-:-:S04]  /*14c30*/  NOP ;  /* 0x0000000000007918 */ /* 0x000fc80000000000 */
[----:B------:R-:W-:Y:S04]  /*14c40*/  STL.64 [R1+0xf0], R16 ;  /* 0x0000f01001007387 */ /* 0x000fe80000100a00 */
[----:B------:R0:W-:Y:S04]  /*14c50*/  STL.64 [R1+0xf8], R18 ;  /* 0x0000f81201007387 */ /* 0x0001e80000100a00 */
[----:B0-----:R-:W2:Y:S01]  /*14c60*/  LDL.LU.64 R18, [R1+0xf60] ;  /* 0x000f600001127983 */ /* 0x001ea20000300a00 */
[----:B---3--:R-:W-:-:S15]  /*14c70*/  HMMA.16816.F32 R8, R4, R26, R8 ;  /* 0x0000001a0408723c */ /* 0x008fde0000001808 */
[----:B------:R-:W-:-:S04]  /*14c80*/  NOP ;  /* 0x0000000000007918 */ /* 0x000fc80000000000 */
[----:B------:R-:W-:Y:S01]  /*14c90*/  IMAD.MOV.U32 R22, RZ, RZ, R10 ;  /* 0x000000ffff167224 */ /* 0x000fe200078e000a */
[----:B------:R0:W-:Y:S01]  /*14ca0*/  STL.64 [R1+0xe0], R8 ;  /* 0x0000e00801007387 */ /* 0x0001e20000100a00 */
[----:B------:R-:W-:Y:S02]  /*14cb0*/  IMAD.MOV.U32 R28, RZ, RZ, R11 ;  /* 0x000000ffff1c7224 */ /* 0x000fe400078e000b */
[----:B------:R-:W-:Y:S02]  /*14cc0*/  IMAD.MOV.U32 R11, RZ, RZ, R20 ;  /* 0x000000ffff0b7224 */ /* 0x000fe400078e0014 */
[----:B0-----:R-:W-:Y:S02]  /*14cd0*/  IMAD.MOV.U32 R9, RZ, RZ, R23 ;  /* 0x000000ffff097224 */ /* 0x001fe400078e0017 */
[----:B--2---:R-:W-:Y:S02]  /*14ce0*/  IMAD.MOV.U32 R8, RZ, RZ, R19 ;  /* 0x000000ffff087224 */ /* 0x004fe400078e0013 */
[----:B------:R-:W-:Y:S01]  /*14cf0*/  IMAD.MOV.U32 R10, RZ, RZ, R18 ;  /* 0x000000ffff0a7224 */ /* 0x000fe200078e0012 */
[----:B------:R-:W2:Y:S04]  /*14d00*/  LDL.LU R19, [R1+0xf5c] ;  /* 0x000f5c0001137983 */ /* 0x000ea80000300800 */
[----:B------:R-:W3:Y:S04]  /*14d10*/  LDL.LU R23, [R1+0xf58] ;  /* 0x000f580001177983 */ /* 0x000ee80000300800 */
[----:B------:R-:W4:Y:S04]  /*14d20*/  LDL.LU R18, [R1+0xf54] ;  /* 0x000f540001127983 */ /* 0x000f280000300800 */
[----:B------:R-:W2:Y:S04]  /*14d30*/  LDL.LU R20, [R1+0xf50] ;  /* 0x000f500001147983 */ /* 0x000ea80000300800 */
[----:B------:R0:W-:Y:S04]  /*14d40*/  STL.64 [R1+0xee8], R10 ;  /* 0x000ee80a01007387 */ /* 0x0001e80000100a00 */
[----:B------:R-:W-:Y:S04]  /*14d50*/  STL.64 [R1+0xee0], R8 ;  /* 0x000ee00801007387 */ /* 0x000fe80000100a00 */
[----:B0-----:R-:W2:Y:S04]  /*14d60*/  LDL R10, [R1+0x38] ;  /* 0x00003800010a7983 */ /* 0x001ea80000100800 */
[----:B------:R-:W2:Y:S04]  /*14d70*/  LDL R11, [R1+0x3c] ;  /* 0x00003c00010b7983 */ /* 0x000ea80000100800 */
[----:B--2---:R0:W-:Y:S04]  /*14d80*/  STL.64 [R1+0xef8], R10 ;  /* 0x000ef80a01007387 */ /* 0x0041e80000100a00 */
[----:B0-----:R-:W2:Y:S01]  /*14d90*/  LDL.64 R10, [R1+0x48] ;  /* 0x00004800010a7983 */ /* 0x001ea20000100a00 */
[----:B------:R-:W-:-:S02]  /*14da0*/  IMAD.MOV.U32 R3, RZ, RZ, R14 ;  /* 0x000000ffff037224 */ /* 0x000fc400078e000e */
[----:B------:R-:W-:Y:S01]  /*14db0*/  IMAD.MOV.U32 R0, RZ, RZ, R15 ;  /* 0x000000ffff007224 */ /* 0x000fe200078e000f */
[----:B--2---:R-:W-:Y:S04]  /*14dc0*/  STL.64 [R1+0xf10], R10 ;  /* 0x000f100a01007387 */ /* 0x004fe80000100a00 */
[----:B------:R-:W2:Y:S04]  /*14dd0*/  LDL.LU.64 R14, [R1+0x28] ;  /* 0x00002800010e7983 */ /* 0x000ea80000300a00 */
[----:B--2---:R0:W-:Y:S04]  /*14de0*/  STL.64 [R1+0xef0], R14 ;  /* 0x000ef00e01007387 */ /* 0x0041e80000100a00 */
[----:B------:R-:W2:Y:S04]  /*14df0*/  LDL.LU R12, [R1+0xa0] ;  /* 0x0000a000010c7983 */ /* 0x000ea80000300800 */
[----:B------:R-:W2:Y:S04]  /*14e00*/  LDL.LU R13, [R1+0xa4] ;  /* 0x0000a400010d7983 */ /* 0x000ea80000300800 */
[----:B0-----:R-:W2:Y:S01]  /*14e10*/  LDL.LU R14, [R1+0xa8] ;  /* 0x0000a800010e7983 */ /* 0x001ea20000300800 */
[----:B------:R-:W-:-:S03]  /*14e20*/  IMAD.MOV.U32 R15, RZ, RZ, R21 ;  /* 0x000000ffff0f7224 */ /* 0x000fc600078e0015 */
[----:B------:R-:W2:Y:S04]  /*14e30*/  LDL.LU R21, [R1+0xf4c] ;  /* 0x000f4c0001157983 */ /* 0x000ea80000300800 */
[----:B------:R-:W2:Y:S04]  /*14e40*/  LDL.LU R8, [R1+0xc0] ;  /* 0x0000c00001087983 */ /* 0x000ea80000300800 */
[----:B------:R-:W2:Y:S04]  /*14e50*/  LDL.LU R9, [R1+0xc4] ;  /* 0x0000c40001097983 */ /* 0x000ea80000300800 */
[----:B------:R-:W2:Y:S04]  /*14e60*/  LDL.LU R10, [R1+0xc8] ;  /* 0x0000c800010a7983 */ /* 0x000ea80000300800 */
[----:B------:R-:W2:Y:S04]  /*14e70*/  LDL.LU R11, [R1+0xcc] ;  /* 0x0000cc00010b7983 */ /* 0x000ea80000300800 */
[----:B--2---:R0:W-:Y:S04]  /*14e80*/  STL.64 [R1+0xf30], R10 ;  /* 0x000f300a01007387 */ /* 0x0041e80000100a00 */
[----:B------:R1:W-:Y:S01]  /*14e90*/  STL.64 [R1+0xf28], R8 ;  /* 0x000f280801007387 */ /* 0x0003e20000100a00 */
[----:B0-----:R-:W-:-:S03]  /*14ea0*/  IMAD.MOV.U32 R11, RZ, RZ, R21 ;  /* 0x000000ffff0b7224 */ /* 0x001fc600078e0015 */
[----:B-1----:R-:W2:Y:S04]  /*14eb0*/  LDL.LU R8, [R1+0xd0] ;  /* 0x0000d00001087983 */ /* 0x002ea80000300800 */
[----:B------:R-:W2:Y:S04]  /*14ec0*/  LDL.LU R9, [R1+0xd4] ;  /* 0x0000d40001097983 */ /* 0x000ea80000300800 */
[----:B------:R-:W2:Y:S04]  /*14ed0*/  LDL.LU R10, [R1+0xd8] ;  /* 0x0000d800010a7983 */ /* 0x000ea80000300800 */
[----:B------:R-:W2:Y:S04]  /*14ee0*/  LDL.LU R21, [R1+0xf48] ;  /* 0x000f480001157983 */ /* 0x000ea80000300800 */
[----:B------:R3:W-:Y:S04]  /*14ef0*/  STL.64 [R1+0xf08], R14 ;  /* 0x000f080e01007387 */ /* 0x0007e80000100a00 */
[----:B------:R0:W-:Y:S01]  /*14f00*/  STL.64 [R1+0xf00], R12 ;  /* 0x000f000c01007387 */ /* 0x0001e20000100a00 */
[----:B---3--:R-:W-:-:S02]  /*14f10*/  IMAD.MOV.U32 R14, RZ, RZ, R23 ;  /* 0x000000ffff0e7224 */ /* 0x008fc400078e0017 */
[----:B0-----:R-:W-:Y:S02]  /*14f20*/  IMAD.MOV.U32 R12, RZ, RZ, R20 ;  /* 0x000000ffff0c7224 */ /* 0x001fe400078e0014 */
[----:B------:R-:W3:Y:S01]  /*14f30*/  LDL.LU R20, [R1+0xf44] ;  /* 0x000f440001147983 */ /* 0x000ee20000300800 */
[----:B----4-:R-:W-:Y:S02]  /*14f40*/  IMAD.MOV.U32 R13, RZ, RZ, R18 ;  /* 0x000000ffff0d7224 */ /* 0x010fe400078e0012 */
[----:B------:R-:W-:Y:S01]  /*14f50*/  IMAD.MOV.U32 R15, RZ, RZ, R19 ;  /* 0x000000ffff0f7224 */ /* 0x000fe200078e0013 */
[----:B------:R-:W2:Y:S04]  /*14f60*/  LDL.LU R18, [R1+0xf40] ;  /* 0x000f400001127983 */ /* 0x000ea80000300800 */
[----:B------:R-:W4:Y:S04]  /*14f70*/  LDL.LU R23, [R1+0xf3c] ;  /* 0x000f3c0001177983 */ /* 0x000f280000300800 */
[----:B------:R-:W2:Y:S04]  /*14f80*/  LDL.LU R19, [R1+0xf38] ;  /* 0x000f380001137983 */ /* 0x000ea80000300800 */
[----:B------:R0:W-:Y:S04]  /*14f90*/  STL.64 [R1+0xf20], R14 ;  /* 0x000f200e01007387 */ /* 0x0001e80000100a00 */
[----:B------:R-:W-:Y:S04]  /*14fa0*/  STL.64 [R1+0xf18], R12 ;  /* 0x000f180c01007387 */ /* 0x000fe80000100a00 */
[----:B0-----:R-:W3:Y:S04]  /*14fb0*/  LDL.64 R14, [R1+0x58] ;  /* 0x00005800010e7983 */ /* 0x001ee80000100a00 */
[----:B------:R0:W-:Y:S04]  /*14fc0*/  STL [R1+0xeb0], R22 ;  /* 0x000eb01601007387 */ /* 0x0001e80000100800 */
[----:B0-----:R-:W4:Y:S01]  /*14fd0*/  LDL.LU R22, [R1+0x88] ;  /* 0x0000880001167983 */ /* 0x001f220000300800 */
[----:B--2---:R-:W-:Y:S03]  /*14fe0*/  HMMA.16816.F32 R8, R4, R18, R8 ;  /* 0x000000120408723c */ /* 0x004fe60000001808 */
[----:B----4-:R-:W-:Y:S04]  /*14ff0*/  STL.64 [R1+0xed0], R22 ;  /* 0x000ed01601007387 */ /* 0x010fe80000100a00 */
[----:B---3--:R0:W-:Y:S04]  /*15000*/  STL.64 [R1+0xec8], R20 ;  /* 0x000ec81401007387 */ /* 0x0081e80000100a00 */
[----:B0-----:R-:W2:Y:S04]  /*15010*/  LDL.LU R20, [R1+0x70] ;  /* 0x0000700001147983 */ /* 0x001ea80000300800 */
[----:B------:R-:W2:Y:S04]  /*15020*/  LDL.LU R21, [R1+0x74] ;  /* 0x0000740001157983 */ /* 0x000ea80000300800 */
[----:B------:R-:W2:Y:S04]  /*15030*/  LDL.LU R22, [R1+0x78] ;  /* 0x0000780001167983 */ /* 0x000ea80000300800 */
[----:B------:R-:W2:Y:S04]  /*15040*/  LDL.LU R23, [R1+0x7c] ;  /* 0x00007c0001177983 */ /* 0x000ea80000300800 */
[----:B------:R0:W-:Y:S04]  /*15050*/  STL.64 [R1+0xea8], R26 ;  /* 0x000ea81a01007387 */ /* 0x0001e80000100a00 */
[----:B------:R-:W-:Y:S04]  /*15060*/  STL.64 [R1+0xd0], R8 ;  /* 0x0000d00801007387 */ /* 0x000fe80000100a00 */
[----:B------:R1:W-:Y:S01]  /*15070*/  STL [R1+0xd8], R10 ;  /* 0x0000d80a01007387 */ /* 0x0003e20000100800 */
[----:B0-----:R-:W-:-:S02]  /*15080*/  IMAD.MOV.U32 R26, RZ, RZ, R3 ;  /* 0x000000ffff1a7224 */ /* 0x001fc400078e0003 */
[----:B------:R-:W-:Y:S02]  /*15090*/  IMAD.MOV.U32 R3, RZ, RZ, R11 ;  /* 0x000000ffff037224 */ /* 0x000fe400078e000b */
[----:B-1----:R-:W3:Y:S04]  /*150a0*/  LDL.LU.64 R10, [R1+0xf30] ;  /* 0x000f3000010a7983 */ /* 0x002ee80000300a00 */
[----:B------:R-:W3:Y:S01]  /*150b0*/  LDL.LU.64 R8, [R1+0xf28] ;  /* 0x000f280001087983 */ /* 0x000ee20000300a00 */
[----:B------:R-:W-:-:S03]  /*150c0*/  IMAD.MOV.U32 R27, RZ, RZ, R0 ;  /* 0x000000ffff1b7224 */ /* 0x000fc600078e0000 */
[----:B------:R0:W-:Y:S01]  /*150d0*/  STL.64 [R1+0xea0], R18 ;  /* 0x000ea01201007387 */ /* 0x0001e20000100a00 */
[----:B------:R-:W-:-:S03]  /*150e0*/  IMAD.MOV.U32 R0, RZ, RZ, R15 ;  /* 0x000000ffff007224 */ /* 0x000fc600078e000f */
[----:B------:R-:W4:Y:S04]  /*150f0*/  LDL.LU R16, [R1+0x60] ;  /* 0x0000600001107983 */ /* 0x000f280000300800 */
[----:B------:R-:W4:Y:S01]  /*15100*/  LDL.LU R17, [R1+0x64] ;  /* 0x0000640001117983 */ /* 0x000f220000300800 */
[----:B0-----:R-:W-:Y:S02]  /*15110*/  IMAD.MOV.U32 R18, RZ, RZ, R29 ;  /* 0x000000ffff127224 */ /* 0x001fe400078e001d */
[----:B------:R-:W-:Y:S01]  /*15120*/  IMAD.MOV.U32 R19, RZ, RZ, R2 ;  /* 0x000000ffff137224 */ /* 0x000fe200078e0002 */
[----:B---3--:R-:W-:Y:S01]  /*15130*/  HMMA.16816.F32 R8, R4, R14, R8 ;  /* 0x0000000e0408723c */ /* 0x008fe20000001808 */
[----:B------:R-:W3:Y:S04]  /*15140*/  LDL.LU.64 R14, [R1+0xf20] ;  /* 0x000f2000010e7983 */ /* 0x000ee80000300a00 */
[----:B------:R-:W3:-:S14]  /*15150*/  LDL.LU.64 R12, [R1+0xf18] ;  /* 0x000f1800010c7983 */ /* 0x000edc0000300a00 */
[----:B------:R-:W-:Y:S01]  /*15160*/  IMAD.MOV.U32 R29, RZ, RZ, R10 ;  /* 0x000000ffff1d7224 */ /* 0x000fe200078e000a */
[----:B------:R-:W-:Y:S01]  /*15170*/  STL.64 [R1+0xc0], R8 ;  /* 0x0000c00801007387 */ /* 0x000fe20000100a00 */
[----:B------:R-:W-:-:S03]  /*15180*/  IMAD.MOV.U32 R2, RZ, RZ, R11 ;  /* 0x000000ffff027224 */ /* 0x000fc600078e000b */
[----:B------:R-:W3:Y:S04]  /*15190*/  LDL.LU.64 R10, [R1+0xf10] ;  /* 0x000f1000010a7983 */ /* 0x000ee80000300a00 */
[----:B------:R-:W-:Y:S04]  /*151a0*/  STL [R1+0xe58], R2 ;  /* 0x000e580201007387 */ /* 0x000fe80000100800 */
[----:B------:R0:W-:Y:S01]  /*151b0*/  STL [R1+0xde8], R29 ;  /* 0x000de81d01007387 */ /* 0x0001e20000100800 */
[----:B---3--:R-:W-:Y:S01]  /*151c0*/  HMMA.16816.F32 R12, R4, R10, R12 ;  /* 0x0000000a040c723c */ /* 0x008fe2000000180c */
[----:B0-----:R-:W-:-:S15]  /*151d0*/  IMAD.MOV.U32 R29, RZ, RZ, R11 ;  /* 0x000000ffff1d7224 */ /* 0x001fde00078e000b */
[----:B------:R-:W-:-:S03]  /*151e0*/  NOP ;  /* 0x0000000000007918 */ /* 0x000fc60000000000 */
[----:B------:R-:W-:Y:S04]  /*151f0*/  STL.64 [R1+0x190], R12 ;  /* 0x0001900c01007387 */ /* 0x000fe80000100a00 */
[----:B------:R0:W-:Y:S04]  /*15200*/  STL.64 [R1+0x198], R14 ;  /* 0x0001980e01007387 */ /* 0x0001e80000100a00 */
[----:B0-----:R-:W3:Y:S04]  /*15210*/  LDL.LU.64 R14, [R1+0xf08] ;  /* 0x000f0800010e7983 */ /* 0x001ee80000300a00 */
[----:B------:R-:W3:Y:S04]  /*15220*/  LDL.LU.64 R12, [R1+0xf00] ;  /* 0x000f0000010c7983 */ /* 0x000ee80000300a00 */
[----:B------:R-:W3:Y:S02]  /*15230*/  LDL.LU.64 R10, [R1+0xef8] ;  /* 0x000ef800010a7983 */ /* 0x000ee40000300a00 */
[----:B---3--:R-:W-:Y:S02]  /*15240*/  HMMA.16816.F32 R8, R4, R10, R12 ;  /* 0x0000000a0408723c */ /* 0x008fe4000000180c */
[----:B------:R-:W3:-:S15]  /*15250*/  LDL.LU.64 R14, [R1+0xef0] ;  /* 0x000ef000010e7983 */ /* 0x000ede0000300a00 */
[----:B------:R-:W-:Y:S02]  /*15260*/  NOP ;  /* 0x0000000000007918 */ /* 0x000fe40000000000 */
[----:B------:R-:W-:Y:S04]  /*15270*/  STL.64 [R1+0x180], R8 ;  /* 0x0001800801007387 */ /* 0x000fe80000100a00 */
[----:B------:R0:W-:Y:S04]  /*15280*/  STL.64 [R1+0x188], R10 ;  /* 0x0001880a01007387 */ /* 0x0001e80000100a00 */
[----:B0-----:R-:W3:Y:S04]  /*15290*/  LDL.LU.64 R10, [R1+0xee8] ;  /* 0x000ee800010a7983 */ /* 0x001ee80000300a00 */
[----:B------:R-:W3:Y:S02]  /*152a0*/  LDL.LU.64 R8, [R1+0xee0] ;  /* 0x000ee00001087983 */ /* 0x000ee40000300a00 */
[----:B---3--:R-:W-:-:S15]  /*152b0*/  HMMA.16816.F32 R8, R4, R14, R8 ;  /* 0x0000000e0408723c */ /* 0x008fde0000001808 */
[----:B------:R-:W-:-:S04]  /*152c0*/  NOP ;  /* 0x0000000000007918 */ /* 0x000fc80000000000 */
[----:B------:R0:W-:Y:S04]  /*152d0*/  STL.64 [R1+0xb0], R8 ;  /* 0x0000b00801007387 */ /* 0x0001e80000100a00 */
[----:B------:R1:W-:Y:S01]  /*152e0*/  STL.64 [R1+0xb8], R10 ;  /* 0x0000b80a01007387 */ /* 0x0003e20000100a00 */
[----:B0-----:R-:W-:Y:S02]  /*152f0*/  IMAD.MOV.U32 R9, RZ, RZ, R14 ;  /* 0x000000ffff097224 */ /* 0x001fe400078e000e */
[----:B------:R-:W-:Y:S02]  /*15300*/  IMAD.MOV.U32 R8, RZ, RZ, R15 ;  /* 0x000000ffff087224 */ /* 0x000fe400078e000f */
[----:B------:R-:W2:Y:S02]  /*15310*/  LDL.LU.64 R14, [R1+0xed8] ;  /* 0x000ed800010e7983 */ /* 0x000ea40000300a00 */
[----:B--2---:R-:W-:Y:S02]  /*15320*/  HMMA.16816.F32 R4, R4, R14, R20 ;  /* 0x0000000e0404723c */ /* 0x004fe40000001814 */
[----:B------:R-:W2:Y:S01]  /*15330*/  LDL.LU.64 R22, [R1+0xed0] ;  /* 0x000ed00001167983 */ /* 0x000ea20000300a00 */
[----:B-1----:R-:W-:-:S03]  /*15340*/  IMAD.MOV.U32 R11, RZ, RZ, R14 ;  /* 0x000000ffff0b7224 */ /* 0x002fc600078e000e */
[----:B------:R-:W2:Y:S01]  /*15350*/  LDL.LU.64 R20, [R1+0xec8] ;  /* 0x000ec80001147983 */ /* 0x000ea20000300a00 */
[----:B------:R-:W-:-:S12]  /*15360*/  IMAD.MOV.U32 R10, RZ, RZ, R15 ;  /* 0x000000ffff0a7224 */ /* 0x000fd800078e000f */
[----:B------:R-:W-:Y:S04]  /*15370*/  STL.64 [R1+0x170], R4 ;  /* 0x0001700401007387 */ /* 0x000fe80000100a00 */
[----:B------:R0:W-:Y:S04]  /*15380*/  STL.64 [R1+0x178], R6 ;  /* 0x0001780601007387 */ /* 0x0001e80000100a00 */
[----:B------:R-:W2:Y:S04]  /*15390*/  LDL.LU.64 R14, [R1+0xec0] ;  /* 0x000ec000010e7983 */ /* 0x000ea80000300a00 */
[----:B------:R-:W2:Y:S01]  /*153a0*/  LDL.LU.64 R12, [R1+0xeb8] ;  /* 0x000eb800010c7983 */ /* 0x000ea20000300a00 */
[----:B0-----:R-:W-:-:S03]  /*153b0*/  IMAD.MOV.U32 R6, RZ, RZ, R25 ;  /* 0x000000ffff067224 */ /* 0x001fc600078e0019 */
[----:B------:R-:W3:Y:S01]  /*153c0*/  LDL.LU R4, [R1+0x100] ;  /* 0x0001000001047983 */ /* 0x000ee20000300800 */
[----:B------:R-:W-:-:S03]  /*153d0*/  IMAD.MOV.U32 R7, RZ, RZ, R24 ;  /* 0x000000ffff077224 */ /* 0x000fc600078e0018 */
[----:B------:R-:W3:Y:S01]  /*153e0*/  LDL.LU R5, [R1+0x104] ;  /* 0x0001040001057983 */ /* 0x000ee20000300800 */
[----:B--2---:R-:W-:Y:S03]  /*153f0*/  HMMA.16816.F32 R24, R12, R26, R20 ;  /* 0x0000001a0c18723c */ /* 0x004fe60000001814 */
[----:B------:R-:W2:-:S15]  /*15400*/  LDL.LU R22, [R1+0xeb0] ;  /* 0x000eb00001167983 */ /* 0x000e9e0000300800 */
[----:B------:R-:W-:Y:S01]  /*15410*/  NOP ;  /* 0x0000000000007918 */ /* 0x000fe20000000000 */
[----:B------:R-:W-:Y:S02]  /*15420*/  IMAD.MOV.U32 R2, RZ, RZ, R26 ;  /* 0x000000ffff027224 */ /* 0x000fe400078e001a */
[----:B------:R-:W-:Y:S02]  /*15430*/  IMAD.MOV.U32 R23, RZ, RZ, R27 ;  /* 0x000000ffff177224 */ /* 0x000fe400078e001b */
[----:B------:R-:W4:Y:S01]  /*15440*/  LDL.LU.64 R26, [R1+0xea8] ;  /* 0x000ea800011a7983 */ /* 0x000f220000300a00 */
[----:B------:R-:W-:Y:S02]  /*15450*/  IMAD.MOV.U32 R20, RZ, RZ, R24 ;  /* 0x000000ffff147224 */ /* 0x000fe400078e0018 */
[----:B------:R-:W-:Y:S02]  /*15460*/  IMAD.MOV.U32 R21, RZ, RZ, R25 ;  /* 0x000000ffff157224 */ /* 0x000fe400078e0019 */
[----:B----4-:R-:W-:Y:S01]  /*15470*/  HMMA.16816.F32 R24, R12, R26, R16 ;  /* 0x0000001a0c18723c */ /* 0x010fe20000001810 */
[----:B------:R-:W3:-:S15]  /*15480*/  LDL.LU.64 R18, [R1+0xea0] ;  /* 0x000ea00001127983 */ /* 0x000ede0000300a00 */
[----:B------:R-:W-:-:S03]  /*15490*/  NOP ;  /* 0x0000000000007918 */ /* 0x000fc60000000000 */
[----:B------:R-:W-:Y:S04]  /*154a0*/  STL.64 [R1+0xdb8], R26 ;  /* 0x000db81a01007387 */ /* 0x000fe80000100a00 */
[----:B------:R0:W-:Y:S04]  /*154b0*/  STL.64 [R1+0xdb0], R24 ;  /* 0x000db01801007387 */ /* 0x0001e80000100a00 */
[----:B------:R-:W-:Y:S04]  /*154c0*/  STL.64 [R1+0xe80], R14 ;  /* 0x000e800e01007387 */ /* 0x000fe80000100a00 */
[----:B------:R-:W-:Y:S04]  /*154d0*/  STL.64 [R1+0xe78], R12 ;  /* 0x000e780c01007387 */ /* 0x000fe80000100a00 */
[----:B0-----:R-:W4:Y:S04]  /*154e0*/  LDL.LU R24, [R1+0xe0] ;  /* 0x0000e00001187983 */ /* 0x001f280000300800 */
[----:B------:R-:W4:Y:S01]  /*154f0*/  LDL.LU R25, [R1+0xe4] ;  /* 0x0000e40001197983 */ /* 0x000f220000300800 */
[----:B--2---:R-:W-:-:S03]  /*15500*/  IMAD.MOV.U32 R26, RZ, RZ, R22 ;  /* 0x000000ffff1a7224 */ /* 0x004fc600078e0016 */
[----:B------:R-:W2:Y:S01]  /*15510*/  LDL.LU R22, [R1+0xe98] ;  /* 0x000e980001167983 */ /* 0x000ea20000300800 */
[----:B------:R-:W-:-:S03]  /*15520*/  IMAD.MOV.U32 R27, RZ, RZ, R28 ;  /* 0x000000ffff1b7224 */ /* 0x000fc600078e001c */
[----:B------:R-:W2:Y:S04]  /*15530*/  LDL.LU R28, [R1+0xe94] ;  /* 0x000e9400011c7983 */ /* 0x000ea80000300800 */
[----:B------:R-:W-:Y:S01]  /*15540*/  STL.64 [R1+0xdc8], R26 ;  /* 0x000dc81a01007387 */ /* 0x000fe20000100a00 */
[----:B---3--:R-:W-:Y:S03]  /*15550*/  HMMA.16816.F32 R16, R12, R18, R4 ;  /* 0x000000120c10723c */ /* 0x008fe60000001804 */
[----:B----4-:R-:W-:-:S15]  /*15560*/  STL.64 [R1+0xdc0], R24 ;  /* 0x000dc01801007387 */ /* 0x010fde0000100a00 */
[----:B------:R-:W-:Y:S01]  /*15570*/  NOP ;  /* 0x0000000000007918 */ /* 0x000fe20000000000 */
[----:B------:R-:W-:Y:S04]  /*15580*/  STL.64 [R1+0xd98], R18 ;  /* 0x000d981201007387 */ /* 0x000fe80000100a00 */
[----:B------:R0:W-:Y:S04]  /*15590*/  STL.64 [R1+0xd90], R16 ;  /* 0x000d901001007387 */ /* 0x0001e80000100a00 */
[----:B--2---:R-:W1:Y:S04]  /*155a0*/  LDSM.16.MT88.4 R4, [R22+UR6+0x4800] ;  /* 0x004800061604783b */ /* 0x004e680008004200 */
[----:B0-----:R-:W2:Y:S04]  /*155b0*/  LDL.LU R16, [R1+0xd0] ;  /* 0x0000d00001107983 */ /* 0x001ea80000300800 */
[----:B------:R-:W2:Y:S04]  /*155c0*/  LDL.LU R17, [R1+0xd4] ;  /* 0x0000d40001117983 */ /* 0x000ea80000300800 */
[----:B------:R-:W3:Y:S01]  /*155d0*/  LDL.LU R18, [R1+0xd8] ;  /* 0x0000d80001127983 */ /* 0x000ee20000300800 */
[----:B------:R-:W-:-:S03]  /*155e0*/  IMAD.MOV.U32 R19, RZ, RZ, R3 ;  /* 0x000000ffff137224 */ /* 0x000fc600078e0003 */
[----:B------:R-:W4:Y:S04]  /*155f0*/  LDL.LU R3, [R1+0xe90] ;  /* 0x000e900001037983 */ /* 0x000f280000300800 */
[----:B---3--:R-:W-:Y:S04]  /*15600*/  STL.64 [R1+0xda8], R18 ;  /* 0x000da81201007387 */ /* 0x008fe80000100a00 */
[----:B--2---:R-:W-:Y:S04]  /*15610*/  STL.64 [R1+0xda0], R16 ;  /* 0x000da01001007387 */ /* 0x004fe80000100a00 */
[----:B-1----:R0:W-:Y:S04]  /*15620*/  STL.64 [R1+0xdf8], R6 ;  /* 0x000df80601007387 */ /* 0x0021e80000100a00 */
[----:B------:R-:W-:Y:S01]  /*15630*/  STL.64 [R1+0xdf0], R4 ;  /* 0x000df00401007387 */ /* 0x000fe20000100a00 */
[----:B0-----:R-:W-:-:S02]  /*15640*/  IMAD.MOV.U32 R6, RZ, RZ, R11 ;  /* 0x000000ffff067224 */ /* 0x001fc400078e000b */
[----:B------:R-:W-:-:S05]  /*15650*/  IMAD.MOV.U32 R7, RZ, RZ, R10 ;  /* 0x000000ffff077224 */ /* 0x000fca00078e000a */
[----:B------:R0:W-:Y:S02]  /*15660*/  STL.64 [R1+0xe10], R6 ;  /* 0x000e100601007387 */ /* 0x0001e40000100a00 */
[----:B0-----:R-:W-:Y:S02]  /*15670*/  IMAD.MOV.U32 R6, RZ, RZ, R9 ;  /* 0x000000ffff067224 */ /* 0x001fe400078e0009 */
[----:B------:R-:W-:Y:S02]  /*15680*/  IMAD.MOV.U32 R7, RZ, RZ, R8 ;  /* 0x000000ffff077224 */ /* 0x000fe400078e0008 */
[----:B----4-:R-:W0:Y:S04]  /*15690*/  LDSM.16.MT88.4 R8, [R3+UR6+0x4800] ;  /* 0x004800060308783b */ /* 0x010e280008004200 */
[----:B------:R-:W-:Y:S04]  /*156a0*/  STL.64 [R1+0xe28], R6 ;  /* 0x000e280601007387 */ /* 0x000fe80000100a00 */
[----:B------:R-:W-:Y:S04]  /*156b0*/  STL [R1+0xd84], R22 ;  /* 0x000d841601007387 */ /* 0x000fe80000100800 */
[----:B------:R-:W-:Y:S04]  /*156c0*/  STL [R1+0xe68], R23 ;  /* 0x000e681701007387 */ /* 0x000fe80000100800 */
[----:B------:R-:W-:Y:S04]  /*156d0*/  STL.64 [R1+0xe60], R20 ;  /* 0x000e601401007387 */ /* 0x000fe80000100a00 */
[----:B0-----:R-:W-:Y:S04]  /*156e0*/  STL.64 [R1+0xde0], R10 ;  /* 0x000de00a01007387 */ /* 0x001fe80000100a00 */
[----:B------:R0:W-:Y:S04]  /*156f0*/  STL.64 [R1+0xdd8], R8 ;  /* 0x000dd80801007387 */ /* 0x0001e80000100a00 */
[----:B0-----:R-:W2:Y:S04]  /*15700*/  LDL.LU R8, [R1+0xf0] ;  /* 0x0000f00001087983 */ /* 0x001ea80000300800 */
[----:B------:R-:W2:Y:S04]  /*15710*/  LDL.LU R9, [R1+0xf4] ;  /* 0x0000f40001097983 */ /* 0x000ea80000300800 */
[----:B------:R-:W3:Y:S04]  /*15720*/  LDL.LU R10, [R1+0xf8] ;  /* 0x0000f800010a7983 */ /* 0x000ee80000300800 */
[----:B------:R-:W3:Y:S04]  /*15730*/  LDL.LU R11, [R1+0xfc] ;  /* 0x0000fc00010b7983 */ /* 0x000ee80000300800 */
[----:B------:R-:W4:Y:S04]  /*15740*/  LDL.LU R6, [R1+0x38] ;  /* 0x0000380001067983 */ /* 0x000f280000300800 */
[----:B------:R-:W4:Y:S04]  /*15750*/  LDL.LU R7, [R1+0x3c] ;  /* 0x00003c0001077983 */ /* 0x000f280000300800 */
[----:B----4-:R0:W-:Y:S04]  /*15760*/  STL.64 [R1+0xe40], R6 ;  /* 0x000e400601007387 */ /* 0x0101e80000100a00 */
[----:B0-----:R-:W4:Y:S01]  /*15770*/  LDL.LU R6, [R1+0x48] ;  /* 0x0000480001067983 */ /* 0x001f220000300800 */
[----:B------:R-:W-:-:S02]  /*15780*/  IMAD.MOV.U32 R7, RZ, RZ, R29 ;  /* 0x000000ffff077224 */ /* 0x000fc400078e001d */
[----:B------:R-:W-:-:S03]  /*15790*/  IMAD.MOV.U32 R23, RZ, RZ, R0 ;  /* 0x000000ffff177224 */ /* 0x000fc600078e0000 */
[----:B----4-:R0:W-:Y:S04]  /*157a0*/  STL.64 [R1+0xe70], R6 ;  /* 0x000e700601007387 */ /* 0x0101e80000100a00 */
[----:B------:R-:W4:Y:S04]  /*157b0*/  LDL.LU R22, [R1+0x58] ;  /* 0x0000580001167983 */ /* 0x000f280000300800 */
[----:B------:R-:W4:Y:S04]  /*157c0*/  LDL.LU R0, [R1+0xe8c] ;  /* 0x000e8c0001007983 */ /* 0x000f280000300800 */
[----:B------:R-:W4:Y:S04]  /*157d0*/  LDL.LU R4, [R1+0x110] ;  /* 0x0001100001047983 */ /* 0x000f280000300800 */
[----:B------:R-:W4:Y:S04]  /*157e0*/  LDL.LU R5, [R1+0x114] ;  /* 0x0001140001057983 */ /* 0x000f280000300800 */
[----:B0-----:R-:W4:Y:S04]  /*157f0*/  LDL.LU R6, [R1+0x118] ;  /* 0x0001180001067983 */ /* 0x001f280000300800 */
[----:B------:R-:W4:Y:S04]  /*15800*/  LDL.LU R7, [R1+0x11c] ;  /* 0x00011c0001077983 */ /* 0x000f280000300800 */
[----:B---3--:R-:W-:Y:S04]  /*15810*/  STL.64 [R1+0xe08], R10 ;  /* 0x000e080a01007387 */ /* 0x008fe80000100a00 */
[----:B--2---:R0:W-:Y:S04]  /*15820*/  STL.64 [R1+0xe00], R8 ;  /* 0x000e000801007387 */ /* 0x0041e80000100a00 */
[----:B0-----:R-:W2:Y:S04]  /*15830*/  LDL.LU R8, [R1+0x140] ;  /* 0x0001400001087983 */ /* 0x001ea80000300800 */
[----:B------:R-:W2:Y:S04]  /*15840*/  LDL.LU R9, [R1+0x144] ;  /* 0x0001440001097983 */ /* 0x000ea80000300800 */
[----:B------:R-:W3:Y:S04]  /*15850*/  LDL.LU R10, [R1+0x148] ;  /* 0x00014800010a7983 */ /* 0x000ee80000300800 */
[----:B------:R-:W3:Y:S04]  /*15860*/  LDL.LU R11, [R1+0x14c] ;  /* 0x00014c00010b7983 */ /* 0x000ee80000300800 */
[----:B---3--:R-:W-:Y:S04]  /*15870*/  STL.64 [R1+0xe20], R10 ;  /* 0x000e200a01007387 */ /* 0x008fe80000100a00 */
[----:B--2---:R0:W-:Y:S04]  /*15880*/  STL.64 [R1+0xe18], R8 ;  /* 0x000e180801007387 */ /* 0x0041e80000100a00 */
[----:B0-----:R-:W2:Y:S04]  /*15890*/  LDL.LU R8, [R1+0x150] ;  /* 0x0001500001087983 */ /* 0x001ea80000300800 */
[----:B------:R-:W2:Y:S04]  /*158a0*/  LDL.LU R9, [R1+0x154] ;  /* 0x0001540001097983 */ /* 0x000ea80000300800 */
[----:B------:R-:W3:Y:S01]  /*158b0*/  LDL.LU R10, [R1+0x158] ;  /* 0x00015800010a7983 */ /* 0x000ee20000300800 */
[----:B----4-:R-:W-:-:S03]  /*158c0*/  IMAD.MOV.U32 R11, RZ, RZ, R0 ;  /* 0x000000ffff0b7224 */ /* 0x010fc600078e0000 */
[----:B------:R-:W4:Y:S01]  /*158d0*/  LDL.LU R0, [R1+0xe88] ;  /* 0x000e880001007983 */ /* 0x000f220000300800 */
[----:B------:R-:W-:-:S05]  /*158e0*/  LOP3.LUT R28, R28, 0x40, RZ, 0x3c, !PT ;  /* 0x000000401c1c7812 */ /* 0x000fca00078e3cff */
[----:B------:R-:W-:Y:S04]  /*158f0*/  LDSM.16.M88.4 R24, [R28+UR6] ;  /* 0x000000061c18783b */ /* 0x000fe80008000200 */
[----:B------:R-:W0:Y:S04]  /*15900*/  LDSM.16.M88.4 R12, [R28+UR6+0x1000] ;  /* 0x001000061c0c783b */ /* 0x000e280008000200 */
[----:B------:R-:W-:Y:S04]  /*15910*/  LDSM.16.M88.4 R16, [R28+UR6+0x800] ;  /* 0x000800061c10783b */ /* 0x000fe80008000200 */
[----:B---3--:R-:W-:Y:S04]  /*15920*/  STL.64 [R1+0xe38], R10 ;  /* 0x000e380a01007387 */ /* 0x008fe80000100a00 */
[----:B--2---:R1:W-:Y:S04]  /*15930*/  STL.64 [R1+0xe30], R8 ;  /* 0x000e300801007387 */ /* 0x0043e80000100a00 */
[----:B-1----:R-:W2:Y:S04]  /*15940*/  LDL.LU R8, [R1+0x120] ;  /* 0x0001200001087983 */ /* 0x002ea80000300800 */
[----:B------:R-:W2:Y:S04]  /*15950*/  LDL.LU R9, [R1+0x124] ;  /* 0x0001240001097983 */ /* 0x000ea80000300800 */
[----:B------:R-:W3:Y:S04]  /*15960*/  LDL.LU R10, [R1+0x128] ;  /* 0x00012800010a7983 */ /* 0x000ee80000300800 */
[----:B------:R-:W3:Y:S04]  /*15970*/  LDL.LU R11, [R1+0x12c] ;  /* 0x00012c00010b7983 */ /* 0x000ee80000300800 */
[----:B---3--:R4:W-:Y:S04]  /*15980*/  STL.64 [R1+0xe50], R10 ;  /* 0x000e500a01007387 */ /* 0x0089e80000100a00 */
[----:B--2---:R1:W-:Y:S01]  /*15990*/  STL.64 [R1+0xe48], R8 ;  /* 0x000e480801007387 */ /* 0x0043e20000100a00 */
[----:B----4-:R-:W-:-:S03]  /*159a0*/  IMAD.MOV.U32 R11, RZ, RZ, R0 ;  /* 0x000000ffff0b7224 */ /* 0x010fc600078e0000 */
[----:B-1----:R-:W2:Y:S04]  /*159b0*/  LDL.LU R8, [R1+0x130] ;  /* 0x0001300001087983 */ /* 0x002ea80000300800 */
[----:B------:R-:W2:Y:S01]  /*159c0*/  LDL.LU R9, [R1+0x134] ;  /* 0x0001340001097983 */ /* 0x000ea20000300800 */
[----:B0-----:R-:W-:-:S03]  /*159d0*/  IMAD.MOV.U32 R0, RZ, RZ, R13 ;  /* 0x000000ffff007224 */ /* 0x001fc600078e000d */
[----:B------:R-:W2:Y:S04]  /*159e0*/  LDL.LU R10, [R1+0x138] ;  /* 0x00013800010a7983 */ /* 0x000ea80000300800 */
[----:B------:R-:W-:Y:S04]  /*159f0*/  STL [R1+0xd80], R3 ;  /* 0x000d800301007387 */ /* 0x000fe80000100800 */
[----:B------:R0:W-:Y:S04]  /*15a00*/  STL.64 [R1+0x98], R26 ;  /* 0x0000981a01007387 */ /* 0x0001e80000100a00 */
[----:B------:R-:W-:Y:S01]  /*15a10*/  STL.64 [R1+0x78], R14 ;  /* 0x0000780e01007387 */ /* 0x000fe20000100a00 */
[----:B0-----:R-:W-:-:S03]  /*15a20*/  IMAD.MOV.U32 R26, RZ, RZ, R12 ;  /* 0x000000ffff1a7224 */ /* 0x001fc600078e000c */
[----:B------:R-:W0:Y:S04]  /*15a30*/  LDSM.16.M88.4 R12, [R28+UR6+0x1800] ;  /* 0x001800061c0c783b */ /* 0x000e280008000200 */
[----:B0-----:R0:W-:Y:S01]  /*15a40*/  STL.64 [R1+0x68], R14 ;  /* 0x0000680e01007387 */ /* 0x0011e20000100a00 */
[----:B------:R-:W-:Y:S02]  /*15a50*/  IMAD.MOV.U32 R29, RZ, RZ, R12 ;  /* 0x000000ffff1d7224 */ /* 0x000fe400078e000c */
[----:B------:R-:W-:Y:S01]  /*15a60*/  IMAD.MOV.U32 R27, RZ, RZ, R13 ;  /* 0x000000ffff1b7224 */ /* 0x000fe200078e000d */
[----:B0-----:R-:W3:Y:S04]  /*15a70*/  LDL.LU.64 R14, [R1+0xe80] ;  /* 0x000e8000010e7983 */ /* 0x001ee80000300a00 */
[----:B------:R-:W3:Y:S02]  /*15a80*/  LDL.LU.64 R12, [R1+0xe78] ;  /* 0x000e7800010c7983 */ /* 0x000ee40000300a00 */
[----:B---3--:R-:W-:Y:S02]  /*15a90*/  HMMA.16816.F32 R20, R12, R22, R4 ;  /* 0x000000160c14723c */ /* 0x008fe40000001804 */
[----:B------:R-:W2:-:S15]  /*15aa0*/  LDL.LU.64 R6, [R1+0xe70] ;  /* 0x000e700001067983 */ /* 0x000e9e0000300a00 */
[----:B------:R-:W-:Y:S02]  /*15ab0*/  NOP ;  /* 0x0000000000007918 */ /* 0x000fe40000000000 */
[----:B------:R-:W-:Y:S04]  /*15ac0*/  STL.64 [R1+0x50], R20 ;  /* 0x0000501401007387 */ /* 0x000fe80000100a00 */
[----:B------:R0:W-:Y:S02]  /*15ad0*/  STL [R1+0x58], R22 ;  /* 0x0000581601007387 */ /* 0x0001e40000100800 */
[----:B0-----:R-:W-:Y:S02]  /*15ae0*/  IMAD.MOV.U32 R22, RZ, RZ, R23 ;  /* 0x000000ffff167224 */ /* 0x001fe400078e0017 */
[----:B------:R-:W3:Y:S04]  /*15af0*/  LDL.LU R23, [R1+0xe68] ;  /* 0x000e680001177983 */ /* 0x000ee80000300800 */
[----:B------:R-:W3:Y:S04]  /*15b00*/  LDL.LU.64 R20, [R1+0xe60] ;  /* 0x000e600001147983 */ /* 0x000ee80000300a00 */
[----:B------:R0:W-:Y:S02]  /*15b10*/  STL [R1+0xdd0], R22 ;  /* 0x000dd01601007387 */ /* 0x0001e40000100800 */
[----:B0-----:R-:W-:-:S02]  /*15b20*/  IMAD.MOV.U32 R22, RZ, RZ, R2 ;  /* 0x000000ffff167224 */ /* 0x001fc400078e0002 */
[----:B------:R-:W4:Y:S04]  /*15b30*/  LDL.LU R2, [R1+0xe58] ;  /* 0x000e580001027983 */ /* 0x000f280000300800 */
[----:B------:R-:W-:Y:S01]  /*15b40*/  STL.64 [R1+0x88], R18 ;  /* 0x0000881201007387 */ /* 0x000fe20000100a00 */
[----:B--2---:R-:W-:Y:S03]  /*15b50*/  HMMA.16816.F32 R4, R12, R6, R8 ;  /* 0x000000060c04723c */ /* 0x004fe60000001808 */
[----:B------:R-:W2:Y:S04]  /*15b60*/  LDL.LU.64 R10, [R1+0xe50] ;  /* 0x000e5000010a7983 */ /* 0x000ea80000300a00 */
[----:B------:R-:W2:-:S12]  /*15b70*/  LDL.LU.64 R8, [R1+0xe48] ;  /* 0x000e480001087983 */ /* 0x000e980000300a00 */
[----:B------:R-:W-:Y:S01]  /*15b80*/  STL.64 [R1+0x40], R4 ;  /* 0x0000400401007387 */ /* 0x000fe20000100a00 */
[----:B------:R-:W-:-:S03]  /*15b90*/  IMAD.MOV.U32 R3, RZ, RZ, R7 ;  /* 0x000000ffff037224 */ /* 0x000fc600078e0007 */
[----:B------:R0:W-:Y:S04]  /*15ba0*/  STL [R1+0x48], R6 ;  /* 0x0000480601007387 */ /* 0x0001e80000100800 */
[----:B0-----:R-:W2:Y:S02]  /*15bb0*/  LDL.LU.64 R6, [R1+0xe40] ;  /* 0x000e400001067983 */ /* 0x001ea40000300a00 */
[----:B--2---:R-:W-:Y:S02]  /*15bc0*/  HMMA.16816.F32 R4, R12, R6, R8 ;  /* 0x000000060c04723c */ /* 0x004fe40000001808 */
[----:B------:R-:W2:Y:S04]  /*15bd0*/  LDL.LU.64 R10, [R1+0xe38] ;  /* 0x000e3800010a7983 */ /* 0x000ea80000300a00 */
[----:B------:R-:W2:-:S13]  /*15be0*/  LDL.LU.64 R8, [R1+0xe30] ;  /* 0x000e300001087983 */ /* 0x000e9a0000300a00 */
[----:B------:R-:W-:Y:S04]  /*15bf0*/  STL.64 [R1+0x30], R4 ;  /* 0x0000300401007387 */ /* 0x000fe80000100a00 */
[----:B------:R0:W-:Y:S04]  /*15c00*/  STL.64 [R1+0x38], R6 ;  /* 0x0000380601007387 */ /* 0x0001e80000100a00 */
        /* <DEDUP_REMOVED lines=9> */
[----:B------:R-:W2:Y:S04]  /*15ca0*/  LDL.LU.64 R8, [R1+0xe00] ;  /* 0x000e000001087983 */ /* 0x000ea80000300a00 */
[----:B------:R-:W2:Y:S04]  /*15cb0*/  LDL.LU.64 R6, [R1+0xdf8] ;  /* 0x000df80001067983 */ /* 0x000ea80000300a00 */
[----:B------:R-:W2:Y:S05]  /*15cc0*/  LDL.LU.64 R4, [R1+0xdf0] ;  /* 0x000df00001047983 */ /* 0x000eaa0000300a00 */
[----:B------:R0:W-:Y:S04]  /*15cd0*/  STL.64 [R1+0x140], R12 ;  /* 0x0001400c01007387 */ /* 0x0001e80000100a00 */
[----:B------:R-:W-:Y:S01]  /*15ce0*/  STL.64 [R1+0x148], R14 ;  /* 0x0001480e01007387 */ /* 0x000fe20000100a00 */
[----:B0-----:R-:W-:-:S02]  /*15cf0*/  IMAD.MOV.U32 R12, RZ, RZ, R29 ;  /* 0x000000ffff0c7224 */ /* 0x001fc400078e001d */
[----:B------:R-:W-:Y:S01]  /*15d00*/  IMAD.MOV.U32 R13, RZ, RZ, R27 ;  /* 0x000000ffff0d7224 */ /* 0x000fe200078e001b */
[----:B------:R-:W3:Y:S04]  /*15d10*/  LDL.LU R29, [R1+0xde8] ;  /* 0x000de800011d7983 */ /* 0x000ee80000300800 */
[----:B------:R-:W-:Y:S01]  /*15d20*/  STL.64 [R1+0xd88], R12 ;  /* 0x000d880c01007387 */ /* 0x000fe20000100a00 */
[----:B--2---:R-:W-:-:S15]  /*15d30*/  HMMA.16816.F32 R8, R4, R24, R8 ;  /* 0x000000180408723c */ /* 0x004fde0000001808 */
[----:B------:R-:W-:-:S04]  /*15d40*/  NOP ;  /* 0x0000000000007918 */ /* 0x000fc80000000000 */
[----:B------:R-:W-:Y:S04]  /*15d50*/  STL.64 [R1+0x150], R8 ;  /* 0x0001500801007387 */ /* 0x000fe80000100a00 */
[----:B------:R0:W-:Y:S04]  /*15d60*/  STL.64 [R1+0x158], R10 ;  /* 0x0001580a01007387 */ /* 0x0001e80000100a00 */
[----:B0-----:R-:W3:Y:S04]  /*15d70*/  LDL.LU.64 R10, [R1+0xde0] ;  /* 0x000de000010a7983 */ /* 0x001ee80000300a00 */
[----:B------:R-:W3:Y:S01]  /*15d80*/  LDL.LU.64 R8, [R1+0xdd8] ;  /* 0x000dd80001087983 */ /* 0x000ee20000300a00 */
[----:B------:R-:W-:-:S02]  /*15d90*/  IMAD.MOV.U32 R12, RZ, RZ, R26 ;  /* 0x000000ffff0c7224 */ /* 0x000fc400078e001a */
[----:B---3--:R-:W-:Y:S01]  /*15da0*/  HMMA.16816.F32 R24, R8, R24, R20 ;  /* 0x000000180818723c */ /* 0x008fe20000001814 */
[----:B------:R-:W2:-:S15]  /*15db0*/  LDL.LU R22, [R1+0xdd0] ;  /* 0x000dd00001167983 */ /* 0x000e9e0000300800 */
[----:B------:R-:W-:-:S03]  /*15dc0*/  NOP ;  /* 0x0000000000007918 */ /* 0x000fc60000000000 */
[----:B------:R-:W-:Y:S04]  /*15dd0*/  STL.64 [R1+0x120], R24 ;  /* 0x0001201801007387 */ /* 0x000fe80000100a00 */
[----:B------:R0:W-:Y:S04]  /*15de0*/  STL.64 [R1+0x128], R26 ;  /* 0x0001281a01007387 */ /* 0x0001e80000100a00 */
[----:B0-----:R-:W3:Y:S04]  /*15df0*/  LDL.LU.64 R26, [R1+0xdc8] ;  /* 0x000dc800011a7983 */ /* 0x001ee80000300a00 */
[----:B------:R-:W3:Y:S02]  /*15e00*/  LDL.LU.64 R24, [R1+0xdc0] ;  /* 0x000dc00001187983 */ /* 0x000ee40000300a00 */
[----:B---3--:R-:W-:-:S15]  /*15e10*/  HMMA.16816.F32 R24, R4, R16, R24 ;  /* 0x000000100418723c */ /* 0x008fde0000001818 */
[----:B------:R-:W-:-:S04]  /*15e20*/  NOP ;  /* 0x0000000000007918 */ /* 0x000fc80000000000 */
[----:B------:R-:W-:Y:S04]  /*15e30*/  STL.64 [R1+0x130], R24 ;  /* 0x0001301801007387 */ /* 0x000fe80000100a00 */
[----:B------:R0:W-:Y:S04]  /*15e40*/  STL.64 [R1+0x138], R26 ;  /* 0x0001381a01007387 */ /* 0x0001e80000100a00 */
[----:B0-----:R-:W3:Y:S04]  /*15e50*/  LDL.LU.64 R26, [R1+0xdb8] ;  /* 0x000db800011a7983 */ /* 0x001ee80000300a00 */
[----:B------:R-:W3:Y:S04]  /*15e60*/  LDL.LU.64 R24, [R1+0xdb0] ;  /* 0x000db00001187983 */ /* 0x000ee80000300a00 */
[----:B------:R-:W2:Y:S01]  /*15e70*/  LDL.LU.64 R18, [R1+0xda8] ;  /* 0x000da80001127983 */ /* 0x000ea20000300a00 */
[----:B------:R-:W-:Y:S01]  /*15e80*/  IMAD.MOV.U32 R13, RZ, RZ, R0 ;  /* 0x000000ffff0d7224 */ /* 0x000fe200078e0000 */
[----:B---3--:R-:W-:Y:S02]  /*15e90*/  HMMA.16816.F32 R24, R8, R16, R24 ;  /* 0x000000100818723c */ /* 0x008fe40000001818 */
[----:B------:R-:W2:-:S15]  /*15ea0*/  LDL.LU.64 R16, [R1+0xda0] ;  /* 0x000da00001107983 */ /* 0x000e9e0000300a00 */
[----:B------:R-:W-:Y:S02]  /*15eb0*/  NOP ;  /* 0x0000000000007918 */ /* 0x000fe40000000000 */
[----:B------:R-:W-:Y:S02]  /*15ec0*/  IMAD.MOV.U32 R20, RZ, RZ, R26 ;  /* 0x000000ffff147224 */ /* 0x000fe400078e001a */
[----:B------:R-:W-:Y:S02]  /*15ed0*/  IMAD.MOV.U32 R23, RZ, RZ, R24 ;  /* 0x000000ffff177224 */ /* 0x000fe400078e0018 */
[----:B------:R-:W-:Y:S01]  /*15ee0*/  IMAD.MOV.U32 R21, RZ, RZ, R25 ;  /* 0x000000ffff157224 */ /* 0x000fe200078e0019 */
[----:B------:R-:W3:Y:S01]  /*15ef0*/  LDL.LU R24, [R1+0xc0] ;  /* 0x0000c00001187983 */ /* 0x000ee20000300800 */
[----:B------:R-:W-:-:S03]  /*15f00*/  IMAD.MOV.U32 R0, RZ, RZ, R27 ;  /* 0x000000ffff007224 */ /* 0x000fc600078e001b */
[----:B------:R-:W3:Y:S04]  /*15f10*/  LDL.LU R25, [R1+0xc4] ;  /* 0x0000c40001197983 */ /* 0x000ee80000300800 */
[----:B------:R-:W-:Y:S04]  /*15f20*/  STL [R1+0xc38], R20 ;  /* 0x000c381401007387 */ /* 0x000fe80000100800 */
[----:B------:R-:W-:Y:S04]  /*15f30*/  STL [R1+0xc34], R23 ;  /* 0x000c341701007387 */ /* 0x000fe80000100800 */
[----:B------:R-:W-:Y:S04]  /*15f40*/  STL [R1+0xc30], R21 ;  /* 0x000c301501007387 */ /* 0x000fe80000100800 */
[----:B------:R-:W-:Y:S01]  /*15f50*/  STL [R1+0xc2c], R0 ;  /* 0x000c2c0001007387 */ /* 0x000fe20000100800 */
[----:B--2---:R-:W-:-:S15]  /*15f60*/  HMMA.16816.F32 R16, R4, R12, R16 ;  /* 0x0000000c0410723c */ /* 0x004fde0000001810 */
[----:B------:R-:W-:-:S04]  /*15f70*/  NOP ;  /* 0x0000000000007918 */ /* 0x000fc80000000000 */
[----:B------:R-:W-:Y:S04]  /*15f80*/  STL.64 [R1+0x110], R16 ;  /* 0x0001101001007387 */ /* 0x000fe80000100a00 */
[----:B------:R0:W-:Y:S04]  /*15f90*/  STL.64 [R1+0x118], R18 ;  /* 0x0001181201007387 */ /* 0x0001e80000100a00 */
[----:B0-----:R-:W2:Y:S04]  /*15fa0*/  LDL.LU.64 R18, [R1+0xd98] ;  /* 0x000d980001127983 */ /* 0x001ea80000300a00 */
[----:B------:R-:W2:Y:S01]  /*15fb0*/  LDL.LU.64 R16, [R1+0xd90] ;  /* 0x000d900001107983 */ /* 0x000ea20000300a00 */
[----:B------:R-:W-:-:S02]  /*15fc0*/  IMAD.MOV.U32 R26, RZ, RZ, R29 ;  /* 0x000000ffff1a7224 */ /* 0x000fc400078e001d */
[----:B----4-:R-:W-:Y:S01]  /*15fd0*/  IMAD.MOV.U32 R27, RZ, RZ, R2 ;  /* 0x000000ffff1b7224 */ /* 0x010fe200078e0002 */
[----:B--2---:R-:W-:Y:S01]  /*15fe0*/  HMMA.16816.F32 R16, R8, R12, R16 ;  /* 0x0000000c0810723c */ /* 0x004fe20000001810 */
[----:B------:R-:W3:-:S15]  /*15ff0*/  LDL.LU.64 R12, [R1+0xd88] ;  /* 0x000d8800010c7983 */ /* 0x000ede0000300a00 */
[----:B------:R-:W-:-:S03]  /*16000*/  NOP ;  /* 0x0000000000007918 */ /* 0x000fc60000000000 */
[----:B------:R-:W-:Y:S02]  /*16010*/  IMAD.MOV.U32 R21, RZ, RZ, R16 ;  /* 0x000000ffff157224 */ /* 0x000fe400078e0010 */
[----:B------:R-:W-:Y:S01]  /*16020*/  IMAD.MOV.U32 R29, RZ, RZ, R19 ;  /* 0x000000ffff1d7224 */ /* 0x000fe200078e0013 */
[----:B------:R-:W2:Y:S01]  /*16030*/  LDL.LU R16, [R1+0x50] ;  /* 0x0000500001107983 */ /* 0x000ea20000300800 */
[----:B------:R-:W-:Y:S02]  /*16040*/  IMAD.MOV.U32 R0, RZ, RZ, R17 ;  /* 0x000000ffff007224 */ /* 0x000fe400078e0011 */
[----:B------:R-:W-:Y:S01]  /*16050*/  IMAD.MOV.U32 R2, RZ, RZ, R18 ;  /* 0x000000ffff027224 */ /* 0x000fe200078e0012 */
[----:B------:R-:W2:Y:S01]  /*16060*/  LDL.LU R17, [R1+0x54] ;  /* 0x0000540001117983 */ /* 0x000ea20000300800 */
[----:B------:R-:W-:-:S03]  /*16070*/  IMAD.MOV.U32 R19, RZ, RZ, R22 ;  /* 0x000000ffff137224 */ /* 0x000fc600078e0016 */
[----:B------:R-:W2:Y:S04]  /*16080*/  LDL.LU R18, [R1+0x58] ;  /* 0x0000580001127983 */ /* 0x000ea80000300800 */
[----:B------:R-:W4:Y:S04]  /*16090*/  LDL.LU R22, [R1+0xd84] ;  /* 0x000d840001167983 */ /* 0x000f280000300800 */
[----:B------:R-:W-:Y:S04]  /*160a0*/  STL [R1+0xc48], R29 ;  /* 0x000c481d01007387 */ /* 0x000fe80000100800 */
[----:B------:R-:W-:Y:S04]  /*160b0*/  STL [R1+0xc44], R2 ;  /* 0x000c440201007387 */ /* 0x000fe80000100800 */
[----:B------:R-:W-:Y:S04]  /*160c0*/  STL [R1+0xc40], R0 ;  /* 0x000c400001007387 */ /* 0x000fe80000100800 */
[----:B------:R-:W-:Y:S01]  /*160d0*/  STL [R1+0xc3c], R21 ;  /* 0x000c3c1501007387 */ /* 0x000fe20000100800 */
[----:B---3--:R-:W-:-:S15]  /*160e0*/  HMMA.16816.F32 R24, R4, R12, R24 ;  /* 0x0000000c0418723c */ /* 0x008fde0000001818 */
[----:B------:R-:W-:-:S04]  /*160f0*/  NOP ;  /* 0x0000000000007918 */ /* 0x000fc80000000000 */
[----:B------:R-:W-:Y:S04]  /*16100*/  STL.64 [R1+0xf0], R24 ;  /* 0x0000f01801007387 */ /* 0x000fe80000100a00 */
[----:B------:R-:W-:Y:S04]  /*16110*/  STL.64 [R1+0xf8], R26 ;  /* 0x0000f81a01007387 */ /* 0x000fe80000100a00 */
[----:B------:R-:W0:Y:S04]  /*16120*/  LDSM.16.M88.4 R24, [R28+UR6+0x2000] ;  /* 0x002000061c18783b */ /* 0x000e280008000200 */
[----:B0-----:R-:W-:Y:S01]  /*16130*/  STL.64 [R1+0x20], R24 ;  /* 0x0000201801007387 */ /* 0x001fe20000100a00 */
[----:B------:R-:W-:-:S02]  /*16140*/  IMAD.MOV.U32 R2, RZ, RZ, R24 ;  /* 0x000000ffff027224 */ /* 0x000fc400078e0018 */
[----:B------:R-:W-:Y:S01]  /*16150*/  IMAD.MOV.U32 R0, RZ, RZ, R25 ;  /* 0x000000ffff007224 */ /* 0x000fe200078e0019 */
[----:B------:R-:W-:Y:S04]  /*16160*/  STL.64 [R1+0x28], R26 ;  /* 0x0000281a01007387 */ /* 0x000fe80000100a00 */
[----:B------:R-:W0:Y:S04]  /*16170*/  LDSM.16.M88.4 R24, [R28+UR6+0x2800] ;  /* 0x002800061c18783b */ /* 0x000e280008000200 */
[----:B0-----:R-:W-:Y:S04]  /*16180*/  STL.64 [R1+0x10], R24 ;  /* 0x0000101801007387 */ /* 0x001fe80000100a00 */
[----:B------:R-:W-:Y:S04]  /*16190*/  STL.64 [R1+0x18], R26 ;  /* 0x0000181a01007387 */ /* 0x000fe80000100a00 */
[----:B------:R-:W0:Y:S04]  /*161a0*/  LDSM.16.M88.4 R24, [R28+UR6+0x3000] ;  /* 0x003000061c18783b */ /* 0x000e280008000200 */
[----:B0-----:R-:W-:Y:S04]  /*161b0*/  STL.64 [R1], R24 ;  /* 0x0000001801007387 */ /* 0x001fe80000100a00 */
[----:B------:R-:W-:Y:S04]  /*161c0*/  STL.64 [R1+0x8], R26 ;  /* 0x0000081a01007387 */ /* 0x000fe80000100a00 */
[----:B------:R-:W0:Y:S04]  /*161d0*/  LDSM.16.M88.4 R24, [R28+UR6+0x3800] ;  /* 0x003800061c18783b */ /* 0x000e280008000200 */
[----:B0-----:R-:W-:Y:S04]  /*161e0*/  STL.64 [R1+0xd50], R26 ;  /* 0x000d501a01007387 */ /* 0x001fe80000100a00 */
[----:B------:R0:W-:Y:S04]  /*161f0*/  STL.64 [R1+0xd48], R24 ;  /* 0x000d481801007387 */ /* 0x0001e80000100a00 */
[----:B0-----:R-:W3:Y:S01]  /*16200*/  LDL.LU.64 R24, [R1] ;  /* 0x0000000001187983 */ /* 0x001ee20000300a00 */
[----:B--2---:R-:W-:Y:S03]  /*16210*/  HMMA.16816.F32 R12, R8, R12, R16 ;  /* 0x0000000c080c723c */ /* 0x004fe60000001810 */
[----:B---3--:R-:W-:Y:S04]  /*16220*/  STL.64 [R1+0xd68], R24 ;  /* 0x000d681801007387 */ /* 0x008fe80000100a00 */
[----:B------:R0:W-:Y:S04]  /*16230*/  STL [R1+0xd44], R8 ;  /* 0x000d440801007387 */ /* 0x0001e80000100800 */
[----:B------:R1:W-:Y:S04]  /*16240*/  STL [R1+0xd40], R9 ;  /* 0x000d400901007387 */ /* 0x0003e80000100800 */
[----:B------:R2:W-:Y:S04]  /*16250*/  STL [R1+0xd3c], R10 ;  /* 0x000d3c0a01007387 */ /* 0x0005e80000100800 */
[----:B------:R3:W-:Y:S04]  /*16260*/  STL [R1+0xd38], R11 ;  /* 0x000d380b01007387 */ /* 0x0007e80000100800 */
[----:B0-----:R-:W4:Y:S04]  /*16270*/  LDL.LU R8, [R1+0xb0] ;  /* 0x0000b00001087983 */ /* 0x001f280000300800 */
[----:B-1----:R-:W4:Y:S04]  /*16280*/  LDL.LU R9, [R1+0xb4] ;  /* 0x0000b40001097983 */ /* 0x002f280000300800 */
[----:B--2---:R-:W2:Y:S04]  /*16290*/  LDL.LU R10, [R1+0xb8] ;  /* 0x0000b800010a7983 */ /* 0x004ea80000300800 */
[----:B---3--:R-:W2:Y:S01]  /*162a0*/  LDL.LU R11, [R1+0xbc] ;  /* 0x0000bc00010b7983 */ /* 0x008ea20000300800 */
[----:B------:R-:W-:-:S02]  /*162b0*/  IMAD.MOV.U32 R28, RZ, RZ, R15 ;  /* 0x000000ffff1c7224 */ /* 0x000fc400078e000f */
[----:B------:R-:W-:Y:S02]  /*162c0*/  IMAD.MOV.U32 R23, RZ, RZ, R14 ;  /* 0x000000ffff177224 */ /* 0x000fe400078e000e */
[----:B------:R-:W-:Y:S02]  /*162d0*/  IMAD.MOV.U32 R20, RZ, RZ, R13 ;  /* 0x000000ffff147224 */ /* 0x000fe400078e000d */
[----:B------:R-:W-:Y:S02]  /*162e0*/  IMAD.MOV.U32 R21, RZ, RZ, R12 ;  /* 0x000000ffff157224 */ /* 0x000fe400078e000c */
[----:B----4-:R-:W0:Y:S04]  /*162f0*/  LDSM.16.MT88.4 R12, [R22+UR6+0x4c00] ;  /* 0x004c0006160c783b */ /* 0x010e280008004200 */
[----:B--2---:R-:W-:Y:S04]  /*16300*/  STL.64 [R1+0xd78], R10 ;  /* 0x000d780a01007387 */ /* 0x004fe80000100a00 */
[----:B------:R1:W-:Y:S04]  /*16310*/  STL.64 [R1+0xd70], R8 ;  /* 0x000d700801007387 */ /* 0x0003e80000100a00 */
[----:B-1----:R-:W2:Y:S04]  /*16320*/  LDL.LU R8, [R1+0x190] ;  /* 0x0001900001087983 */ /* 0x002ea80000300800 */
[----:B------:R-:W2:Y:S04]  /*16330*/  LDL.LU R9, [R1+0x194] ;  /* 0x0001940001097983 */ /* 0x000ea80000300800 */
[----:B------:R-:W2:Y:S04]  /*16340*/  LDL.LU R10, [R1+0x198] ;  /* 0x00019800010a7983 */ /* 0x000ea80000300800 */
[----:B------:R-:W2:Y:S04]  /*16350*/  LDL.LU R11, [R1+0x19c] ;  /* 0x00019c00010b7983 */ /* 0x000ea80000300800 */
[----:B------:R-:W-:Y:S04]  /*16360*/  STL [R1+0xc58], R28 ;  /* 0x000c581c01007387 */ /* 0x000fe80000100800 */
[----:B------:R1:W-:Y:S04]  /*16370*/  STL [R1+0xc54], R23 ;  /* 0x000c541701007387 */ /* 0x0003e80000100800 */
[----:B------:R3:W-:Y:S04]  /*16380*/  STL [R1+0xc50], R20 ;  /* 0x000c501401007387 */ /* 0x0007e80000100800 */
[----:B------:R4:W-:Y:S01]  /*16390*/  STL [R1+0xc4c], R21 ;  /* 0x000c4c1501007387 */ /* 0x0009e20000100800 */
[----:B-1----:R-:W-:-:S03]  /*163a0*/  IMAD.MOV.U32 R23, RZ, RZ, R3 ;  /* 0x000000ffff177224 */ /* 0x002fc600078e0003 */
[----:B---3--:R-:W3:Y:S04]  /*163b0*/  LDL.LU R20, [R1+0x40] ;  /* 0x0000400001147983 */ /* 0x008ee80000300800 */
[----:B----4-:R-:W3:Y:S04]  /*163c0*/  LDL.LU R21, [R1+0x44] ;  /* 0x0000440001157983 */ /* 0x010ee80000300800 */
[----:B------:R-:W4:Y:S04]  /*163d0*/  LDL.LU R22, [R1+0x48] ;  /* 0x0000480001167983 */ /* 0x000f280000300800 */
[----:B------:R-:W3:Y:S01]  /*163e0*/  LDL.LU R3, [R1+0xd80] ;  /* 0x000d800001037983 */ /* 0x000ee20000300800 */
[----:B------:R-:W-:-:S02]  /*163f0*/  IMAD.MOV.U32 R24, RZ, RZ, R2 ;  /* 0x000000ffff187224 */ /* 0x000fc400078e0002 */
[----:B------:R-:W-:-:S07]  /*16400*/  IMAD.MOV.U32 R25, RZ, RZ, R0 ;  /* 0x000000ffff197224 */ /* 0x000fce00078e0000 */
[C---:B--2---:R-:W-:Y:S01]  /*16410*/  HMMA.16816.F32 R24, R4.reuse, R24, R8 ;  /* 0x000000180418723c */ /* 0x044fe20000001808 */
[----:B---3--:R-:W1:Y:S04]  /*16420*/  LDSM.16.MT88.4 R16, [R3+UR6+0x4c00] ;  /* 0x004c00060310783b */ /* 0x008e680008004200 */
[----:B----4-:R-:W-:Y:S04]  /*16430*/  STL.64 [R1+0xd60], R22 ;  /* 0x000d601601007387 */ /* 0x010fe80000100a00 */
[----:B------:R2:W-:Y:S04]  /*16440*/  STL.64 [R1+0xd58], R20 ;  /* 0x000d581401007387 */ /* 0x0005e80000100a00 */
[----:B--2---:R-:W2:Y:S04]  /*16450*/  LDL.LU.64 R20, [R1+0x10] ;  /* 0x0000100001147983 */ /* 0x004ea80000300a00 */
[----:B0-----:R-:W-:Y:S04]  /*16460*/  STL.64 [R1+0xd08], R14 ;  /* 0x000d080e01007387 */ /* 0x001fe80000100a00 */
[----:B------:R0:W-:Y:S04]  /*16470*/  STL.64 [R1+0xd00], R12 ;  /* 0x000d000c01007387 */ /* 0x0001e80000100a00 */
[----:B0-----:R-:W2:Y:S04]  /*16480*/  LDL.LU R12, [R1+0x180] ;  /* 0x00018000010c7983 */ /* 0x001ea80000300800 */
[----:B------:R-:W2:Y:S04]  /*16490*/  LDL.LU R13, [R1+0x184] ;  /* 0x00018400010d7983 */ /* 0x000ea80000300800 */
[----:B------:R-:W2:Y:S04]  /*164a0*/  LDL.LU R14, [R1+0x188] ;  /* 0x00018800010e7983 */ /* 0x000ea80000300800 */
[----:B------:R-:W2:Y:S04]  /*164b0*/  LDL.LU R15, [R1+0x18c] ;  /* 0x00018c00010f7983 */ /* 0x000ea80000300800 */
[----:B-1----:R-:W-:Y:S04]  /*164c0*/  STL.64 [R1+0xc68], R18 ;  /* 0x000c681201007387 */ /* 0x002fe80000100a00 */
[----:B------:R0:W-:Y:S04]  /*164d0*/  STL.64 [R1+0xc60], R16 ;  /* 0x000c601001007387 */ /* 0x0001e80000100a00 */
[----:B0-----:R-:W3:Y:S04]  /*164e0*/  LDL.LU R16, [R1+0x170] ;  /* 0x0001700001107983 */ /* 0x001ee80000300800 */
[----:B------:R-:W3:Y:S04]  /*164f0*/  LDL.LU R17, [R1+0x174] ;  /* 0x0001740001117983 */ /* 0x000ee80000300800 */
[----:B------:R-:W3:Y:S04]  /*16500*/  LDL.LU R18, [R1+0x178] ;  /* 0x0001780001127983 */ /* 0x000ee80000300800 */
[----:B------:R-:W3:Y:S04]  /*16510*/  LDL.LU R19, [R1+0x17c] ;  /* 0x00017c0001137983 */ /* 0x000ee80000300800 */
[----:B------:R-:W4:Y:S04]  /*16520*/  LDL.LU.64 R10, [R1+0xd78] ;  /* 0x000d7800010a7983 */ /* 0x000f280000300a00 */
[----:B------:R-:W4:Y:S04]  /*16530*/  LDL.LU.64 R8, [R1+0xd70] ;  /* 0x000d700001087983 */ /* 0x000f280000300a00 */
[----:B------:R0:W-:Y:S04]  /*16540*/  STL.64 [R1+0xd0], R24 ;  /* 0x0000d01801007387 */ /* 0x0001e80000100a00 */
[----:B------:R1:W-:Y:S04]  /*16550*/  STL [R1+0xd8], R26 ;  /* 0x0000d81a01007387 */ /* 0x0003e80000100800 */
[----:B0-----:R-:W4:Y:S01]  /*16560*/  LDL.LU.64 R24, [R1+0xd68] ;  /* 0x000d680001187983 */ /* 0x001f220000300a00 */
[----:B------:R-:W-:Y:S01]  /*16570*/  IMAD.MOV.U32 R3, RZ, RZ, R27 ;  /* 0x000000ffff037224 */ /* 0x000fe200078e001b */
[----:B--2---:R-:W-:-:S15]  /*16580*/  HMMA.16816.F32 R12, R4, R20, R12 ;  /* 0x00000014040c723c */ /* 0x004fde000000180c */
[----:B------:R-:W-:-:S04]  /*16590*/  NOP ;  /* 0x0000000000007918 */ /* 0x000fc80000000000 */
[----:B------:R-:W-:Y:S02]  /*165a0*/  IMAD.MOV.U32 R29, RZ, RZ, R12 ;  /* 0x000000ffff1d7224 */ /* 0x000fe400078e000c */
[----:B------:R-:W-:Y:S02]  /*165b0*/  IMAD.MOV.U32 R28, RZ, RZ, R13 ;  /* 0x000000ffff1c7224 */ /* 0x000fe400078e000d */
[----:B------:R-:W-:Y:S02]  /*165c0*/  IMAD.MOV.U32 R13, RZ, RZ, R20 ;  /* 0x000000ffff0d7224 */ /* 0x000fe400078e0014 */
[----:B------:R-:W-:Y:S02]  /*165d0*/  IMAD.MOV.U32 R12, RZ, RZ, R21 ;  /* 0x000000ffff0c7224 */ /* 0x000fe400078e0015 */
[----:B------:R-:W-:Y:S02]  /*165e0*/  IMAD.MOV.U32 R2, RZ, RZ, R14 ;  /* 0x000000ffff027224 */ /* 0x000fe400078e000e */
[----:B------:R-:W-:Y:S01]  /*165f0*/  IMAD.MOV.U32 R0, RZ, RZ, R15 ;  /* 0x000000ffff007224 */ /* 0x000fe200078e000f */
[----:B----4-:R-:W-:Y:S01]  /*16600*/  HMMA.16816.F32 R20, R4, R24, R8 ;  /* 0x000000180414723c */ /* 0x010fe20000001808 */
[----:B------:R-:W-:-:S02]  /*16610*/  IMAD.MOV.U32 R15, RZ, RZ, R24 ;  /* 0x000000ffff0f7224 */ /* 0x000fc400078e0018 */
[----:B------:R-:W-:-:S15]  /*16620*/  IMAD.MOV.U32 R14, RZ, RZ, R25 ;  /* 0x000000ffff0e7224 */ /* 0x000fde00078e0019 */
[----:B------:R-:W-:Y:S01]  /*16630*/  NOP ;  /* 0x0000000000007918 */ /* 0x000fe20000000000 */
[----:B------:R-:W-:Y:S02]  /*16640*/  IMAD.MOV.U32 R10, RZ, RZ, R22 ;  /* 0x000000ffff0a7224 */ /* 0x000fe400078e0016 */
[----:B------:R-:W-:Y:S02]  /*16650*/  IMAD.MOV.U32 R11, RZ, RZ, R23 ;  /* 0x000000ffff0b7224 */ /* 0x000fe400078e0017 */
[----:B------:R-:W-:Y:S01]  /*16660*/  IMAD.MOV.U32 R8, RZ, RZ, R20 ;  /* 0x000000ffff087224 */ /* 0x000fe200078e0014 */
[----:B------:R-:W2:Y:S01]  /*16670*/  LDL.LU.64 R22, [R1+0xd60] ;  /* 0x000d600001167983 */ /* 0x000ea20000300a00 */
[----:B------:R-:W-:-:S03]  /*16680*/  IMAD.MOV.U32 R9, RZ, RZ, R21 ;  /* 0x000000ffff097224 */ /* 0x000fc600078e0015 */
[----:B------:R-:W2:Y:S04]  /*16690*/  LDL.LU.64 R20, [R1+0xd58] ;  /* 0x000d580001147983 */ /* 0x000ea80000300a00 */
[----:B-1----:R-:W4:Y:S04]  /*166a0*/  LDL.LU.64 R26, [R1+0xd50] ;  /* 0x000d5000011a7983 */ /* 0x002f280000300a00 */
[----:B------:R-:W3:Y:S02]  /*166b0*/  LDL.LU.64 R24, [R1+0xd48] ;  /* 0x000d480001187983 */ /* 0x000ee40000300a00 */
[----:B---3--:R-:W-:Y:S02]  /*166c0*/  HMMA.16816.F32 R16, R4, R24, R16 ;  /* 0x000000180410723c */ /* 0x008fe40000001810 */
[----:B----4-:R-:W-:Y:S04]  /*166d0*/  STL.64 [R1+0xd18], R26 ;  /* 0x000d181a01007387 */ /* 0x010fe80000100a00 */
[----:B------:R-:W-:-:S13]  /*166e0*/  STL.64 [R1+0xd10], R24 ;  /* 0x000d101801007387 */ /* 0x000fda0000100a00 */
[----:B------:R0:W-:Y:S04]  /*166f0*/  STL.64 [R1+0xc78], R18 ;  /* 0x000c781201007387 */ /* 0x0001e80000100a00 */
[----:B------:R1:W-:Y:S01]  /*16700*/  STL.64 [R1+0xc70], R16 ;  /* 0x000c701001007387 */ /* 0x0003e20000100a00 */
[----:B0-----:R-:W-:Y:S02]  /*16710*/  IMAD.MOV.U32 R18, RZ, RZ, R10 ;  /* 0x000000ffff127224 */ /* 0x001fe400078e000a */
[----:B------:R-:W-:Y:S02]  /*16720*/  IMAD.MOV.U32 R19, RZ, RZ, R11 ;  /* 0x000000ffff137224 */ /* 0x000fe400078e000b */
[----:B-1----:R-:W-:Y:S02]  /*16730*/  IMAD.MOV.U32 R16, RZ, RZ, R8 ;  /* 0x000000ffff107224 */ /* 0x002fe400078e0008 */
[----:B------:R-:W2:Y:S01]  /*16740*/  LDL.LU R8, [R1+0xd44] ;  /* 0x000d440001087983 */ /* 0x000ea20000300800 */
[----:B------:R-:W-:-:S03]  /*16750*/  IMAD.MOV.U32 R17, RZ, RZ, R9 ;  /* 0x000000ffff117224 */ /* 0x000fc600078e0009 */
[----:B------:R-:W2:Y:S04]  /*16760*/  LDL.LU R9, [R1+0xd40] ;  /* 0x000d400001097983 */ /* 0x000ea80000300800 */
[----:B------:R-:W2:Y:S04]  /*16770*/  LDL.LU R10, [R1+0xd3c] ;  /* 0x000d3c00010a7983 */ /* 0x000ea80000300800 */
[----:B------:R-:W2:Y:S04]  /*16780*/  LDL.LU R11, [R1+0xd38] ;  /* 0x000d3800010b7983 */ /* 0x000ea80000300800 */
[----:B------:R0:W-:Y:S04]  /*16790*/  STL.64 [R1+0xc88], R18 ;  /* 0x000c881201007387 */ /* 0x0001e80000100a00 */
[----:B------:R1:W-:Y:S01]  /*167a0*/  STL.64 [R1+0xc80], R16 ;  /* 0x000c801001007387 */ /* 0x0003e20000100a00 */
[----:B0-----:R-:W-:-:S02]  /*167b0*/  IMAD.MOV.U32 R18, RZ, RZ, R2 ;  /* 0x000000ffff127224 */ /* 0x001fc400078e0002 */
[----:B------:R-:W-:Y:S02]  /*167c0*/  IMAD.MOV.U32 R19, RZ, RZ, R0 ;  /* 0x000000ffff137224 */ /* 0x000fe400078e0000 */
[----:B-1----:R-:W-:Y:S02]  /*167d0*/  IMAD.MOV.U32 R16, RZ, RZ, R29 ;  /* 0x000000ffff107224 */ /* 0x002fe400078e001d */
[----:B------:R-:W-:Y:S01]  /*167e0*/  IMAD.MOV.U32 R17, RZ, RZ, R28 ;  /* 0x000000ffff117224 */ /* 0x000fe200078e001c */
[----:B------:R-:W-:Y:S04]  /*167f0*/  STL.64 [R1+0xc98], R18 ;  /* 0x000c981201007387 */ /* 0x000fe80000100a00 */
[----:B------:R0:W-:Y:S04]  /*16800*/  STL.64 [R1+0xc90], R16 ;  /* 0x000c901001007387 */ /* 0x0001e80000100a00 */
[----:B0-----:R-:W2:Y:S04]  /*16810*/  LDL.LU.64 R16, [R1+0x20] ;  /* 0x0000200001107983 */ /* 0x001ea80000300a00 */
[----:B------:R-:W3:Y:S01]  /*16820*/  LDL.LU.64 R18, [R1+0x28] ;  /* 0x0000280001127983 */ /* 0x000ee20000300a00 */
[----:B--2---:R-:W-:-:S15]  /*16830*/  HMMA.16816.F32 R4, R8, R16, R20 ;  /* 0x000000100804723c */ /* 0x004fde0000001814 */
[----:B------:R-:W-:-:S04]  /*16840*/  NOP ;  /* 0x0000000000007918 */ /* 0x000fc80000000000 */
[----:B------:R-:W-:Y:S02]  /*16850*/  IMAD.MOV.U32 R21, RZ, RZ, R4 ;  /* 0x000000ffff157224 */ /* 0x000fe400078e0004 */
[----:B------:R-:W-:Y:S02]  /*16860*/  IMAD.MOV.U32 R29, RZ, RZ, R5 ;  /* 0x000000ffff1d7224 */ /* 0x000fe400078e0005 */
[----:B------:R-:W-:Y:S02]  /*16870*/  IMAD.MOV.U32 R4, RZ, RZ, R15 ;  /* 0x000000ffff047224 */ /* 0x000fe400078e000f */
[----:B------:R-:W-:-:S05]  /*16880*/  IMAD.MOV.U32 R5, RZ, RZ, R14 ;  /* 0x000000ffff057224 */ /* 0x000fca00078e000e */
[----:B------:R0:W-:Y:S04]  /*16890*/  STL.64 [R1+0xd20], R4 ;  /* 0x000d200401007387 */ /* 0x0001e80000100a00 */
[----:B------:R-:W2:Y:S04]  /*168a0*/  LDL.LU R24, [R1+0x160] ;  /* 0x0001600001187983 */ /* 0x000ea80000300800 */
[----:B------:R-:W2:Y:S04]  /*168b0*/  LDL.LU R25, [R1+0x164] ;  /* 0x0001640001197983 */ /* 0x000ea80000300800 */
[----:B------:R-:W4:Y:S04]  /*168c0*/  LDL.LU R26, [R1+0x168] ;  /* 0x00016800011a7983 */ /* 0x000f280000300800 */
[----:B------:R-:W4:Y:S01]  /*168d0*/  LDL.LU R27, [R1+0x16c] ;  /* 0x00016c00011b7983 */ /* 0x000f220000300800 */
[----:B0-----:R-:W-:-:S02]  /*168e0*/  IMAD.MOV.U32 R5, RZ, RZ, R12 ;  /* 0x000000ffff057224 */ /* 0x001fc400078e000c */
[----:B------:R-:W-:Y:S01]  /*168f0*/  IMAD.MOV.U32 R4, RZ, RZ, R13 ;  /* 0x000000ffff047224 */ /* 0x000fe200078e000d */
[----:B----4-:R-:W-:Y:S04]  /*16900*/  STL.64 [R1+0xd30], R26 ;  /* 0x000d301a01007387 */ /* 0x010fe80000100a00 */
[----:B--2---:R0:W-:Y:S04]  /*16910*/  STL.64 [R1+0xd28], R24 ;  /* 0x000d281801007387 */ /* 0x0041e80000100a00 */
[----:B0-----:R-:W2:Y:S04]  /*16920*/  LDL.LU R24, [R1+0x30] ;  /* 0x0000300001187983 */ /* 0x001ea80000300800 */
[----:B------:R-:W2:Y:S04]  /*16930*/  LDL.LU R25, [R1+0x34] ;  /* 0x0000340001197983 */ /* 0x000ea80000300800 */
[----:B------:R-:W2:Y:S04]  /*16940*/  LDL.LU R26, [R1+0x38] ;  /* 0x00003800011a7983 */ /* 0x000ea80000300800 */
[----:B------:R-:W2:Y:S04]  /*16950*/  LDL.LU R27, [R1+0x3c] ;  /* 0x00003c00011b7983 */ /* 0x000ea80000300800 */
[----:B------:R-:W4:Y:S04]  /*16960*/  LDL.LU R12, [R1+0x140] ;  /* 0x00014000010c7983 */ /* 0x000f280000300800 */
[----:B------:R-:W4:Y:S04]  /*16970*/  LDL.LU R13, [R1+0x144] ;  /* 0x00014400010d7983 */ /* 0x000f280000300800 */
[----:B------:R-:W4:Y:S04]  /*16980*/  LDL.LU R14, [R1+0x148] ;  /* 0x00014800010e7983 */ /* 0x000f280000300800 */
[----:B------:R-:W4:Y:S04]  /*16990*/  LDL.LU R15, [R1+0x14c] ;  /* 0x00014c00010f7983 */ /* 0x000f280000300800 */
[----:B------:R0:W-:Y:S04]  /*169a0*/  STL [R1+0xcc8], R21 ;  /* 0x000cc81501007387 */ /* 0x0001e80000100800 */
[----:B------:R-:W2:Y:S04]  /*169b0*/  LDL.LU R20, [R1+0x110] ;  /* 0x0001100001147983 */ /* 0x000ea80000300800 */
[----:B0-----:R-:W2:Y:S04]  /*169c0*/  LDL.LU R21, [R1+0x114] ;  /* 0x0001140001157983 */ /* 0x001ea80000300800 */
[----:B------:R-:W2:Y:S04]  /*169d0*/  LDL.LU R22, [R1+0x118] ;  /* 0x0001180001167983 */ /* 0x000ea80000300800 */
[----:B------:R-:W2:Y:S04]  /*169e0*/  LDL.LU R23, [R1+0x11c] ;  /* 0x00011c0001177983 */ /* 0x000ea80000300800 */
[----:B--2---:R0:W-:Y:S04]  /*169f0*/  STL.64 [R1+0xcd8], R22 ;  /* 0x000cd81601007387 */ /* 0x0041e80000100a00 */
[----:B------:R-:W-:Y:S04]  /*16a00*/  STL.64 [R1+0xcd0], R20 ;  /* 0x000cd01401007387 */ /* 0x000fe80000100a00 */
[----:B0-----:R-:W2:Y:S04]  /*16a10*/  LDL.LU.64 R22, [R1+0x88] ;  /* 0x0000880001167983 */ /* 0x001ea80000300a00 */
[----:B--2---:R0:W-:Y:S04]  /*16a20*/  STL.64 [R1+0xce8], R22 ;  /* 0x000ce81601007387 */ /* 0x0041e80000100a00 */
[----:B0-----:R-:W2:Y:S04]  /*16a30*/  LDL.LU.64 R22, [R1+0x98] ;  /* 0x0000980001167983 */ /* 0x001ea80000300a00 */
[----:B---3--:R0:W-:Y:S04]  /*16a40*/  STL.64 [R1+0xcb0], R18 ;  /* 0x000cb01201007387 */ /* 0x0081e80000100a00 */
[----:B0-----:R-:W3:Y:S04]  /*16a50*/  LDL.LU.64 R18, [R1+0x68] ;  /* 0x0000680001127983 */ /* 0x001ee80000300a00 */
[----:B---3--:R0:W-:Y:S04]  /*16a60*/  STL.64 [R1+0xcc0], R18 ;  /* 0x000cc01201007387 */ /* 0x0081e80000100a00 */
[----:B0-----:R-:W3:Y:S01]  /*16a70*/  LDL.LU.64 R18, [R1+0x78] ;  /* 0x0000780001127983 */ /* 0x001ee20000300a00 */
[----:B------:R-:W-:-:S02]  /*16a80*/  IMAD.MOV.U32 R2, RZ, RZ, R6 ;  /* 0x000000ffff027224 */ /* 0x000fc400078e0006 */
[----:B------:R-:W-:Y:S02]  /*16a90*/  IMAD.MOV.U32 R0, RZ, RZ, R7 ;  /* 0x000000ffff007224 */ /* 0x000fe400078e0007 */
[----:B------:R-:W-:Y:S01]  /*16aa0*/  HMMA.16816.F32 R4, R8, R4, R24 ;  /* 0x000000040804723c */ /* 0x000fe20000001818 */
[----:B---3--:R0:W-:Y:S04]  /*16ab0*/  STL.64 [R1+0xce0], R18 ;  /* 0x000ce01201007387 */ /* 0x0081e80000100a00 */
[----:B------:R-:W3:Y:S04]  /*16ac0*/  LDL.LU R16, [R1+0x130] ;  /* 0x0001300001107983 */ /* 0x000ee80000300800 */
[----:B------:R-:W3:Y:S04]  /*16ad0*/  LDL.LU R17, [R1+0x134] ;  /* 0x0001340001117983 */ /* 0x000ee80000300800 */
[----:B0-----:R-:W2:Y:S04]  /*16ae0*/  LDL.LU R18, [R1+0x138] ;  /* 0x0001380001127983 */ /* 0x001ea80000300800 */
[----:B------:R-:W2:Y:S04]  /*16af0*/  LDL.LU R19, [R1+0x13c] ;  /* 0x00013c0001137983 */ /* 0x000ea80000300800 */
[----:B--2---:R-:W-:Y:S04]  /*16b00*/  STL.64 [R1+0xcf8], R18 ;  /* 0x000cf81201007387 */ /* 0x004fe80000100a00 */
[----:B---3--:R0:W-:Y:S04]  /*16b10*/  STL.64 [R1+0xcf0], R16 ;  /* 0x000cf01001007387 */ /* 0x0081e80000100a00 */
[----:B0-----:R-:W2:Y:S04]  /*16b20*/  LDL.LU R16, [R1+0x150] ;  /* 0x0001500001107983 */ /* 0x001ea80000300800 */
[----:B------:R-:W2:Y:S04]  /*16b30*/  LDL.LU R17, [R1+0x154] ;  /* 0x0001540001117983 */ /* 0x000ea80000300800 */
[----:B------:R-:W2:Y:S04]  /*16b40*/  LDL.LU R18, [R1+0x158] ;  /* 0x0001580001127983 */ /* 0x000ea80000300800 */
[----:B------:R-:W2:Y:S04]  /*16b50*/  LDL.LU R19, [R1+0x15c] ;  /* 0x00015c0001137983 */ /* 0x000ea80000300800 */
[----:B------:R-:W3:Y:S04]  /*16b60*/  LDL.LU.64 R26, [R1+0xd30] ;  /* 0x000d3000011a7983 */ /* 0x000ee80000300a00 */
[----:B------:R-:W3:Y:S04]  /*16b70*/  LDL.LU.64 R24, [R1+0xd28] ;  /* 0x000d280001187983 */ /* 0x000ee80000300a00 */
[----:B------:R0:W-:Y:S04]  /*16b80*/  STL.64 [R1+0x30], R4 ;  /* 0x0000300401007387 */ /* 0x0001e80000100a00 */
[----:B------:R3:W-:Y:S04]  /*16b90*/  STL [R1+0x38], R6 ;  /* 0x0000380601007387 */ /* 0x0007e80000100800 */
[----:B0-----:R-:W3:Y:S01]  /*16ba0*/  LDL.LU.64 R4, [R1+0xd20] ;  /* 0x000d200001047983 */ /* 0x001ee20000300a00 */
[----:B------:R-:W-:-:S02]  /*16bb0*/  IMAD.MOV.U32 R28, RZ, RZ, R7 ;  /* 0x000000ffff1c7224 */ /* 0x000fc400078e0007 */
[----:B---3--:R-:W-:Y:S01]  /*16bc0*/  HMMA.16816.F32 R4, R8, R4, R24 ;  /* 0x000000040804723c */ /* 0x008fe20000001818 */
[----:B------:R-:W3:Y:S04]  /*16bd0*/  LDL.LU.64 R26, [R1+0xd18] ;  /* 0x000d1800011a7983 */ /* 0x000ee80000300a00 */
[----:B------:R-:W4:-:S14]  /*16be0*/  LDL.LU.64 R24, [R1+0xd10] ;  /* 0x000d100001187983 */ /* 0x000f1c0000300a00 */
[----:B------:R0:W-:Y:S04]  /*16bf0*/  STL.64 [R1+0xbb8], R6 ;  /* 0x000bb80601007387 */ /* 0x0001e80000100a00 */
[----:B------:R-:W-:Y:S04]  /*16c00*/  STL.64 [R1+0xbb0], R4 ;  /* 0x000bb00401007387 */ /* 0x000fe80000100a00 */
[----:B0-----:R-:W2:Y:S04]  /*16c10*/  LDL.LU R6, [R1+0x18] ;  /* 0x0000180001067983 */ /* 0x001ea80000300800 */
[----:B------:R-:W2:Y:S01]  /*16c20*/  LDL.LU R7, [R1+0x1c] ;  /* 0x00001c0001077983 */ /* 0x000ea20000300800 */
[----:B----4-:R-:W-:Y:S03]  /*16c30*/  HMMA.16816.F32 R8, R8, R24, R12 ;  /* 0x000000180808723c */ /* 0x010fe6000000180c */
[----:B------:R-:W2:Y:S04]  /*16c40*/  LDL.LU.64 R14, [R1+0xd08] ;  /* 0x000d0800010e7983 */ /* 0x000ea80000300a00 */
[----:B------:R-:W2:Y:S04]  /*16c50*/  LDL.LU.64 R12, [R1+0xd00] ;  /* 0x000d0000010c7983 */ /* 0x000ea80000300a00 */
[----:B---3--:R0:W-:Y:S04]  /*16c60*/  STL.64 [R1+0xcb8], R26 ;  /* 0x000cb81a01007387 */ /* 0x0081e80000100a00 */
[----:B------:R-:W3:Y:S04]  /*16c70*/  LDL.LU R24, [R1+0xf0] ;  /* 0x0000f00001187983 */ /* 0x000ee80000300800 */
[----:B------:R-:W3:Y:S04]  /*16c80*/  LDL.LU R25, [R1+0xf4] ;  /* 0x0000f40001197983 */ /* 0x000ee80000300800 */
[----:B0-----:R-:W3:Y:S04]  /*16c90*/  LDL.LU R26, [R1+0xf8] ;  /* 0x0000f800011a7983 */ /* 0x001ee80000300800 */
[----:B------:R-:W3:Y:S04]  /*16ca0*/  LDL.LU R27, [R1+0xfc] ;  /* 0x0000fc00011b7983 */ /* 0x000ee80000300800 */
[----:B------:R0:W-:Y:S04]  /*16cb0*/  STL.64 [R1+0xba8], R10 ;  /* 0x000ba80a01007387 */ /* 0x0001e80000100a00 */
[----:B------:R1:W-:Y:S04]  /*16cc0*/  STL.64 [R1+0xba0], R8 ;  /* 0x000ba00801007387 */ /* 0x0003e80000100a00 */
[----:B0-----:R-:W4:Y:S04]  /*16cd0*/  LDL.LU R10, [R1+0x8] ;  /* 0x00000800010a7983 */ /* 0x001f280000300800 */
[----:B------:R-:W4:Y:S01]  /*16ce0*/  LDL.LU R11, [R1+0xc] ;  /* 0x00000c00010b7983 */ /* 0x000f220000300800 */
[----:B-1----:R-:W-:-:S02]  /*16cf0*/  IMAD.MOV.U32 R9, RZ, RZ, R22 ;  /* 0x000000ffff097224 */ /* 0x002fc400078e0016 */
[----:B------:R-:W-:Y:S01]  /*16d00*/  IMAD.MOV.U32 R8, RZ, RZ, R23 ;  /* 0x000000ffff087224 */ /* 0x000fe200078e0017 */
[----:B--2---:R-:W-:-:S15]  /*16d10*/  HMMA.16816.F32 R16, R12, R22, R16 ;  /* 0x000000160c10723c */ /* 0x004fde0000001810 */
[----:B------:R-:W-:-:S04]  /*16d20*/  NOP ;  /* 0x0000000000007918 */ /* 0x000fc80000000000 */
[----:B------:R-:W-:Y:S04]  /*16d30*/  STL.64 [R1+0x610], R16 ;  /* 0x0006101001007387 */ /* 0x000fe80000100a00 */
[----:B------:R0:W-:Y:S04]  /*16d40*/  STL.64 [R1+0x618], R18 ;  /* 0x0006181201007387 */ /* 0x0001e80000100a00 */
[----:B0-----:R-:W2:Y:S04]  /*16d50*/  LDL.LU.64 R18, [R1+0xcf8] ;  /* 0x000cf80001127983 */ /* 0x001ea80000300a00 */
[----:B------:R-:W2:Y:S04]  /*16d60*/  LDL.LU.64 R16, [R1+0xcf0] ;  /* 0x000cf00001107983 */ /* 0x000ea80000300a00 */
[----:B------:R-:W2:Y:S04]  /*16d70*/  LDL.LU.64 R22, [R1+0xce8] ;  /* 0x000ce80001167983 */ /* 0x000ea80000300a00 */
[----:B----4-:R-:W-:Y:S04]  /*16d80*/  STL.64 [R1+0xca8], R10 ;  /* 0x000ca80a01007387 */ /* 0x010fe80000100a00 */
[----:B------:R0:W-:Y:S04]  /*16d90*/  STL.64 [R1+0xca0], R8 ;  /* 0x000ca00801007387 */ /* 0x0001e80000100a00 */
[----:B0-----:R-:W4:Y:S04]  /*16da0*/  LDL.LU R8, [R1+0xd0] ;  /* 0x0000d00001087983 */ /* 0x001f280000300800 */
[----:B------:R-:W4:Y:S04]  /*16db0*/  LDL.LU R9, [R1+0xd4] ;  /* 0x0000d40001097983 */ /* 0x000f280000300800 */
[----:B------:R-:W4:Y:S01]  /*16dc0*/  LDL.LU R10, [R1+0xd8] ;  /* 0x0000d800010a7983 */ /* 0x000f220000300800 */
[----:B------:R-:W-:Y:S01]  /*16dd0*/  IMAD.MOV.U32 R11, RZ, RZ, R3 ;  /* 0x000000ffff0b7224 */ /* 0x000fe200078e0003 */
[----:B--2---:R-:W-:Y:S01]  /*16de0*/  HMMA.16816.F32 R16, R12, R22, R16 ;  /* 0x000000160c10723c */ /* 0x004fe20000001810 */
[----:B------:R-:W-:-:S02]  /*16df0*/  IMAD.MOV.U32 R4, RZ, RZ, R22 ;  /* 0x000000ffff047224 */ /* 0x000fc400078e0016 */
[----:B------:R-:W-:-:S15]  /*16e00*/  IMAD.MOV.U32 R3, RZ, RZ, R23 ;  /* 0x000000ffff037224 */ /* 0x000fde00078e0017 */
[----:B------:R-:W-:Y:S01]  /*16e10*/  NOP ;  /* 0x0000000000007918 */ /* 0x000fe20000000000 */
[----:B------:R-:W-:Y:S04]  /*16e20*/  STL.64 [R1+0x6a0], R16 ;  /* 0x0006a01001007387 */ /* 0x000fe80000100a00 */
[----:B------:R0:W-:Y:S04]  /*16e30*/  STL.64 [R1+0x6a8], R18 ;  /* 0x0006a81201007387 */ /* 0x0001e80000100a00 */
[----:B0-----:R-:W2:Y:S04]  /*16e40*/  LDL.LU.64 R18, [R1+0xce0] ;  /* 0x000ce00001127983 */ /* 0x001ea80000300a00 */
[----:B------:R-:W2:Y:S04]  /*16e50*/  LDL.LU.64 R22, [R1+0xcd8] ;  /* 0x000cd80001167983 */ /* 0x000ea80000300a00 */
[----:B------:R-:W2:Y:S02]  /*16e60*/  LDL.LU.64 R20, [R1+0xcd0] ;  /* 0x000cd00001147983 */ /* 0x000ea40000300a00 */
[----:B--2---:R-:W-:Y:S01]  /*16e70*/  HMMA.16816.F32 R20, R12, R18, R20 ;  /* 0x000000120c14723c */ /* 0x004fe20000001814 */
[----:B------:R-:W-:-:S15]  /*16e80*/  IMAD.MOV.U32 R5, RZ, RZ, R19 ;  /* 0x000000ffff057224 */ /* 0x000fde00078e0013 */
[----:B------:R-:W-:-:S03]  /*16e90*/  NOP ;  /* 0x0000000000007918 */ /* 0x000fc60000000000 */
[----:B------:R0:W-:Y:S04]  /*16ea0*/  STL.64 [R1+0x690], R20 ;  /* 0x0006901401007387 */ /* 0x0001e80000100a00 */
[----:B------:R1:W-:Y:S04]  /*16eb0*/  STL.64 [R1+0x698], R22 ;  /* 0x0006981601007387 */ /* 0x0003e80000100a00 */
[----:B0-----:R-:W2:Y:S01]  /*16ec0*/  LDL.LU R21, [R1+0xcc8] ;  /* 0x000cc80001157983 */ /* 0x001ea20000300800 */
[----:B-1----:R-:W-:-:S03]  /*16ed0*/  IMAD.MOV.U32 R22, RZ, RZ, R18 ;  /* 0x000000ffff167224 */ /* 0x002fc600078e0012 */
[----:B------:R-:W3:Y:S02]  /*16ee0*/  LDL.LU.64 R18, [R1+0xcc0] ;  /* 0x000cc00001127983 */ /* 0x000ee40000300a00 */
[----:B---3--:R-:W-:-:S15]  /*16ef0*/  HMMA.16816.F32 R24, R12, R18, R24 ;  /* 0x000000120c18723c */ /* 0x008fde0000001818 */
[----:B------:R-:W-:-:S04]  /*16f00*/  NOP ;  /* 0x0000000000007918 */ /* 0x000fc80000000000 */
[----:B------:R0:W-:Y:S04]  /*16f10*/  STL.64 [R1+0x680], R24 ;  /* 0x0006801801007387 */ /* 0x0001e80000100a00 */
[----:B------:R1:W-:Y:S01]  /*16f20*/  STL.64 [R1+0x688], R26 ;  /* 0x0006881a01007387 */ /* 0x0003e20000100a00 */
[----:B0-----:R-:W-:-:S03]  /*16f30*/  IMAD.MOV.U32 R25, RZ, RZ, R18 ;  /* 0x000000ffff197224 */ /* 0x001fc600078e0012 */
[----:B-1----:R-:W3:Y:S01]  /*16f40*/  LDL.LU.64 R26, [R1+0xcb8] ;  /* 0x000cb800011a7983 */ /* 0x002ee20000300a00 */
[----:B------:R-:W-:-:S03]  /*16f50*/  IMAD.MOV.U32 R24, RZ, RZ, R19 ;  /* 0x000000ffff187224 */ /* 0x000fc600078e0013 */
[----:B------:R-:W4:Y:S02]  /*16f60*/  LDL.LU.64 R18, [R1+0xcb0] ;  /* 0x000cb00001127983 */ /* 0x000f240000300a00 */
[----:B----4-:R-:W-:Y:S01]  /*16f70*/  HMMA.16816.F32 R8, R12, R18, R8 ;  /* 0x000000120c08723c */ /* 0x010fe20000001808 */
[----:B------:R-:W-:Y:S02]  /*16f80*/  IMAD.MOV.U32 R23, RZ, RZ, R18 ;  /* 0x000000ffff177224 */ /* 0x000fe400078e0012 */
[----:B------:R-:W-:-:S15]  /*16f90*/  IMAD.MOV.U32 R20, RZ, RZ, R19 ;  /* 0x000000ffff147224 */ /* 0x000fde00078e0013 */
[----:B------:R-:W-:Y:S01]  /*16fa0*/  NOP ;  /* 0x0000000000007918 */ /* 0x000fe20000000000 */
[----:B------:R-:W-:Y:S04]  /*16fb0*/  STL.64 [R1+0x670], R8 ;  /* 0x0006700801007387 */ /* 0x000fe80000100a00 */
[----:B------:R0:W-:Y:S04]  /*16fc0*/  STL.64 [R1+0x678], R10 ;  /* 0x0006780a01007387 */ /* 0x0001e80000100a00 */
[----:B0-----:R-:W4:Y:S04]  /*16fd0*/  LDL.LU.64 R10, [R1+0xca8] ;  /* 0x000ca800010a7983 */ /* 0x001f280000300a00 */
[----:B------:R-:W2:Y:S04]  /*16fe0*/  LDL.LU.64 R8, [R1+0xca0] ;  /* 0x000ca00001087983 */ /* 0x000ea80000300a00 */
[----:B------:R-:W2:Y:S04]  /*16ff0*/  LDL.LU.64 R18, [R1+0xc98] ;  /* 0x000c980001127983 */ /* 0x000ea80000300a00 */
[----:B------:R-:W2:Y:S02]  /*17000*/  LDL.LU.64 R16, [R1+0xc90] ;  /* 0x000c900001107983 */ /* 0x000ea40000300a00 */
[----:B--2---:R-:W-:-:S15]  /*17010*/  HMMA.16816.F32 R16, R12, R6, R16 ;  /* 0x000000060c10723c */ /* 0x004fde0000001810 */
[----:B------:R-:W-:-:S04]  /*17020*/  NOP ;  /* 0x0000000000007918 */ /* 0x000fc80000000000 */
[----:B------:R-:W-:Y:S04]  /*17030*/  STL.64 [R1+0x660], R16 ;  /* 0x0006601001007387 */ /* 0x000fe80000100a00 */
[----:B------:R0:W-:Y:S04]  /*17040*/  STL.64 [R1+0x668], R18 ;  /* 0x0006681201007387 */ /* 0x0001e80000100a00 */
[----:B0-----:R-:W4:Y:S04]  /*17050*/  LDL.LU.64 R18, [R1+0xc88] ;  /* 0x000c880001127983 */ /* 0x001f280000300a00 */
[----:B------:R-:W4:Y:S04]  /*17060*/  LDL.LU.64 R16, [R1+0xc80] ;  /* 0x000c800001107983 */ /* 0x000f280000300a00 */
[----:B------:R-:W-:Y:S01]  /*17070*/  STL.64 [R1+0xbc8], R6 ;  /* 0x000bc80601007387 */ /* 0x000fe20000100a00 */
[----:B----4-:R-:W-:-:S15]  /*17080*/  HMMA.16816.F32 R16, R12, R10, R16 ;  /* 0x0000000a0c10723c */ /* 0x010fde0000001810 */
[----:B------:R-:W-:-:S04]  /*17090*/  NOP ;  /* 0x0000000000007918 */ /* 0x000fc80000000000 */
[----:B------:R-:W-:Y:S04]  /*170a0*/  STL.64 [R1+0x640], R16 ;  /* 0x0006401001007387 */ /* 0x000fe80000100a00 */
[----:B------:R0:W-:Y:S04]  /*170b0*/  STL.64 [R1+0x648], R18 ;  /* 0x0006481201007387 */ /* 0x0001e80000100a00 */
[----:B0-----:R-:W3:Y:S04]  /*170c0*/  LDL.LU.64 R18, [R1+0xc78] ;  /* 0x000c780001127983 */ /* 0x001ee80000300a00 */
[----:B------:R-:W3:Y:S04]  /*170d0*/  LDL.LU.64 R16, [R1+0xc70] ;  /* 0x000c700001107983 */ /* 0x000ee80000300a00 */
[----:B------:R-:W-:Y:S01]  /*170e0*/  STL.64 [R1+0xbc0], R10 ;  /* 0x000bc00a01007387 */ /* 0x000fe20000100a00 */
[----:B---3--:R-:W-:Y:S03]  /*170f0*/  HMMA.16816.F32 R12, R12, R26, R16 ;  /* 0x0000001a0c0c723c */ /* 0x008fe60000001810 */
[----:B------:R-:W2:Y:S04]  /*17100*/  LDL.LU.64 R18, [R1+0xc68] ;  /* 0x000c680001127983 */ /* 0x000ea80000300a00 */
[----:B------:R-:W2:-:S12]  /*17110*/  LDL.LU.64 R16, [R1+0xc60] ;  /* 0x000c600001107983 */ /* 0x000e980000300a00 */
[----:B------:R0:W-:Y:S04]  /*17120*/  STL.64 [R1+0x630], R12 ;  /* 0x0006300c01007387 */ /* 0x0001e80000100a00 */
[----:B------:R1:W-:Y:S04]  /*17130*/  STL.64 [R1+0x638], R14 ;  /* 0x0006380e01007387 */ /* 0x0003e80000100a00 */
[----:B0-----:R-:W2:Y:S04]  /*17140*/  LDL.LU R12, [R1+0x120] ;  /* 0x00012000010c7983 */ /* 0x001ea80000300800 */
[----:B------:R-:W2:Y:S04]  /*17150*/  LDL.LU R13, [R1+0x124] ;  /* 0x00012400010d7983 */ /* 0x000ea80000300800 */
[----:B-1----:R-:W2:Y:S04]  /*17160*/  LDL.LU R14, [R1+0x128] ;  /* 0x00012800010e7983 */ /* 0x002ea80000300800 */
[----:B------:R-:W2:Y:S01]  /*17170*/  LDL.LU R15, [R1+0x12c] ;  /* 0x00012c00010f7983 */ /* 0x000ea20000300800 */
[----:B------:R-:W-:-:S02]  /*17180*/  IMAD.MOV.U32 R10, RZ, RZ, R9 ;  /* 0x000000ffff0a7224 */ /* 0x000fc400078e0009 */
[----:B------:R-:W-:Y:S02]  /*17190*/  IMAD.MOV.U32 R11, RZ, RZ, R8 ;  /* 0x000000ffff0b7224 */ /* 0x000fe400078e0008 */
[----:B------:R-:W3:Y:S05]  /*171a0*/  LDL.LU R8, [R1+0x30] ;  /* 0x0000300001087983 */ /* 0x000eea0000300800 */
[----:B--2---:R-:W-:-:S15]  /*171b0*/  HMMA.16816.F32 R12, R16, R10, R12 ;  /* 0x0000000a100c723c */ /* 0x004fde000000180c */
[----:B------:R-:W-:-:S04]  /*171c0*/  NOP ;  /* 0x0000000000007918 */ /* 0x000fc80000000000 */
[----:B------:R-:W-:Y:S04]  /*171d0*/  STL.64 [R1+0x5b0], R12 ;  /* 0x0005b00c01007387 */ /* 0x000fe80000100a00 */
[----:B------:R-:W-:Y:S04]  /*171e0*/  STL.64 [R1+0x5b8], R14 ;  /* 0x0005b80e01007387 */ /* 0x000fe80000100a00 */
[----:B------:R-:W3:Y:S04]  /*171f0*/  LDL.LU R9, [R1+0x34] ;  /* 0x0000340001097983 */ /* 0x000ee80000300800 */
[----:B------:R-:W2:Y:S01]  /*17200*/  LDL.LU R10, [R1+0x38] ;  /* 0x00003800010a7983 */ /* 0x000ea20000300800 */
[----:B------:R-:W-:-:S02]  /*17210*/  IMAD.MOV.U32 R11, RZ, RZ, R28 ;  /* 0x000000ffff0b7224 */ /* 0x000fc400078e001c */
[----:B------:R-:W-:Y:S01]  /*17220*/  IMAD.MOV.U32 R6, RZ, RZ, R23 ;  /* 0x000000ffff067224 */ /* 0x000fe200078e0017 */
[----:B------:R-:W4:Y:S01]  /*17230*/  LDL.LU R28, [R1+0xc58] ;  /* 0x000c5800011c7983 */ /* 0x000f220000300800 */
[----:B------:R-:W-:-:S03]  /*17240*/  IMAD.MOV.U32 R7, RZ, RZ, R20 ;  /* 0x000000ffff077224 */ /* 0x000fc600078e0014 */
[----:B--2---:R-:W-:Y:S04]  /*17250*/  STL.64 [R1+0xbd8], R10 ;  /* 0x000bd80a01007387 */ /* 0x004fe80000100a00 */
[----:B---3--:R0:W-:Y:S04]  /*17260*/  STL.64 [R1+0xbd0], R8 ;  /* 0x000bd00801007387 */ /* 0x0081e80000100a00 */
[----:B------:R-:W2:Y:S04]  /*17270*/  LDL.LU R23, [R1+0xc54] ;  /* 0x000c540001177983 */ /* 0x000ea80000300800 */
[----:B------:R-:W3:Y:S04]  /*17280*/  LDL.LU R20, [R1+0xc50] ;  /* 0x000c500001147983 */ /* 0x000ee80000300800 */
[----:B------:R1:W-:Y:S01]  /*17290*/  STL.64 [R1+0xbe0], R6 ;  /* 0x000be00601007387 */ /* 0x0003e20000100a00 */
[----:B0-----:R-:W-:-:S03]  /*172a0*/  IMAD.MOV.U32 R8, RZ, RZ, R21 ;  /* 0x000000ffff087224 */ /* 0x001fc600078e0015 */
[----:B------:R-:W2:Y:S01]  /*172b0*/  LDL.LU R21, [R1+0xc4c] ;  /* 0x000c4c0001157983 */ /* 0x000ea20000300800 */
[----:B------:R-:W-:Y:S02]  /*172c0*/  IMAD.MOV.U32 R10, RZ, RZ, R2 ;  /* 0x000000ffff0a7224 */ /* 0x000fe400078e0002 */
[----:B------:R-:W-:Y:S02]  /*172d0*/  IMAD.MOV.U32 R11, RZ, RZ, R0 ;  /* 0x000000ffff0b7224 */ /* 0x000fe400078e0000 */
[----:B------:R-:W-:Y:S02]  /*172e0*/  IMAD.MOV.U32 R9, RZ, RZ, R29 ;  /* 0x000000ffff097224 */ /* 0x000fe400078e001d */
[----:B-1----:R-:W-:Y:S01]  /*172f0*/  IMAD.MOV.U32 R6, RZ, RZ, R25 ;  /* 0x000000ffff067224 */ /* 0x002fe200078e0019 */
[----:B------:R-:W3:Y:S01]  /*17300*/  LDL.LU R29, [R1+0xc48] ;  /* 0x000c4800011d7983 */ /* 0x000ee20000300800 */
[----:B------:R-:W-:-:S03]  /*17310*/  IMAD.MOV.U32 R7, RZ, RZ, R24 ;  /* 0x000000ffff077224 */ /* 0x000fc600078e0018 */
[----:B------:R-:W3:Y:S04]  /*17320*/  LDL.LU R2, [R1+0xc44] ;  /* 0x000c440001027983 */ /* 0x000ee80000300800 */
[----:B------:R-:W3:Y:S04]  /*17330*/  LDL.LU R0, [R1+0xc40] ;  /* 0x000c400001007983 */ /* 0x000ee80000300800 */
[----:B------:R-:W-:Y:S04]  /*17340*/  STL.64 [R1+0xbf0], R10 ;  /* 0x000bf00a01007387 */ /* 0x000fe80000100a00 */
[----:B------:R2:W-:Y:S04]  /*17350*/  STL.64 [R1+0xbe8], R8 ;  /* 0x000be80801007387 */ /* 0x0005e80000100a00 */
[----:B------:R0:W-:Y:S01]  /*17360*/  STL.64 [R1+0xbf8], R6 ;  /* 0x000bf80601007387 */ /* 0x0001e20000100a00 */
[----:B--2---:R-:W-:-:S03]  /*17370*/  IMAD.MOV.U32 R8, RZ, RZ, R21 ;  /* 0x000000ffff087224 */ /* 0x004fc600078e0015 */
[----:B------:R-:W2:Y:S01]  /*17380*/  LDL.LU R21, [R1+0xc3c] ;  /* 0x000c3c0001157983 */ /* 0x000ea20000300800 */
[----:B------:R-:W-:Y:S02]  /*17390*/  IMAD.MOV.U32 R10, RZ, RZ, R23 ;  /* 0x000000ffff0a7224 */ /* 0x000fe400078e0017 */
[----:B----4-:R-:W-:Y:S02]  /*173a0*/  IMAD.MOV.U32 R11, RZ, RZ, R28 ;  /* 0x000000ffff0b7224 */ /* 0x010fe400078e001c */
[----:B---3--:R-:W-:Y:S02]  /*173b0*/  IMAD.MOV.U32 R9, RZ, RZ, R20 ;  /* 0x000000ffff097224 */ /* 0x008fe400078e0014 */
[----:B0-----:R-:W-:Y:S02]  /*173c0*/  IMAD.MOV.U32 R6, RZ, RZ, R22 ;  /* 0x000000ffff067224 */ /* 0x001fe400078e0016 */
[----:B------:R-:W-:Y:S01]  /*173d0*/  IMAD.MOV.U32 R7, RZ, RZ, R5 ;  /* 0x000000ffff077224 */ /* 0x000fe200078e0005 */
[----:B------:R-:W3:Y:S04]  /*173e0*/  LDL.LU R20, [R1+0xc38] ;  /* 0x000c380001147983 */ /* 0x000ee80000300800 */
[----:B------:R-:W4:Y:S04]  /*173f0*/  LDL.LU R23, [R1+0xc34] ;  /* 0x000c340001177983 */ /* 0x000f280000300800 */
[----:B------:R0:W-:Y:S04]  /*17400*/  STL.64 [R1+0xc08], R10 ;  /* 0x000c080a01007387 */ /* 0x0001e80000100a00 */
[----:B------:R1:W-:Y:S04]  /*17410*/  STL.64 [R1+0xc00], R8 ;  /* 0x000c000801007387 */ /* 0x0003e80000100a00 */
[----:B------:R-:W-:Y:S01]  /*17420*/  STL.64 [R1+0xc10], R6 ;  /* 0x000c100601007387 */ /* 0x000fe20000100a00 */
[----:B0-----:R-:W-:-:S02]  /*17430*/  IMAD.MOV.U32 R10, RZ, RZ, R2 ;  /* 0x000000ffff0a7224 */ /* 0x001fc400078e0002 */
[----:B------:R-:W-:Y:S02]  /*17440*/  IMAD.MOV.U32 R11, RZ, RZ, R29 ;  /* 0x000000ffff0b7224 */ /* 0x000fe400078e001d */
[----:B-1----:R-:W-:Y:S02]  /*17450*/  IMAD.MOV.U32 R9, RZ, RZ, R0 ;  /* 0x000000ffff097224 */ /* 0x002fe400078e0000 */
[----:B--2---:R-:W-:Y:S02]  /*17460*/  IMAD.MOV.U32 R8, RZ, RZ, R21 ;  /* 0x000000ffff087224 */ /* 0x004fe400078e0015 */
[----:B------:R-:W2:Y:S04]  /*17470*/  LDL.LU R21, [R1+0xc30] ;  /* 0x000c300001157983 */ /* 0x000ea80000300800 */
[----:B------:R-:W2:Y:S04]  /*17480*/  LDL.LU R0, [R1+0xc2c] ;  /* 0x000c2c0001007983 */ /* 0x000ea80000300800 */
[----:B------:R-:W2:Y:S04]  /*17490*/  LDL.LU R2, [R1+0xc28] ;  /* 0x000c280001027983 */ /* 0x000ea80000300800 */
[----:B------:R-:W-:Y:S04]  /*174a0*/  STL.64 [R1+0xc20], R10 ;  /* 0x000c200a01007387 */ /* 0x000fe80000100a00 */
[----:B------:R-:W-:Y:S04]  /*174b0*/  STL.64 [R1+0xc18], R8 ;  /* 0x000c180801007387 */ /* 0x000fe80000100a00 */
[----:B------:R-:W2:Y:S04]  /*174c0*/  LDL.LU R12, [R1+0x310] ;  /* 0x00031000010c7983 */ /* 0x000ea80000300800 */
[----:B------:R-:W2:Y:S04]  /*174d0*/  LDL.LU R13, [R1+0x3b0] ;  /* 0x0003b000010d7983 */ /* 0x000ea80000300800 */
[----:B--2---:R0:W-:Y:S04]  /*174e0*/  STL.64 [R1+0xb50], R12 ;  /* 0x000b500c01007387 */ /* 0x0041e80000100a00 */
[----:B0-----:R-:W2:Y:S04]  /*174f0*/  LDL.LU R12, [R1+0x350] ;  /* 0x00035000010c7983 */ /* 0x001ea80000300800 */
        /* <DEDUP_REMOVED lines=21> */
[----:B------:R-:W2:Y:S01]  /*17650*/  LDL.LU R13, [R1+0x574] ;  /* 0x00057400010d7983 */ /* 0x000ea20000300800 */
[----:B------:R-:W-:-:S02]  /*17660*/  IMAD.MOV.U32 R6, RZ, RZ, R4 ;  /* 0x000000ffff067224 */ /* 0x000fc400078e0004 */
[----:B------:R-:W-:Y:S02]  /*17670*/  IMAD.MOV.U32 R7, RZ, RZ, R3 ;  /* 0x000000ffff077224 */ /* 0x000fe400078e0003 */
[----:B----4-:R-:W-:Y:S02]  /*17680*/  IMAD.MOV.U32 R8, RZ, RZ, R23 ;  /* 0x000000ffff087224 */ /* 0x010fe400078e0017 */
[----:B------:R-:W-:Y:S02]  /*17690*/  IMAD.MOV.U32 R9, RZ, RZ, R21 ;  /* 0x000000ffff097224 */ /* 0x000fe400078e0015 */
[----:B---3--:R-:W-:Y:S02]  /*176a0*/  IMAD.MOV.U32 R10, RZ, RZ, R20 ;  /* 0x000000ffff0a7224 */ /* 0x008fe400078e0014 */
[----:B------:R-:W-:Y:S01]  /*176b0*/  IMAD.MOV.U32 R11, RZ, RZ, R0 ;  /* 0x000000ffff0b7224 */ /* 0x000fe200078e0000 */
[----:B--2---:R0:W-:Y:S04]  /*176c0*/  STL.64 [R1+0xb90], R12 ;  /* 0x000b900c01007387 */ /* 0x0041e80000100a00 */
[----:B0-----:R-:W2:Y:S04]  /*176d0*/  LDL.LU R12, [R1+0x390] ;  /* 0x00039000010c7983 */ /* 0x001ea80000300800 */
[----:B------:R-:W2:Y:S01]  /*176e0*/  LDL.LU R13, [R1+0x56c] ;  /* 0x00056c00010d7983 */ /* 0x000ea20000300800 */
[C---:B------:R-:W-:Y:S03]  /*176f0*/  HMMA.16816.F32 R4, R16.reuse, R6, R8 ;  /* 0x000000061004723c */ /* 0x040fe60000001808 */
[----:B--2---:R0:W-:Y:S04]  /*17700*/  STL.64 [R1+0xb98], R12 ;  /* 0x000b980c01007387 */ /* 0x0041e80000100a00 */
[----:B0-----:R-:W2:Y:S04]  /*17710*/  LDL.LU R12, [R1+0x398] ;  /* 0x00039800010c7983 */ /* 0x001ea80000300800 */
[----:B------:R-:W2:Y:S04]  /*17720*/  LDL.LU R13, [R1+0x564] ;  /* 0x00056400010d7983 */ /* 0x000ea80000300800 */
[----:B------:R-:W3:Y:S04]  /*17730*/  LDL.LU R14, [R1+0x308] ;  /* 0x00030800010e7983 */ /* 0x000ee80000300800 */
[----:B------:R-:W4:Y:S04]  /*17740*/  LDL.LU R15, [R1+0x3b4] ;  /* 0x0003b400010f7983 */ /* 0x000f280000300800 */
[----:B------:R-:W2:Y:S04]  /*17750*/  LDL.LU R24, [R1+0x300] ;  /* 0x0003000001187983 */ /* 0x000ea80000300800 */
        /* <DEDUP_REMOVED lines=9> */
[----:B------:R-:W2:Y:S04]  /*177f0*/  LDL.LU.64 R10, [R1+0xc20] ;  /* 0x000c2000010a7983 */ /* 0x000ea80000300a00 */
[----:B------:R-:W2:Y:S04]  /*17800*/  LDL.LU.64 R8, [R1+0xc18] ;  /* 0x000c180001087983 */ /* 0x000ea80000300a00 */
        /* <DEDUP_REMOVED lines=22> */
[----:B------:R-:W2:-:S15]  /*17970*/  LDL.LU.64 R10, [R1+0xbc0] ;  /* 0x000bc000010a7983 */ /* 0x000e9e0000300a00 */
[----:B------:R-:W-:Y:S02]  /*17980*/  NOP ;  /* 0x0000000000007918 */ /* 0x000fe40000000000 */
[----:B------:R-:W-:Y:S04]  /*17990*/  STL.64 [R1+0x5e0], R4 ;  /* 0x0005e00401007387 */ /* 0x000fe80000100a00 */
[----:B------:R0:W-:Y:S04]  /*179a0*/  STL.64 [R1+0x5e8], R6 ;  /* 0x0005e80601007387 */ /* 0x0001e80000100a00 */
[----:B0-----:R-:W2:Y:S04]  /*179b0*/  LDL.LU.64 R6, [R1+0xbb8] ;  /* 0x000bb80001067983 */ /* 0x001ea80000300a00 */
[----:B------:R-:W2:Y:S02]  /*179c0*/  LDL.LU.64 R4, [R1+0xbb0] ;  /* 0x000bb00001047983 */ /* 0x000ea40000300a00 */
[----:B--2---:R-:W-:Y:S02]  /*179d0*/  HMMA.16816.F32 R4, R16, R10, R4 ;  /* 0x0000000a1004723c */ /* 0x004fe40000001804 */
[----:B------:R-:W2:Y:S04]  /*179e0*/  LDL.LU.64 R10, [R1+0xba8] ;  /* 0x000ba800010a7983 */ /* 0x000ea80000300a00 */
[----:B------:R-:W2:Y:S01]  /*179f0*/  LDL.LU.64 R8, [R1+0xba0] ;  /* 0x000ba00001087983 */ /* 0x000ea20000300a00 */
[----:B------:R-:W-:-:S04]  /*17a00*/  LOP3.LUT R13, R13, R12, RZ, 0x3c, !PT ;  /* 0x0000000c0d0d7212 */ /* 0x000fc800078e3cff */
[----:B------:R-:W-:-:S08]  /*17a10*/  LOP3.LUT R12, R13, R12, RZ, 0x3c, !PT ;  /* 0x0000000c0d0c7212 */ /* 0x000fd000078e3cff */
[----:B------:R0:W-:Y:S04]  /*17a20*/  STL.64 [R1+0x5d0], R4 ;  /* 0x0005d00401007387 */ /* 0x0001e80000100a00 */
[----:B------:R1:W-:Y:S04]  /*17a30*/  STL.64 [R1+0x5d8], R6 ;  /* 0x0005d80601007387 */ /* 0x0003e80000100a00 */
[----:B0-----:R-:W3:Y:S04]  /*17a40*/  LDL.LU R4, [R1+0x320] ;  /* 0x0003200001047983 */ /* 0x001ee80000300800 */
[----:B------:R-:W3:Y:S04]  /*17a50*/  LDL.LU R5, [R1+0x3a8] ;  /* 0x0003a80001057983 */ /* 0x000ee80000300800 */
[----:B-1----:R-:W3:Y:S04]  /*17a60*/  LDL.LU R6, [R1+0x318] ;  /* 0x0003180001067983 */ /* 0x002ee80000300800 */
[----:B------:R-:W3:Y:S01]  /*17a70*/  LDL.LU R7, [R1+0x3ac] ;  /* 0x0003ac0001077983 */ /* 0x000ee20000300800 */
[----:B------:R-:W-:Y:S01]  /*17a80*/  LOP3.LUT R13, R13, R12, RZ, 0x3c, !PT ;  /* 0x0000000c0d0d7212 */ /* 0x000fe200078e3cff */
[----:B--2---:R-:W-:Y:S02]  /*17a90*/  HMMA.16816.F32 R8, R16, R26, R8 ;  /* 0x0000001a1008723c */ /* 0x004fe40000001808 */
[----:B------:R-:W2:Y:S04]  /*17aa0*/  LDL.LU R16, [R1+0x348] ;  /* 0x0003480001107983 */ /* 0x000ea80000300800 */
[----:B------:R-:W2:-:S13]  /*17ab0*/  LDL.LU R17, [R1+0x54c] ;  /* 0x00054c0001117983 */ /* 0x000e9a0000300800 */
[----:B------:R0:W-:Y:S04]  /*17ac0*/  STL.64 [R1+0x5c0], R8 ;  /* 0x0005c00801007387 */ /* 0x0001e80000100a00 */
[----:B------:R1:W-:Y:S04]  /*17ad0*/  STL.64 [R1+0x5c8], R10 ;  /* 0x0005c80a01007387 */ /* 0x0003e80000100a00 */
[----:B------:R-:W2:Y:S04]  /*17ae0*/  LDL.LU R18, [R1+0x340] ;  /* 0x0003400001127983 */ /* 0x000ea80000300800 */
[----:B------:R-:W2:Y:S04]  /*17af0*/  LDL.LU R19, [R1+0x544] ;  /* 0x0005440001137983 */ /* 0x000ea80000300800 */
[----:B------:R-:W2:Y:S04]  /*17b00*/  LDL.LU R26, [R1+0x338] ;  /* 0x00033800011a7983 */ /* 0x000ea80000300800 */
[----:B------:R-:W2:Y:S04]  /*17b10*/  LDL.LU R27, [R1+0x39c] ;  /* 0x00039c00011b7983 */ /* 0x000ea80000300800 */
[----:B0-----:R-:W2:Y:S04]  /*17b20*/  LDL.LU R8, [R1+0x330] ;  /* 0x0003300001087983 */ /* 0x001ea80000300800 */
[----:B------:R-:W2:Y:S04]  /*17b30*/  LDL.LU R9, [R1+0x3a0] ;  /* 0x0003a00001097983 */ /* 0x000ea80000300800 */
[----:B-1----:R-:W2:Y:S04]  /*17b40*/  LDL.LU R10, [R1+0x328] ;  /* 0x00032800010a7983 */ /* 0x002ea80000300800 */
[----:B------:R-:W2:Y:S04]  /*17b50*/  LDL.LU R11, [R1+0x3a4] ;  /* 0x0003a400010b7983 */ /* 0x000ea80000300800 */
[----:B------:R0:W-:Y:S04]  /*17b60*/  STL.64 [R1+0x130], R12 ;  /* 0x0001300c01007387 */ /* 0x0001e80000100a00 */
[----:B0-----:R-:W2:Y:S02]  /*17b70*/  LDL.LU.64 R12, [R1+0xb98] ;  /* 0x000b9800010c7983 */ /* 0x001ea40000300a00 */
[----:B--2---:R-:W-:-:S04]  /*17b80*/  LOP3.LUT R13, R13, R12, RZ, 0x3c, !PT ;  /* 0x0000000c0d0d7212 */ /* 0x004fc800078e3cff */
[----:B------:R-:W-:-:S04]  /*17b90*/  LOP3.LUT R12, R13, R12, RZ, 0x3c, !PT ;  /* 0x0000000c0d0c7212 */ /* 0x000fc800078e3cff */
[----:B------:R-:W-:-:S05]  /*17ba0*/  LOP3.LUT R13, R13, R12, RZ, 0x3c, !PT ;  /* 0x0000000c0d0d7212 */ /* 0x000fca00078e3cff */
        /* <DEDUP_REMOVED lines=36> */
[----:B0-----:R-:W2:Y:S01]  /*17df0*/  LDL.LU.64 R12, [R1+0xb58] ;  /* 0x000b5800010c7983 */ /* 0x001ea20000300a00 */
[----:B------:R-:W-:-:S04]  /*17e00*/  LOP3.LUT R17, R17, R16, RZ, 0x3c, !PT ;  /* 0x0000001011117212 */ /* 0x000fc800078e3cff */
[----:B------:R-:W-:Y:S02]  /*17e10*/  LOP3.LUT R16, R17, R16, RZ, 0x3c, !PT ;  /* 0x0000001011107212 */ /* 0x000fe400078e3cff */
[----:B--2---:R-:W-:-:S04]  /*17e20*/  LOP3.LUT R13, R13, R12, RZ, 0x3c, !PT ;  /* 0x0000000c0d0d7212 */ /* 0x004fc800078e3cff */
[----:B------:R-:W-:-:S04]  /*17e30*/  LOP3.LUT R12, R13, R12, RZ, 0x3c, !PT ;  /* 0x0000000c0d0c7212 */ /* 0x000fc800078e3cff */
[----:B------:R-:W-:-:S05]  /*17e40*/  LOP3.LUT R13, R13, R12, RZ, 0x3c, !PT ;  /* 0x0000000c0d0d7212 */ /* 0x000fca00078e3cff */
[----:B------:R0:W-:Y:S04]  /*17e50*/  STL.64 [R1+0xe8], R12 ;  /* 0x0000e80c01007387 */ /* 0x0001e80000100a00 */
[----:B0-----:R-:W2:Y:S01]  /*17e60*/  LDL.LU.64 R12, [R1+0xb50] ;  /* 0x000b5000010c7983 */ /* 0x001ea20000300a00 */
[----:B------:R-:W-:Y:S02]  /*17e70*/  LOP3.LUT R17, R17, R16, RZ, 0x3c, !PT ;  /* 0x0000001011117212 */ /* 0x000fe400078e3cff */
[----:B------:R-:W-:Y:S02]  /*17e80*/  LOP3.LUT R11, R11, R10, RZ, 0x3c, !PT ;  /* 0x0000000a0b0b7212 */ /* 0x000fe400078e3cff */
[----:B---3--:R-:W-:Y:S01]  /*17e90*/  LOP3.LUT R7, R7, R6, RZ, 0x3c, !PT ;  /* 0x0000000607077212 */ /* 0x008fe200078e3cff */
[----:B------:R0:W-:Y:S01]  /*17ea0*/  STL.64 [R1+0xe0], R16 ;  /* 0x0000e01001007387 */ /* 0x0001e20000100a00 */
[----:B------:R-:W-:-:S02]  /*17eb0*/  LOP3.LUT R10, R11, R10, RZ, 0x3c, !PT ;  /* 0x0000000a0b0a7212 */ /* 0x000fc400078e3cff */
[----:B------:R-:W-:Y:S02]  /*17ec0*/  LOP3.LUT R6, R7, R6, RZ, 0x3c, !PT ;  /* 0x0000000607067212 */ /* 0x000fe400078e3cff */
[----:B------:R-:W-:Y:S01]  /*17ed0*/  LOP3.LUT R11, R11, R10, RZ, 0x3c, !PT ;  /* 0x0000000a0b0b7212 */ /* 0x000fe200078e3cff */
[----:B0-----:R-:W-:Y:S02]  /*17ee0*/  IMAD.MOV.U32 R16, RZ, RZ, R19 ;  /* 0x000000ffff107224 */ /* 0x001fe400078e0013 */
[----:B------:R-:W-:Y:S02]  /*17ef0*/  IMAD.MOV.U32 R17, RZ, RZ, R18 ;  /* 0x000000ffff117224 */ /* 0x000fe400078e0012 */
[----:B------:R-:W-:Y:S02]  /*17f00*/  IMAD.MOV.U32 R18, RZ, RZ, R27 ;  /* 0x000000ffff127224 */ /* 0x000fe400078e001b */
[----:B------:R-:W-:Y:S01]  /*17f10*/  IMAD.MOV.U32 R19, RZ, RZ, R26 ;  /* 0x000000ffff137224 */ /* 0x000fe200078e001a */
[----:B------:R0:W-:Y:S04]  /*17f20*/  STL.64 [R1+0xd8], R16 ;  /* 0x0000d81001007387 */ /* 0x0001e80000100a00 */
[----:B------:R-:W-:Y:S01]  /*17f30*/  STL.64 [R1+0xd0], R18 ;  /* 0x0000d01201007387 */ /* 0x000fe20000100a00 */
[----:B------:R-:W-:Y:S01]  /*17f40*/  LOP3.LUT R7, R7, R6, RZ, 0x3c, !PT ;  /* 0x0000000607077212 */ /* 0x000fe200078e3cff */
[----:B0-----:R-:W-:-:S02]  /*17f50*/  IMAD.MOV.U32 R16, RZ, RZ, R9 ;  /* 0x000000ffff107224 */ /* 0x001fc400078e0009 */
[----:B------:R-:W-:Y:S02]  /*17f60*/  IMAD.MOV.U32 R17, RZ, RZ, R8 ;  /* 0x000000ffff117224 */ /* 0x000fe400078e0008 */
[----:B------:R-:W-:Y:S02]  /*17f70*/  IMAD.MOV.U32 R8, RZ, RZ, R5 ;  /* 0x000000ffff087224 */ /* 0x000fe400078e0005 */
[----:B------:R-:W-:Y:S01]  /*17f80*/  IMAD.MOV.U32 R9, RZ, RZ, R4 ;  /* 0x000000ffff097224 */ /* 0x000fe200078e0004 */
[----:B------:R-:W-:Y:S04]  /*17f90*/  STL.64 [R1+0xc8], R16 ;  /* 0x0000c81001007387 */ /* 0x000fe80000100a00 */
[----:B------:R-:W-:Y:S04]  /*17fa0*/  STL.64 [R1+0xc0], R10 ;  /* 0x0000c00a01007387 */ /* 0x000fe80000100a00 */
[----:B------:R4:W-:Y:S04]  /*17fb0*/  STL.64 [R1+0xb8], R8 ;  /* 0x0000b80801007387 */ /* 0x0009e80000100a00 */
[----:B------:R0:W-:Y:S01]  /*17fc0*/  STL.64 [R1+0xb0], R6 ;  /* 0x0000b00601007387 */ /* 0x0001e20000100a00 */
[----:B----4-:R-:W-:-:S02]  /*17fd0*/  IMAD.MOV.U32 R8, RZ, RZ, R15 ;  /* 0x000000ffff087224 */ /* 0x010fc400078e000f */
[----:B------:R-:W-:Y:S02]  /*17fe0*/  IMAD.MOV.U32 R9, RZ, RZ, R14 ;  /* 0x000000ffff097224 */ /* 0x000fe400078e000e */
[----:B0-----:R-:W-:Y:S02]  /*17ff0*/  IMAD.MOV.U32 R6, RZ, RZ, R25 ;  /* 0x000000ffff067224 */ /* 0x001fe400078e0019 */
[----:B------:R-:W-:Y:S02]  /*18000*/  IMAD.MOV.U32 R7, RZ, RZ, R24 ;  /* 0x000000ffff077224 */ /* 0x000fe400078e0018 */
[----:B--2---:R-:W-:Y:S02]  /*18010*/  IMAD.MOV.U32 R4, RZ, RZ, R13 ;  /* 0x000000ffff047224 */ /* 0x004fe400078e000d */
[----:B------:R-:W-:-:S05]  /*18020*/  IMAD.MOV.U32 R5, RZ, RZ, R12 ;  /* 0x000000ffff057224 */ /* 0x000fca00078e000c */
[----:B------:R0:W-:Y:S04]  /*18030*/  STL.64 [R1+0xa8], R4 ;  /* 0x0000a80401007387 */ /* 0x0001e80000100a00 */
[----:B------:R1:W-:Y:S04]  /*18040*/  STL.64 [R1+0xa0], R8 ;  /* 0x0000a00801007387 */ /* 0x0003e80000100a00 */
[----:B------:R2:W-:Y:S01]  /*18050*/  STL.64 [R1+0x98], R6 ;  /* 0x0000980601007387 */ /* 0x0005e20000100a00 */
[----:B0-----:R-:W-:Y:S02]  /*18060*/  IMAD.MOV.U32 R4, RZ, RZ, R22 ;  /* 0x000000ffff047224 */ /* 0x001fe400078e0016 */
[----:B------:R-:W-:-:S02]  /*18070*/  IMAD.MOV.U32 R5, RZ, RZ, R3 ;  /* 0x000000ffff057224 */ /* 0x000fc400078e0003 */
[----:B-1----:R-:W-:Y:S02]  /*18080*/  IMAD.MOV.U32 R8, RZ, RZ, R29 ;  /* 0x000000ffff087224 */ /* 0x002fe400078e001d */
[----:B------:R-:W-:Y:S02]  /*18090*/  IMAD.MOV.U32 R9, RZ, RZ, R28 ;  /* 0x000000ffff097224 */ /* 0x000fe400078e001c */
[----:B--2---:R-:W-:Y:S02]  /*180a0*/  IMAD.MOV.U32 R6, RZ, RZ, R0 ;  /* 0x000000ffff067224 */ /* 0x004fe400078e0000 */
[----:B------:R-:W-:Y:S01]  /*180b0*/  IMAD.MOV.U32 R7, RZ, RZ, R23 ;  /* 0x000000ffff077224 */ /* 0x000fe200078e0017 */
[----:B------:R0:W-:Y:S04]  /*180c0*/  STL.64 [R1+0x90], R4 ;  /* 0x0000900401007387 */ /* 0x0001e80000100a00 */
[----:B------:R-:W-:Y:S04]  /*180d0*/  STL.64 [R1+0x88], R8 ;  /* 0x0000880801007387 */ /* 0x000fe80000100a00 */
[----:B------:R-:W2:Y:S04]  /*180e0*/  LDL.LU R23, [R1+0x2d8] ;  /* 0x0002d80001177983 */ /* 0x000ea80000300800 */
[----:B------:R-:W-:Y:S04]  /*180f0*/  STL.64 [R1+0x80], R6 ;  /* 0x0000800601007387 */ /* 0x000fe80000100a00 */
[----:B------:R-:W3:Y:S01]  /*18100*/  LDL.LU R0, [R1+0x3cc] ;  /* 0x0003cc0001007983 */ /* 0x000ee20000300800 */
[----:B0-----:R-:W-:-:S02]  /*18110*/  IMAD.MOV.U32 R4, RZ, RZ, R21 ;  /* 0x000000ffff047224 */ /* 0x001fc400078e0015 */
[----:B------:R-:W-:-:S05]  /*18120*/  IMAD.MOV.U32 R5, RZ, RZ, R20 ;  /* 0x000000ffff057224 */ /* 0x000fca00078e0014 */
[----:B------:R-:W-:Y:S04]  /*18130*/  STL.64 [R1+0x78], R4 ;  /* 0x0000780401007387 */ /* 0x000fe80000100a00 */
[----:B------:R-:W4:Y:S04]  /*18140*/  LDL.LU R16, [R1+0x3f0] ;  /* 0x0003f00001107983 */ /* 0x000f280000300800 */
[----:B------:R-:W2:Y:S04]  /*18150*/  LDL.LU R20, [R1+0x288] ;  /* 0x0002880001147983 */ /* 0x000ea80000300800 */
[----:B------:R-:W2:Y:S04]  /*18160*/  LDL.LU R21, [R1+0x3f4] ;  /* 0x0003f40001157983 */ /* 0x000ea80000300800 */
[----:B--2---:R0:W-:Y:S04]  /*18170*/  STL.64 [R1+0xb08], R20 ;  /* 0x000b081401007387 */ /* 0x0041e80000100a00 */
[----:B0-----:R-:W2:Y:S04]  /*18180*/  LDL.LU R20, [R1+0x3ec] ;  /* 0x0003ec0001147983 */ /* 0x001ea80000300800 */
[----:B------:R-:W2:Y:S04]  /*18190*/  LDL.LU R21, [R1+0x290] ;  /* 0x0002900001157983 */ /* 0x000ea80000300800 */
[----:B--2---:R0:W-:Y:S04]  /*181a0*/  STL [R1+0xb10], R21 ;  /* 0x000b101501007387 */ /* 0x0041e80000100800 */
[----:B0-----:R-:W2:Y:S04]  /*181b0*/  LDL.LU R21, [R1+0x298] ;  /* 0x0002980001157983 */ /* 0x001ea80000300800 */
        /* <DEDUP_REMOVED lines=18> */
[----:B---3--:R-:W-:-:S02]  /*182e0*/  IMAD.MOV.U32 R10, RZ, RZ, R0 ;  /* 0x000000ffff0a7224 */ /* 0x008fc400078e0000 */
[----:B------:R-:W-:Y:S01]  /*182f0*/  IMAD.MOV.U32 R11, RZ, RZ, R23 ;  /* 0x000000ffff0b7224 */ /* 0x000fe200078e0017 */
[----:B--2---:R0:W-:Y:S04]  /*18300*/  STL.64 [R1+0xb48], R20 ;  /* 0x000b481401007387 */ /* 0x0041e80000100a00 */
[----:B0-----:R-:W2:Y:S04]  /*18310*/  LDL.LU R20, [R1+0x2d0] ;  /* 0x0002d00001147983 */ /* 0x001ea80000300800 */
[----:B------:R-:W2:Y:S04]  /*18320*/  LDL.LU R21, [R1+0x3d0] ;  /* 0x0003d00001157983 */ /* 0x000ea80000300800 */
        /* <DEDUP_REMOVED lines=12> */
[----:B------:R0:W-:Y:S04]  /*183f0*/  STL.64 [R1+0x70], R10 ;  /* 0x0000700a01007387 */ /* 0x0001e80000100a00 */
[----:B------:R-:W3:Y:S04]  /*18400*/  LDL.LU R7, [R1+0x410] ;  /* 0x0004100001077983 */ /* 0x000ee80000300800 */
[----:B0-----:R-:W3:Y:S04]  /*18410*/  LDL.LU R10, [R1+0x248] ;  /* 0x00024800010a7983 */ /* 0x001ee80000300800 */
        /* <DEDUP_REMOVED lines=45> */
[----:B0-----:R-:W2:Y:S04]  /*186f0*/  LDL.LU.64 R20, [R1+0xb18] ;  /* 0x000b180001147983 */ /* 0x001ea80000300a00 */
[----:B--2---:R0:W-:Y:S04]  /*18700*/  STL.64 [R1+0x30], R20 ;  /* 0x0000301401007387 */ /* 0x0041e80000100a00 */
[----:B0-----:R-:W2:Y:S01]  /*18710*/  LDL.LU R21, [R1+0xb10] ;  /* 0x000b100001157983 */ /* 0x001ea20000300800 */
[----:B----4-:R-:W-:-:S05]  /*18720*/  IMAD.MOV.U32 R20, RZ, RZ, R16 ;  /* 0x000000ffff147224 */ /* 0x010fca00078e0010 */
[----:B--2---:R0:W-:Y:S04]  /*18730*/  STL.64 [R1+0x28], R20 ;  /* 0x0000281401007387 */ /* 0x0041e80000100a00 */
[----:B0-----:R-:W2:Y:S02]  /*18740*/  LDL.LU.64 R20, [R1+0xb08] ;  /* 0x000b080001147983 */ /* 0x001ea40000300a00 */
[----:B--2---:R-:W-:-:S04]  /*18750*/  LOP3.LUT R21, R21, R20, RZ, 0x3c, !PT ;  /* 0x0000001415157212 */ /* 0x004fc800078e3cff */
[----:B------:R-:W-:-:S04]  /*18760*/  LOP3.LUT R20, R21, R20, RZ, 0x3c, !PT ;  /* 0x0000001415147212 */ /* 0x000fc800078e3cff */
[----:B------:R-:W-:-:S05]  /*18770*/  LOP3.LUT R21, R21, R20, RZ, 0x3c, !PT ;  /* 0x0000001415157212 */ /* 0x000fca00078e3cff */
[----:B------:R0:W-:Y:S04]  /*18780*/  STL.64 [R1+0x20], R20 ;  /* 0x0000201401007387 */ /* 0x0001e80000100a00 */
[----:B0-----:R-:W2:Y:S01]  /*18790*/  LDL.LU.64 R20, [R1+0xb00] ;  /* 0x000b000001147983 */ /* 0x001ea20000300a00 */
[-C--:B---3--:R-:W-:Y:S01]  /*187a0*/  LOP3.LUT R29, R29, R28.reuse, RZ, 0x3c, !PT ;  /* 0x0000001c1d1d7212 */ /* 0x088fe200078e3cff */
[----:B------:R-:W-:Y:S02]  /*187b0*/  IMAD.MOV.U32 R16, RZ, RZ, R18 ;  /* 0x000000ffff107224 */ /* 0x000fe400078e0012 */
[----:B------:R-:W-:Y:S01]  /*187c0*/  IMAD.MOV.U32 R18, RZ, RZ, R26 ;  /* 0x000000ffff127224 */ /* 0x000fe200078e001a */
[----:B------:R-:W-:Y:S02]  /*187d0*/  LOP3.LUT R28, R29, R28, RZ, 0x3c, !PT ;  /* 0x0000001c1d1c7212 */ /* 0x000fe400078e3cff */
[----:B------:R-:W-:Y:S01]  /*187e0*/  LOP3.LUT R7, R7, R6, RZ, 0x3c, !PT ;  /* 0x0000000607077212 */ /* 0x000fe200078e3cff */
[----:B------:R0:W-:Y:S01]  /*187f0*/  STL.64 [R1+0x18], R16 ;  /* 0x0000181001007387 */ /* 0x0001e20000100a00 */
[----:B------:R-:W-:-:S02]  /*18800*/  LOP3.LUT R29, R29, R28, RZ, 0x3c, !PT ;  /* 0x0000001c1d1d7212 */ /* 0x000fc400078e3cff */
[C---:B------:R-:W-:Y:S01]  /*18810*/  LOP3.LUT R6, R7.reuse, R6, RZ, 0x3c, !PT ;  /* 0x0000000607067212 */ /* 0x040fe200078e3cff */
[----:B------:R1:W-:Y:S01]  /*18820*/  STL.64 [R1+0x10], R18 ;  /* 0x0000101201007387 */ /* 0x0003e20000100a00 */
[----:B0-----:R-:W-:Y:S02]  /*18830*/  IMAD.MOV.U32 R16, RZ, RZ, R8 ;  /* 0x000000ffff107224 */ /* 0x001fe400078e0008 */
[----:B------:R-:W-:Y:S02]  /*18840*/  IMAD.MOV.U32 R17, RZ, RZ, R27 ;  /* 0x000000ffff117224 */ /* 0x000fe400078e001b */
[----:B------:R-:W-:Y:S02]  /*18850*/  IMAD.MOV.U32 R8, RZ, RZ, R4 ;  /* 0x000000ffff087224 */ /* 0x000fe400078e0004 */
[----:B------:R-:W-:Y:S01]  /*18860*/  IMAD.MOV.U32 R4, RZ, RZ, R5 ;  /* 0x000000ffff047224 */ /* 0x000fe200078e0005 */
[----:B------:R-:W-:Y:S01]  /*18870*/  LOP3.LUT R7, R7, R6, RZ, 0x3c, !PT ;  /* 0x0000000607077212 */ /* 0x000fe200078e3cff */
[----:B------:R-:W-:Y:S04]  /*18880*/  STL.64 [R1+0x8], R16 ;  /* 0x0000081001007387 */ /* 0x000fe80000100a00 */
[----:B------:R-:W-:Y:S04]  /*18890*/  STL.64 [R1+0x8b8], R28 ;  /* 0x0008b81c01007387 */ /* 0x000fe80000100a00 */
[----:B------:R0:W-:Y:S01]  /*188a0*/  STL.64 [R1], R8 ;  /* 0x0000000801007387 */ /* 0x0001e20000100a00 */
[----:B-1----:R-:W-:-:S02]  /*188b0*/  IMAD.MOV.U32 R18, RZ, RZ, R0 ;  /* 0x000000ffff127224 */ /* 0x002fc400078e0000 */
[----:B------:R-:W-:Y:S02]  /*188c0*/  IMAD.MOV.U32 R19, RZ, RZ, R23 ;  /* 0x000000ffff137224 */ /* 0x000fe400078e0017 */
[----:B0-----:R-:W-:Y:S02]  /*188d0*/  IMAD.MOV.U32 R8, RZ, RZ, R11 ;  /* 0x000000ffff087224 */ /* 0x001fe400078e000b */
[----:B------:R-:W-:Y:S02]  /*188e0*/  IMAD.MOV.U32 R9, RZ, RZ, R10 ;  /* 0x000000ffff097224 */ /* 0x000fe400078e000a */
[----:B------:R-:W-:Y:S02]  /*188f0*/  IMAD.MOV.U32 R10, RZ, RZ, R13 ;  /* 0x000000ffff0a7224 */ /* 0x000fe400078e000d */
[----:B------:R-:W-:Y:S02]  /*18900*/  IMAD.MOV.U32 R11, RZ, RZ, R12 ;  /* 0x000000ffff0b7224 */ /* 0x000fe400078e000c */
[----:B------:R-:W-:-:S02]  /*18910*/  IMAD.MOV.U32 R12, RZ, RZ, R15 ;  /* 0x000000ffff0c7224 */ /* 0x000fc400078e000f */
[----:B------:R-:W-:Y:S02]  /*18920*/  IMAD.MOV.U32 R13, RZ, RZ, R14 ;  /* 0x000000ffff0d7224 */ /* 0x000fe400078e000e */
[----:B------:R-:W-:Y:S02]  /*18930*/  IMAD.MOV.U32 R14, RZ, RZ, R25 ;  /* 0x000000ffff0e7224 */ /* 0x000fe400078e0019 */
[----:B------:R-:W-:Y:S02]  /*18940*/  IMAD.MOV.U32 R15, RZ, RZ, R24 ;  /* 0x000000ffff0f7224 */ /* 0x000fe400078e0018 */
[----:B------:R-:W-:Y:S02]  /*18950*/  IMAD.MOV.U32 R16, RZ, RZ, R22 ;  /* 0x000000ffff107224 */ /* 0x000fe400078e0016 */
[----:B------:R-:W-:Y:S02]  /*18960*/  IMAD.MOV.U32 R17, RZ, RZ, R3 ;  /* 0x000000ffff117224 */ /* 0x000fe400078e0003 */
[----:B--2---:R-:W-:-:S02]  /*18970*/  IMAD.MOV.U32 R5, RZ, RZ, R20 ;  /* 0x000000ffff057224 */ /* 0x004fc400078e0014 */
[----:B------:R-:W2:Y:S04]  /*18980*/  LDL.LU R20, [R1+0xaf8] ;  /* 0x000af80001147983 */ /* 0x000ea80000300800 */
[----:B------:R-:W-:Y:S04]  /*18990*/  STL.64 [R1+0x8c0], R4 ;  /* 0x0008c00401007387 */ /* 0x000fe80000100a00 */
[----:B------:R-:W-:Y:S04]  /*189a0*/  STL.64 [R1+0x8c8], R6 ;  /* 0x0008c80601007387 */ /* 0x000fe80000100a00 */
[----:B------:R-:W-:Y:S04]  /*189b0*/  STL.64 [R1+0x8d0], R8 ;  /* 0x0008d00801007387 */ /* 0x000fe80000100a00 */
[----:B------:R-:W-:Y:S04]  /*189c0*/  STL.64 [R1+0x8d8], R10 ;  /* 0x0008d80a01007387 */ /* 0x000fe80000100a00 */
[----:B------:R-:W-:Y:S04]  /*189d0*/  STL.64 [R1+0x8e0], R12 ;  /* 0x0008e00c01007387 */ /* 0x000fe80000100a00 */
[----:B------:R-:W-:Y:S04]  /*189e0*/  STL.64 [R1+0x8e8], R14 ;  /* 0x0008e80e01007387 */ /* 0x000fe80000100a00 */
[----:B------:R-:W-:Y:S04]  /*189f0*/  STL.64 [R1+0x8f0], R16 ;  /* 0x0008f01001007387 */ /* 0x000fe80000100a00 */
[----:B------:R0:W-:Y:S04]  /*18a00*/  STL.64 [R1+0x8f8], R18 ;  /* 0x0008f81201007387 */ /* 0x0001e80000100a00 */
[----:B------:R-:W3:Y:S04]  /*18a10*/  LDL.LU R24, [R1+0x210] ;  /* 0x0002100001187983 */ /* 0x000ee80000300800 */
[----:B------:R-:W3:Y:S04]  /*18a20*/  LDL.LU R25, [R1+0x430] ;  /* 0x0004300001197983 */ /* 0x000ee80000300800 */
[----:B------:R-:W4:Y:S04]  /*18a30*/  LDL.LU R26, [R1+0x208] ;  /* 0x00020800011a7983 */ /* 0x000f280000300800 */
[----:B------:R-:W4:Y:S04]  /*18a40*/  LDL.LU R27, [R1+0x434] ;  /* 0x00043400011b7983 */ /* 0x000f280000300800 */
        /* <DEDUP_REMOVED lines=38> */
[----:B---3--:R-:W-:-:S03]  /*18cb0*/  LOP3.LUT R25, R25, R24, RZ, 0x3c, !PT ;  /* 0x0000001819197212 */ /* 0x008fc600078e3cff */
        /* <DEDUP_REMOVED lines=17> */
[----:B----4-:R-:W-:-:S03]  /*18dd0*/  LOP3.LUT R27, R27, R26, RZ, 0x3c, !PT ;  /* 0x0000001a1b1b7212 */ /* 0x010fc600078e3cff */
[----:B------:R-:W4:Y:S01]  /*18de0*/  LDL.LU R28, [R1+0x234] ;  /* 0x00023400011c7983 */ /* 0x000f220000300800 */
[----:B------:R-:W-:Y:S01]  /*18df0*/  LOP3.LUT R24, R25, R24, RZ, 0x3c, !PT ;  /* 0x0000001819187212 */ /* 0x000fe200078e3cff */
[----:B------:R-:W-:Y:S02]  /*18e00*/  IMAD.MOV.U32 R22, RZ, RZ, R20 ;  /* 0x000000ffff167224 */ /* 0x000fe400078e0014 */
[----:B------:R-:W-:Y:S01]  /*18e10*/  IMAD.MOV.U32 R23, RZ, RZ, R21 ;  /* 0x000000ffff177224 */ /* 0x000fe200078e0015 */
[----:B------:R-:W3:Y:S04]  /*18e20*/  LDL.LU R29, [R1+0x4a0] ;  /* 0x0004a000011d7983 */ /* 0x000ee80000300800 */
[----:B------:R-:W3:Y:S04]  /*18e30*/  LDL.LU R3, [R1+0x23c] ;  /* 0x00023c0001037983 */ /* 0x000ee80000300800 */
[----:B------:R-:W3:Y:S01]  /*18e40*/  LDL.LU R0, [R1+0x4a4] ;  /* 0x0004a40001007983 */ /* 0x000ee20000300800 */
[----:B------:R-:W-:-:S03]  /*18e50*/  LOP3.LUT R26, R27, R26, RZ, 0x3c, !PT ;  /* 0x0000001a1b1a7212 */ /* 0x000fc600078e3cff */
[----:B------:R-:W3:Y:S01]  /*18e60*/  LDL.LU R20, [R1+0x244] ;  /* 0x0002440001147983 */ /* 0x000ee20000300800 */
[----:B------:R-:W-:-:S03]  /*18e70*/  LOP3.LUT R25, R25, R24, RZ, 0x3c, !PT ;  /* 0x0000001819197212 */ /* 0x000fc600078e3cff */
[----:B------:R-:W3:Y:S04]  /*18e80*/  LDL.LU R21, [R1+0x4a8] ;  /* 0x0004a80001157983 */ /* 0x000ee80000300800 */
[----:B------:R0:W-:Y:S01]  /*18e90*/  STL.64 [R1+0x900], R22 ;  /* 0x0009001601007387 */ /* 0x0001e20000100a00 */
[----:B------:R-:W-:-:S03]  /*18ea0*/  LOP3.LUT R27, R27, R26, RZ, 0x3c, !PT ;  /* 0x0000001a1b1b7212 */ /* 0x000fc600078e3cff */
[----:B0-----:R-:W3:Y:S04]  /*18eb0*/  LDL.LU R22, [R1+0x1ec] ;  /* 0x0001ec0001167983 */ /* 0x001ee80000300800 */
[----:B------:R-:W3:Y:S04]  /*18ec0*/  LDL.LU R23, [R1+0x474] ;  /* 0x0004740001177983 */ /* 0x000ee80000300800 */
[----:B------:R0:W-:Y:S04]  /*18ed0*/  STL.64 [R1+0x908], R24 ;  /* 0x0009081801007387 */ /* 0x0001e80000100a00 */
[----:B0-----:R-:W3:Y:S04]  /*18ee0*/  LDL.LU R24, [R1+0x1e4] ;  /* 0x0001e40001187983 */ /* 0x001ee80000300800 */
[----:B------:R-:W3:Y:S04]  /*18ef0*/  LDL.LU R25, [R1+0x470] ;  /* 0x0004700001197983 */ /* 0x000ee80000300800 */
[----:B------:R0:W-:Y:S04]  /*18f00*/  STL.64 [R1+0x910], R26 ;  /* 0x0009101a01007387 */ /* 0x0001e80000100a00 */
[----:B0-----:R-:W3:Y:S04]  /*18f10*/  LDL.LU R26, [R1+0x1dc] ;  /* 0x0001dc00011a7983 */ /* 0x001ee80000300800 */
        /* <DEDUP_REMOVED lines=66> */
[----:B---3--:R-:W-:Y:S02]  /*19340*/  LOP3.LUT R27, R27, R26, RZ, 0x3c, !PT ;  /* 0x0000001a1b1b7212 */ /* 0x008fe400078e3cff */
[----:B------:R-:W-:Y:S02]  /*19350*/  LOP3.LUT R25, R25, R24, RZ, 0x3c, !PT ;  /* 0x0000001819197212 */ /* 0x000fe400078e3cff */
[----:B------:R-:W-:Y:S02]  /*19360*/  LOP3.LUT R23, R23, R22, RZ, 0x3c, !PT ;  /* 0x0000001617177212 */ /* 0x000fe400078e3cff */
[----:B------:R-:W-:-:S02]  /*19370*/  LOP3.LUT R17, R17, R16, RZ, 0x3c, !PT ;  /* 0x0000001011117212 */ /* 0x000fc400078e3cff */
[----:B------:R-:W-:Y:S02]  /*19380*/  LOP3.LUT R26, R27, R26, RZ, 0x3c, !PT ;  /* 0x0000001a1b1a7212 */ /* 0x000fe400078e3cff */
[----:B------:R-:W-:Y:S02]  /*19390*/  LOP3.LUT R24, R25, R24, RZ, 0x3c, !PT ;  /* 0x0000001819187212 */ /* 0x000fe400078e3cff */
[----:B------:R-:W-:Y:S02]  /*193a0*/  LOP3.LUT R15, R15, R14, RZ, 0x3c, !PT ;  /* 0x0000000e0f0f7212 */ /* 0x000fe400078e3cff */
        /* <DEDUP_REMOVED lines=13> */
[----:B------:R-:W-:Y:S01]  /*19480*/  LOP3.LUT R8, R9, R8, RZ, 0x3c, !PT ;  /* 0x0000000809087212 */ /* 0x000fe200078e3cff */
[----:B------:R-:W-:Y:S01]  /*19490*/  STL.64 [R1+0x3a0], R26 ;  /* 0x0003a01a01007387 */ /* 0x000fe20000100a00 */
[----:B------:R-:W-:-:S02]  /*194a0*/  LOP3.LUT R15, R15, R14, RZ, 0x3c, !PT ;  /* 0x0000000e0f0f7212 */ /* 0x000fc400078e3cff */
[----:B------:R-:W-:Y:S01]  /*194b0*/  LOP3.LUT R5, R5, R4, RZ, 0x3c, !PT ;  /* 0x0000000405057212 */ /* 0x000fe200078e3cff */
[----:B------:R-:W-:Y:S01]  /*194c0*/  STL.64 [R1+0x3a8], R24 ;  /* 0x0003a81801007387 */ /* 0x000fe20000100a00 */
[----:B------:R-:W-:Y:S02]  /*194d0*/  LOP3.LUT R13, R13, R12, RZ, 0x3c, !PT ;  /* 0x0000000c0d0d7212 */ /* 0x000fe400078e3cff */
[----:B------:R-:W-:Y:S01]  /*194e0*/  LOP3.LUT R6, R7, R6, RZ, 0x3c, !PT ;  /* 0x0000000607067212 */ /* 0x000fe200078e3cff */
[----:B------:R-:W-:Y:S01]  /*194f0*/  STL.64 [R1+0x3b0], R22 ;  /* 0x0003b01601007387 */ /* 0x000fe20000100a00 */
[----:B------:R-:W-:Y:S02]  /*19500*/  LOP3.LUT R11, R11, R10, RZ, 0x3c, !PT ;  /* 0x0000000a0b0b7212 */ /* 0x000fe400078e3cff */
[----:B------:R-:W-:Y:S02]  /*19510*/  LOP3.LUT R9, R9, R8, RZ, 0x3c, !PT ;  /* 0x0000000809097212 */ /* 0x000fe400078e3cff */
[----:B------:R-:W-:-:S02]  /*19520*/  LOP3.LUT R4, R5, R4, RZ, 0x3c, !PT ;  /* 0x0000000405047212 */ /* 0x000fc400078e3cff */
[----:B------:R-:W-:Y:S02]  /*19530*/  LOP3.LUT R7, R7, R6, RZ, 0x3c, !PT ;  /* 0x0000000607077212 */ /* 0x000fe400078e3cff */
[----:B------:R-:W-:Y:S02]  /*19540*/  LOP3.LUT R5, R5, R4, RZ, 0x3c, !PT ;  /* 0x0000000405057212 */ /* 0x000fe400078e3cff */
[----:B--2---:R-:W-:-:S04]  /*19550*/  LOP3.LUT R19, R19, R18, RZ, 0x3c, !PT ;  /* 0x0000001213137212 */ /* 0x004fc800078e3cff */
[----:B------:R-:W-:-:S04]  /*19560*/  LOP3.LUT R18, R19, R18, RZ, 0x3c, !PT ;  /* 0x0000001213127212 */ /* 0x000fc800078e3cff */
[----:B------:R-:W-:-:S05]  /*19570*/  LOP3.LUT R19, R19, R18, RZ, 0x3c, !PT ;  /* 0x0000001213137212 */ /* 0x000fca00078e3cff */
[----:B------:R-:W-:Y:S04]  /*19580*/  STL.64 [R1+0x3b8], R18 ;  /* 0x0003b81201007387 */ /* 0x000fe80000100a00 */
[----:B------:R-:W-:Y:S04]  /*19590*/  STL.64 [R1+0x3c0], R16 ;  /* 0x0003c01001007387 */ /* 0x000fe80000100a00 */
[----:B------:R-:W-:Y:S04]  /*195a0*/  STL.64 [R1+0x3c8], R14 ;  /* 0x0003c80e01007387 */ /* 0x000fe80000100a00 */
[----:B------:R-:W-:Y:S04]  /*195b0*/  STL.64 [R1+0x3d0], R12 ;  /* 0x0003d00c01007387 */ /* 0x000fe80000100a00 */
[----:B------:R-:W-:Y:S04]  /*195c0*/  STL.64 [R1+0x3d8], R10 ;  /* 0x0003d80a01007387 */ /* 0x000fe80000100a00 */
[----:B------:R0:W-:Y:S04]  /*195d0*/  STL.64 [R1+0x3e0], R8 ;  /* 0x0003e00801007387 */ /* 0x0001e80000100a00 */
[----:B------:R1:W-:Y:S04]  /*195e0*/  STL.64 [R1+0x3e8], R6 ;  /* 0x0003e80601007387 */ /* 0x0003e80000100a00 */
[----:B------:R2:W-:Y:S01]  /*195f0*/  STL.64 [R1+0x3f0], R4 ;  /* 0x0003f00401007387 */ /* 0x0005e20000100a00 */
[----:B0-----:R-:W-:-:S02]  /*19600*/  IMAD.MOV.U32 R8, RZ, RZ, R29 ;  /* 0x000000ffff087224 */ /* 0x001fc400078e001d */
[----:B----4-:R-:W-:Y:S02]  /*19610*/  IMAD.MOV.U32 R9, RZ, RZ, R28 ;  /* 0x000000ffff097224 */ /* 0x010fe400078e001c */
[----:B-1----:R-:W-:Y:S02]  /*19620*/  IMAD.MOV.U32 R6, RZ, RZ, R0 ;  /* 0x000000ffff067224 */ /* 0x002fe400078e0000 */
[----:B------:R-:W-:Y:S01]  /*19630*/  IMAD.MOV.U32 R7, RZ, RZ, R3 ;  /* 0x000000ffff077224 */ /* 0x000fe200078e0003 */
[----:B------:R-:W-:Y:S04]  /*19640*/  STL.64 [R1+0x3f8], R8 ;  /* 0x0003f80801007387 */ /* 0x000fe80000100a00 */
[----:B------:R-:W3:Y:S04]  /*19650*/  LDL.LU R26, [R1+0x2c4] ;  /* 0x0002c400011a7983 */ /* 0x000ee80000300800 */
[----:B------:R-:W-:Y:S04]  /*19660*/  STL.64 [R1+0x400], R6 ;  /* 0x0004000601007387 */ /* 0x000fe80000100a00 */
[----:B------:R-:W3:Y:S01]  /*19670*/  LDL.LU R27, [R1+0x4e8] ;  /* 0x0004e800011b7983 */ /* 0x000ee20000300800 */
[----:B--2---:R-:W-:-:S02]  /*19680*/  IMAD.MOV.U32 R4, RZ, RZ, R21 ;  /* 0x000000ffff047224 */ /* 0x004fc400078e0015 */
[----:B------:R-:W-:-:S05]  /*19690*/  IMAD.MOV.U32 R5, RZ, RZ, R20 ;  /* 0x000000ffff057224 */ /* 0x000fca00078e0014 */
[----:B------:R-:W-:Y:S04]  /*196a0*/  STL.64 [R1+0x408], R4 ;  /* 0x0004080401007387 */ /* 0x000fe80000100a00 */
[----:B---3--:R0:W-:Y:S04]  /*196b0*/  STL.64 [R1+0xa18], R26 ;  /* 0x000a181a01007387 */ /* 0x0081e80000100a00 */
        /* <DEDUP_REMOVED lines=148> */
[----:B------:R4:W-:Y:S02]  /*1a000*/  STL.64 [R1+0x488], R26 ;  /* 0x0004881a01007387 */ /* 0x0009e40000100a00 */
[----:B----4-:R-:W-:Y:S02]  /*1a010*/  IMAD.MOV.U32 R26, RZ, RZ, R25 ;  /* 0x000000ffff1a7224 */ /* 0x010fe400078e0019 */
[----:B---3--:R-:W-:Y:S02]  /*1a020*/  IMAD.MOV.U32 R25, RZ, RZ, R22 ;  /* 0x000000ffff197224 */ /* 0x008fe400078e0016 */
[----:B------:R-:W-:Y:S02]  /*1a030*/  IMAD.MOV.U32 R22, RZ, RZ, R19 ;  /* 0x000000ffff167224 */ /* 0x000fe400078e0013 */
[----:B------:R-:W-:Y:S02]  /*1a040*/  IMAD.MOV.U32 R19, RZ, RZ, R16 ;  /* 0x000000ffff137224 */ /* 0x000fe400078e0010 */
[----:B------:R-:W-:-:S02]  /*1a050*/  IMAD.MOV.U32 R16, RZ, RZ, R15 ;  /* 0x000000ffff107224 */ /* 0x000fc400078e000f */
[----:B------:R-:W-:Y:S02]  /*1a060*/  IMAD.MOV.U32 R15, RZ, RZ, R12 ;  /* 0x000000ffff0f7224 */ /* 0x000fe400078e000c */
[----:B------:R-:W-:Y:S02]  /*1a070*/  IMAD.MOV.U32 R12, RZ, RZ, R3 ;  /* 0x000000ffff0c7224 */ /* 0x000fe400078e0003 */
[----:B------:R-:W0:Y:S01]  /*1a080*/  LDC R3, c[0x0][0x3ac] ;  /* 0x0000eb00ff037b82 */ /* 0x000e220000000800 */
[----:B------:R-:W-:Y:S02]  /*1a090*/  IMAD.MOV.U32 R27, RZ, RZ, R24 ;  /* 0x000000ffff1b7224 */ /* 0x000fe400078e0018 */
[----:B------:R-:W-:Y:S02]  /*1a0a0*/  IMAD.MOV.U32 R24, RZ, RZ, R23 ;  /* 0x000000ffff187224 */ /* 0x000fe400078e0017 */
[----:B------:R-:W-:Y:S02]  /*1a0b0*/  IMAD.MOV.U32 R23, RZ, RZ, R18 ;  /* 0x000000ffff177224 */ /* 0x000fe400078e0012 */
[----:B------:R-:W-:-:S02]  /*1a0c0*/  IMAD.MOV.U32 R18, RZ, RZ, R17 ;  /* 0x000000ffff127224 */ /* 0x000fc400078e0011 */
[----:B------:R-:W-:Y:S01]  /*1a0d0*/  IMAD.MOV.U32 R17, RZ, RZ, R14 ;  /* 0x000000ffff117224 */ /* 0x000fe200078e000e */
[----:B------:R-:W-:Y:S01]  /*1a0e0*/  STL.64 [R1+0x490], R26 ;  /* 0x0004901a01007387 */ /* 0x000fe20000100a00 */
[----:B------:R-:W-:-:S03]  /*1a0f0*/  IMAD.MOV.U32 R14, RZ, RZ, R13 ;  /* 0x000000ffff0e7224 */ /* 0x000fc600078e000d */
[----:B------:R-:W-:Y:S04]  /*1a100*/  STL.64 [R1+0x4a0], R24 ;  /* 0x0004a01801007387 */ /* 0x000fe80000100a00 */
[----:B------:R-:W-:Y:S04]  /*1a110*/  STL.64 [R1+0x4a8], R22 ;  /* 0x0004a81601007387 */ /* 0x000fe80000100a00 */
[----:B------:R-:W-:Y:S01]  /*1a120*/  STL.64 [R1+0x4b0], R18 ;  /* 0x0004b01201007387 */ /* 0x000fe20000100a00 */
[----:B------:R-:W-:-:S03]  /*1a130*/  IMAD.MOV.U32 R13, RZ, RZ, R10 ;  /* 0x000000ffff0d7224 */ /* 0x000fc600078e000a */
[----:B------:R-:W-:Y:S04]  /*1a140*/  STL.64 [R1+0x4b8], R16 ;  /* 0x0004b81001007387 */ /* 0x000fe80000100a00 */
[----:B------:R-:W-:Y:S01]  /*1a150*/  STL.64 [R1+0x4c0], R14 ;  /* 0x0004c00e01007387 */ /* 0x000fe20000100a00 */
[----:B------:R-:W-:Y:S02]  /*1a160*/  IMAD.MOV.U32 R10, RZ, RZ, R8 ;  /* 0x000000ffff0a7224 */ /* 0x000fe400078e0008 */
[----:B------:R-:W-:Y:S02]  /*1a170*/  IMAD.MOV.U32 R8, RZ, RZ, R6 ;  /* 0x000000ffff087224 */ /* 0x000fe400078e0006 */
[----:B------:R-:W-:Y:S01]  /*1a180*/  IMAD.MOV.U32 R6, RZ, RZ, R28 ;  /* 0x000000ffff067224 */ /* 0x000fe200078e001c */
[----:B0-----:R0:W-:Y:S04]  /*1a190*/  STL.64 [R1+0x9a0], R2 ;  /* 0x0009a00201007387 */ /* 0x0011e80000100a00 */
[----:B------:R-:W-:Y:S04]  /*1a1a0*/  STL.64 [R1+0x4c8], R12 ;  /* 0x0004c80c01007387 */ /* 0x000fe80000100a00 */
[----:B------:R-:W-:Y:S04]  /*1a1b0*/  STL.64 [R1+0x4d0], R10 ;  /* 0x0004d00a01007387 */ /* 0x000fe80000100a00 */
[----:B------:R-:W-:Y:S01]  /*1a1c0*/  STL.64 [R1+0x4d8], R8 ;  /* 0x0004d80801007387 */ /* 0x000fe20000100a00 */
[----:B0-----:R-:W-:-:S02]  /*1a1d0*/  IMAD.MOV.U32 R2, RZ, RZ, R4 ;  /* 0x000000ffff027224 */ /* 0x001fc400078e0004 */
[----:B------:R-:W-:Y:S02]  /*1a1e0*/  IMAD.MOV.U32 R3, RZ, RZ, R7 ;  /* 0x000000ffff037224 */ /* 0x000fe400078e0007 */
[----:B------:R-:W-:Y:S02]  /*1a1f0*/  IMAD.MOV.U32 R7, RZ, RZ, R5 ;  /* 0x000000ffff077224 */ /* 0x000fe400078e0005 */
[----:B------:R-:W-:Y:S02]  /*1a200*/  IMAD.MOV.U32 R4, RZ, RZ, R0 ;  /* 0x000000ffff047224 */ /* 0x000fe400078e0000 */
[----:B------:R-:W-:Y:S01]  /*1a210*/  IMAD.MOV.U32 R5, RZ, RZ, R29 ;  /* 0x000000ffff057224 */ /* 0x000fe200078e001d */
[----:B------:R0:W-:Y:S04]  /*1a220*/  STL.64 [R1+0x4e0], R2 ;  /* 0x0004e00201007387 */ /* 0x0001e80000100a00 */
[----:B------:R-:W-:Y:S01]  /*1a230*/  STL.64 [R1+0x4e8], R6 ;  /* 0x0004e80601007387 */ /* 0x000fe20000100a00 */
[----:B0-----:R-:W-:-:S02]  /*1a240*/  IMAD.MOV.U32 R3, RZ, RZ, R20 ;  /* 0x000000ffff037224 */ /* 0x001fc400078e0014 */
[----:B------:R-:W-:Y:S01]  /*1a250*/  IMAD.MOV.U32 R2, RZ, RZ, R21 ;  /* 0x000000ffff027224 */ /* 0x000fe200078e0015 */
[----:B------:R-:W2:Y:S04]  /*1a260*/  LDL.LU R20, [R1+0x354] ;  /* 0x0003540001147983 */ /* 0x000ea80000300800 */
[----:B------:R-:W-:Y:S04]  /*1a270*/  STL.64 [R1+0x4f0], R4 ;  /* 0x0004f00401007387 */ /* 0x000fe80000100a00 */
[----:B------:R-:W2:Y:S04]  /*1a280*/  LDL.LU R21, [R1+0x530] ;  /* 0x0005300001157983 */ /* 0x000ea80000300800 */
[----:B------:R-:W-:Y:S04]  /*1a290*/  STL.64 [R1+0x4f8], R2 ;  /* 0x0004f80201007387 */ /* 0x000fe80000100a00 */
        /* <DEDUP_REMOVED lines=13> */
[----:B------:R-:W3:Y:S04]  /*1a370*/  LDL.LU R3, [R1+0x578] ;  /* 0x0005780001037983 */ /* 0x000ee80000300800 */
[----:B---3--:R0:W-:Y:S04]  /*1a380*/  STL.64 [R1+0x9a8], R2 ;  /* 0x0009a80201007387 */ /* 0x0081e80000100a00 */
[----:B0-----:R-:W3:Y:S04]  /*1a390*/  LDL.LU R2, [R1+0x1ac] ;  /* 0x0001ac0001027983 */ /* 0x001ee80000300800 */
        /* <DEDUP_REMOVED lines=12> */
[----:B------:R-:W3:Y:S01]  /*1a460*/  LDL.LU R3, [R1+0x550] ;  /* 0x0005500001037983 */ /* 0x000ee20000300800 */
[----:B--2---:R-:W-:-:S04]  /*1a470*/  LOP3.LUT R21, R21, R20, RZ, 0x3c, !PT ;  /* 0x0000001415157212 */ /* 0x004fc800078e3cff */
[----:B------:R-:W-:-:S04]  /*1a480*/  LOP3.LUT R20, R21, R20, RZ, 0x3c, !PT ;  /* 0x0000001415147212 */ /* 0x000fc800078e3cff */
[----:B------:R-:W-:Y:S01]  /*1a490*/  LOP3.LUT R21, R21, R20, RZ, 0x3c, !PT ;  /* 0x0000001415157212 */ /* 0x000fe200078e3cff */
[----:B---3--:R0:W-:Y:S04]  /*1a4a0*/  STL.64 [R1+0x9d0], R2 ;  /* 0x0009d00201007387 */ /* 0x0081e80000100a00 */
        /* <DEDUP_REMOVED lines=13> */
[----:B------:R-:W2:Y:S04]  /*1a580*/  LDL.LU.64 R12, [R1+0x120] ;  /* 0x00012000010c7983 */ /* 0x000ea80000300a00 */
[----:B------:R-:W2:Y:S04]  /*1a590*/  LDL.LU.64 R10, [R1+0x118] ;  /* 0x00011800010a7983 */ /* 0x000ea80000300a00 */
[----:B------:R-:W2:Y:S04]  /*1a5a0*/  LDL.LU.64 R8, [R1+0x110] ;  /* 0x0001100001087983 */ /* 0x000ea80000300a00 */
[----:B------:R-:W2:Y:S04]  /*1a5b0*/  LDL.LU.64 R6, [R1+0x108] ;  /* 0x0001080001067983 */ /* 0x000ea80000300a00 */
[----:B------:R-:W2:Y:S04]  /*1a5c0*/  LDL.LU.64 R4, [R1+0x100] ;  /* 0x0001000001047983 */ /* 0x000ea80000300a00 */
[----:B------:R-:W2:Y:S04]  /*1a5d0*/  LDL.LU.64 R28, [R1+0xf8] ;  /* 0x0000f800011c7983 */ /* 0x000ea80000300a00 */
        /* <DEDUP_REMOVED lines=23> */
[----:B0-----:R-:W2:Y:S04]  /*1a750*/  LDL.LU.64 R20, [R1+0x9e8] ;  /* 0x0009e80001147983 */ /* 0x001ea80000300a00 */
[----:B--2---:R0:W-:Y:S04]  /*1a760*/  STL.64 [R1+0x530], R20 ;  /* 0x0005301401007387 */ /* 0x0041e80000100a00 */
[----:B0-----:R-:W2:Y:S01]  /*1a770*/  LDL.LU.64 R20, [R1+0x9e0] ;  /* 0x0009e00001147983 */ /* 0x001ea20000300a00 */
[----:B------:R-:W-:-:S04]  /*1a780*/  LOP3.LUT R3, R3, R2, RZ, 0x3c, !PT ;  /* 0x0000000203037212 */ /* 0x000fc800078e3cff */
[C---:B------:R-:W-:Y:S01]  /*1a790*/  LOP3.LUT R2, R3.reuse, R2, RZ, 0x3c, !PT ;  /* 0x0000000203027212 */ /* 0x040fe200078e3cff */
[----:B--2---:R0:W-:Y:S04]  /*1a7a0*/  STL.64 [R1+0x538], R20 ;  /* 0x0005381401007387 */ /* 0x0041e80000100a00 */
[----:B0-----:R-:W2:Y:S01]  /*1a7b0*/  LDL.LU.64 R20, [R1+0x9d8] ;  /* 0x0009d80001147983 */ /* 0x001ea20000300a00 */
[----:B------:R-:W-:-:S03]  /*1a7c0*/  LOP3.LUT R3, R3, R2, RZ, 0x3c, !PT ;  /* 0x0000000203037212 */ /* 0x000fc600078e3cff */
[----:B--2---:R0:W-:Y:S04]  /*1a7d0*/  STL.64 [R1+0x7f8], R20 ;  /* 0x0007f81401007387 */ /* 0x0041e80000100a00 */
[----:B0-----:R-:W2:Y:S04]  /*1a7e0*/  LDL.LU R21, [R1+0x1b4] ;  /* 0x0001b40001157983 */ /* 0x001ea80000300800 */
        /* <DEDUP_REMOVED lines=32> */
[----:B---3--:R-:W-:-:S05]  /*1a9f0*/  IMAD.MOV.U32 R20, RZ, RZ, R26 ;  /* 0x000000ffff147224 */ /* 0x008fca00078e001a */
[----:B------:R0:W-:Y:S02]  /*1aa00*/  STL.64 [R1+0x580], R20 ;  /* 0x0005801401007387 */ /* 0x0001e40000100a00 */
[----:B0-----:R-:W-:Y:S02]  /*1aa10*/  IMAD.MOV.U32 R20, RZ, RZ, R24 ;  /* 0x000000ffff147224 */ /* 0x001fe400078e0018 */
[----:B----4-:R-:W-:Y:S02]  /*1aa20*/  IMAD.MOV.U32 R21, RZ, RZ, R27 ;  /* 0x000000ffff157224 */ /* 0x010fe400078e001b */
[----:B------:R-:W-:Y:S02]  /*1aa30*/  IMAD.MOV.U32 R24, RZ, RZ, R22 ;  /* 0x000000ffff187224 */ /* 0x000fe400078e0016 */
[----:B------:R-:W-:Y:S01]  /*1aa40*/  IMAD.MOV.U32 R22, RZ, RZ, R18 ;  /* 0x000000ffff167224 */ /* 0x000fe200078e0012 */
[----:B------:R0:W-:Y:S04]  /*1aa50*/  STL.64 [R1+0x588], R20 ;  /* 0x0005881401007387 */ /* 0x0001e80000100a00 */
[----:B------:R-:W-:Y:S04]  /*1aa60*/  STL.64 [R1+0x590], R24 ;  /* 0x0005901801007387 */ /* 0x000fe80000100a00 */
[----:B------:R-:W-:Y:S01]  /*1aa70*/  STL.64 [R1+0x598], R22 ;  /* 0x0005981601007387 */ /* 0x000fe20000100a00 */
[----:B0-----:R-:W-:-:S02]  /*1aa80*/  IMAD.MOV.U32 R20, RZ, RZ, R0 ;  /* 0x000000ffff147224 */ /* 0x001fc400078e0000 */
[----:B------:R-:W-:-:S05]  /*1aa90*/  IMAD.MOV.U32 R21, RZ, RZ, R19 ;  /* 0x000000ffff157224 */ /* 0x000fca00078e0013 */
[----:B------:R-:W-:Y:S01]  /*1aaa0*/  STL.64 [R1+0x5a0], R20 ;  /* 0x0005a01401007387 */ /* 0x000fe20000100a00 */
[----:B--2---:R-:W-:-:S04]  /*1aab0*/  IMAD.SHL.U32 R3, R3, 0x40, RZ ;  /* 0x0000004003037824 */ /* 0x004fc800078e00ff */
[----:B------:R-:W-:-:S04]  /*1aac0*/  IMAD.WIDE R18, R3, 0x2, R16 ;  /* 0x0000000203127825 */ /* 0x000fc800078e0210 */
[----:B------:R-:W-:-:S04]  /*1aad0*/  IMAD.WIDE R16, R3, 0x2, R14 ;  /* 0x0000000203107825 */ /* 0x000fc800078e020e */
[----:B------:R-:W-:-:S04]  /*1aae0*/  IMAD.WIDE R14, R3, 0x2, R12 ;  /* 0x00000002030e7825 */ /* 0x000fc800078e020c */
[----:B------:R-:W-:-:S04]  /*1aaf0*/  IMAD.WIDE R12, R3, 0x2, R10 ;  /* 0x00000002030c7825 */ /* 0x000fc800078e020a */
[C---:B------:R-:W-:Y:S01]  /*1ab00*/  IMAD.WIDE R10, R3.reuse, 0x2, R8 ;  /* 0x00000002030a7825 */ /* 0x040fe200078e0208 */
[----:B------:R-:W-:Y:S03]  /*1ab10*/  STL.64 [R1+0x398], R18 ;  /* 0x0003981201007387 */ /* 0x000fe60000100a00 */
[C---:B------:R-:W-:Y:S01]  /*1ab20*/  IMAD.WIDE R8, R3.reuse, 0x2, R6 ;  /* 0x0000000203087825 */ /* 0x040fe200078e0206 */
[----:B------:R-:W-:Y:S04]  /*1ab30*/  STL.64 [R1+0x390], R16 ;  /* 0x0003901001007387 */ /* 0x000fe80000100a00 */
[----:B------:R-:W-:Y:S01]  /*1ab40*/  STL.64 [R1+0x388], R14 ;  /* 0x0003880e01007387 */ /* 0x000fe20000100a00 */
[----:B------:R-:W-:-:S03]  /*1ab50*/  IMAD.WIDE R6, R3, 0x2, R4 ;  /* 0x0000000203067825 */ /* 0x000fc600078e0204 */
[----:B------:R-:W-:Y:S04]  /*1ab60*/  STL.64 [R1+0x380], R12 ;  /* 0x0003800c01007387 */ /* 0x000fe80000100a00 */
[----:B------:R-:W-:Y:S01]  /*1ab70*/  STL.64 [R1+0x378], R10 ;  /* 0x0003780a01007387 */ /* 0x000fe20000100a00 */
[----:B------:R-:W-:-:S03]  /*1ab80*/  IMAD.WIDE R4, R3, 0x2, R28 ;  /* 0x0000000203047825 */ /* 0x000fc600078e021c */
[----:B------:R-:W-:Y:S04]  /*1ab90*/  STL.64 [R1+0x370], R8 ;  /* 0x0003700801007387 */ /* 0x000fe80000100a00 */
[----:B------:R-:W2:Y:S04]  /*1aba0*/  LDL.LU.64 R28, [R1+0xf0] ;  /* 0x0000f000011c7983 */ /* 0x000ea80000300a00 */
[----:B------:R-:W-:Y:S04]  /*1abb0*/  STL.64 [R1+0x368], R6 ;  /* 0x0003680601007387 */ /* 0x000fe80000100a00 */
[----:B------:R-:W3:Y:S04]  /*1abc0*/  LDL.LU.64 R26, [R1+0x60] ;  /* 0x00006000011a7983 */ /* 0x000ee80000300a00 */
[----:B------:R-:W-:Y:S04]  /*1abd0*/  STL.64 [R1+0x360], R4 ;  /* 0x0003600401007387 */ /* 0x000fe80000100a00 */
[----:B---3--:R0:W-:Y:S04]  /*1abe0*/  STL.64 [R1+0x918], R26 ;  /* 0x0009181a01007387 */ /* 0x0081e80000100a00 */
[----:B0-----:R-:W3:Y:S04]  /*1abf0*/  LDL.LU.64 R26, [R1+0x68] ;  /* 0x00006800011a7983 */ /* 0x001ee80000300a00 */
        /* <DEDUP_REMOVED lines=29> */
[----:B0-----:R-:W3:Y:S01]  /*1add0*/  LDL.LU.64 R26, [R1+0xe0] ;  /* 0x0000e000011a7983 */ /* 0x001ee20000300a00 */
[----:B--2---:R-:W-:-:S03]  /*1ade0*/  IMAD.WIDE R4, R3, 0x2, R28 ;  /* 0x0000000203047825 */ /* 0x004fc600078e021c */
[----:B---3--:R0:W-:Y:S04]  /*1adf0*/  STL.64 [R1+0x998], R26 ;  /* 0x0009981a01007387 */ /* 0x0081e80000100a00 */
[----:B0-----:R-:W2:Y:S04]  /*1ae00*/  LDL.LU.64 R26, [R1+0xe8] ;  /* 0x0000e800011a7983 */ /* 0x001ea80000300a00 */
[----:B------:R-:W3:Y:S04]  /*1ae10*/  LDL.LU.64 R24, [R1+0x58] ;  /* 0x0000580001187983 */ /* 0x000ee80000300a00 */
[----:B------:R-:W4:Y:S04]  /*1ae20*/  LDL.LU.64 R22, [R1+0x50] ;  /* 0x0000500001167983 */ /* 0x000f280000300a00 */
[----:B------:R-:W3:Y:S04]  /*1ae30*/  LDL.LU.64 R18, [R1+0x48] ;  /* 0x0000480001127983 */ /* 0x000ee80000300a00 */
[----:B------:R-:W3:Y:S04]  /*1ae40*/  LDL.LU.64 R20, [R1+0x40] ;  /* 0x0000400001147983 */ /* 0x000ee80000300a00 */
[----:B------:R-:W3:Y:S04]  /*1ae50*/  LDL.LU.64 R16, [R1+0x38] ;  /* 0x0000380001107983 */ /* 0x000ee80000300a00 */
[----:B------:R-:W3:Y:S04]  /*1ae60*/  LDL.LU.64 R14, [R1+0x30] ;  /* 0x00003000010e7983 */ /* 0x000ee80000300a00 */
[----:B------:R0:W-:Y:S04]  /*1ae70*/  STL.64 [R1+0x358], R4 ;  /* 0x0003580401007387 */ /* 0x0001e80000100a00 */
[----:B------:R-:W3:Y:S04]  /*1ae80*/  LDL.LU.64 R12, [R1+0x28] ;  /* 0x00002800010c7983 */ /* 0x000ee80000300a00 */
[----:B------:R-:W3:Y:S04]  /*1ae90*/  LDL.LU.64 R10, [R1+0x20] ;  /* 0x00002000010a7983 */ /* 0x000ee80000300a00 */
[----:B------:R-:W3:Y:S04]  /*1aea0*/  LDL.LU.64 R8, [R1+0x18] ;  /* 0x0000180001087983 */ /* 0x000ee80000300a00 */
[----:B------:R-:W3:Y:S04]  /*1aeb0*/  LDL.LU.64 R6, [R1+0x10] ;  /* 0x0000100001067983 */ /* 0x000ee80000300a00 */
[----:B0-----:R-:W3:Y:S04]  /*1aec0*/  LDL.LU.64 R4, [R1+0x8] ;  /* 0x0000080001047983 */ /* 0x001ee80000300a00 */
[----:B------:R-:W3:Y:S01]  /*1aed0*/  LDL.LU.64 R28, [R1] ;  /* 0x00000000011c7983 */ /* 0x000ee20000300a00 */
[----:B--2---:R-:W-:-:S05]  /*1aee0*/  IMAD.WIDE R26, R3, 0x2, R26 ;  /* 0x00000002031a7825 */ /* 0x004fca00078e021a */
[----:B------:R0:W-:Y:S04]  /*1aef0*/  STL.64 [R1+0x350], R26 ;  /* 0x0003501a01007387 */ /* 0x0001e80000100a00 */
[----:B0-----:R-:W2:Y:S02]  /*1af00*/  LDL.LU.64 R26, [R1+0x998] ;  /* 0x00099800011a7983 */ /* 0x001ea40000300a00 */
        /* <DEDUP_REMOVED lines=47> */
[----:B0-----:R-:W2:Y:S01]  /*1b200*/  LDL.LU.64 R26, [R1+0x918] ;  /* 0x00091800011a7983 */ /* 0x001ea20000300a00 */
[----:B---3--:R-:W-:-:S04]  /*1b210*/  IMAD.WIDE R24, R3, 0x2, R24 ;  /* 0x0000000203187825 */ /* 0x008fc800078e0218 */
[----:B----4-:R-:W-:-:S04]  /*1b220*/  IMAD.WIDE R22, R3, 0x2, R22 ;  /* 0x0000000203167825 */ /* 0x010fc800078e0216 */
[----:B------:R-:W-:-:S04]  /*1b230*/  IMAD.WIDE R18, R3, 0x2, R18 ;  /* 0x0000000203127825 */ /* 0x000fc800078e0212 */
        /* <DEDUP_REMOVED lines=9> */
[----:B--2---:R-:W-:-:S05]  /*1b2d0*/  IMAD.WIDE R26, R3, 0x2, R26 ;  /* 0x00000002031a7825 */ /* 0x004fca00078e021a */
[----:B------:R0:W-:Y:S04]  /*1b2e0*/  STL.64 [R1+0x2c8], R26 ;  /* 0x0002c81a01007387 */ /* 0x0001e80000100a00 */
[----:B0-----:R-:W2:Y:S04]  /*1b2f0*/  LDL.LU.64 R26, [R1+0x910] ;  /* 0x00091000011a7983 */ /* 0x001ea80000300a00 */
[----:B------:R0:W-:Y:S04]  /*1b300*/  STL.64 [R1+0x2c0], R24 ;  /* 0x0002c01801007387 */ /* 0x0001e80000100a00 */
[----:B0-----:R-:W3:Y:S04]  /*1b310*/  LDL.LU.64 R24, [R1+0x908] ;  /* 0x0009080001187983 */ /* 0x001ee80000300a00 */
[----:B------:R0:W-:Y:S04]  /*1b320*/  STL.64 [R1+0x2b8], R22 ;  /* 0x0002b81601007387 */ /* 0x0001e80000100a00 */
[----:B0-----:R-:W4:Y:S04]  /*1b330*/  LDL.LU.64 R22, [R1+0x900] ;  /* 0x0009000001167983 */ /* 0x001f280000300a00 */
[----:B------:R0:W-:Y:S04]  /*1b340*/  STL.64 [R1+0x2b0], R18 ;  /* 0x0002b01201007387 */ /* 0x0001e80000100a00 */
[----:B0-----:R-:W2:Y:S04]  /*1b350*/  LDL.LU.64 R18, [R1+0x8f8] ;  /* 0x0008f80001127983 */ /* 0x001ea80000300a00 */
[----:B------:R0:W-:Y:S04]  /*1b360*/  STL.64 [R1+0x2a8], R20 ;  /* 0x0002a81401007387 */ /* 0x0001e80000100a00 */
[----:B0-----:R-:W3:Y:S04]  /*1b370*/  LDL.LU.64 R20, [R1+0x188] ;  /* 0x0001880001147983 */ /* 0x001ee80000300a00 */
        /* <DEDUP_REMOVED lines=15> */
[----:B0-----:R-:W3:Y:S01]  /*1b470*/  LDL.LU.64 R28, [R1+0x8b8] ;  /* 0x0008b800011c7983 */ /* 0x001ee20000300a00 */
[----:B----4-:R-:W-:-:S04]  /*1b480*/  IMAD.WIDE R22, R3, 0x2, R22 ;  /* 0x0000000203167825 */ /* 0x010fc800078e0216 */
[----:B--2---:R-:W-:-:S04]  /*1b490*/  IMAD.WIDE R18, R3, 0x2, R18 ;  /* 0x0000000203127825 */ /* 0x004fc800078e0212 */
[----:B---3--:R-:W-:-:S04]  /*1b4a0*/  IMAD.WIDE R16, R3, 0x2, R16 ;  /* 0x0000000203107825 */ /* 0x008fc800078e0210 */
[----:B------:R-:W-:-:S04]  /*1b4b0*/  IMAD.WIDE R14, R3, 0x2, R14 ;  /* 0x00000002030e7825 */ /* 0x000fc800078e020e */
[----:B------:R-:W-:-:S04]  /*1b4c0*/  IMAD.WIDE R12, R3, 0x2, R12 ;  /* 0x00000002030c7825 */ /* 0x000fc800078e020c */
[----:B------:R-:W-:-:S04]  /*1b4d0*/  IMAD.WIDE R10, R3, 0x2, R10 ;  /* 0x00000002030a7825 */ /* 0x000fc800078e020a */
[----:B------:R-:W-:-:S04]  /*1b4e0*/  IMAD.WIDE R8, R3, 0x2, R8 ;  /* 0x0000000203087825 */ /* 0x000fc800078e0208 */
[----:B------:R-:W-:-:S04]  /*1b4f0*/  IMAD.WIDE R6, R3, 0x2, R6 ;  /* 0x0000000203067825 */ /* 0x000fc800078e0206 */
[----:B------:R-:W-:-:S04]  /*1b500*/  IMAD.WIDE R4, R3, 0x2, R4 ;  /* 0x0000000203047825 */ /* 0x000fc800078e0204 */
[----:B------:R-:W-:-:S05]  /*1b510*/  IMAD.WIDE R28, R3, 0x2, R28 ;  /* 0x00000002031c7825 */ /* 0x000fca00078e021c */
        /* <DEDUP_REMOVED lines=20> */
[----:B------:R-:W-:-:S04]  /*1b660*/  IMAD.WIDE R24, R3, 0x2, R24 ;  /* 0x0000000203187825 */ /* 0x000fc800078e0218 */
[C---:B------:R-:W-:Y:S01]  /*1b670*/  IMAD.WIDE R26, R3.reuse, 0x2, R26 ;  /* 0x00000002031a7825 */ /* 0x040fe200078e021a */
[----:B------:R3:W-:Y:S04]  /*1b680*/  STL.64 [R1+0x210], R24 ;  /* 0x0002101801007387 */ /* 0x0007e80000100a00 */
[----:B------:R-:W-:Y:S01]  /*1b690*/  STL.64 [R1+0x208], R26 ;  /* 0x0002081a01007387 */ /* 0x000fe20000100a00 */
[----:B--2---:R-:W-:-:S04]  /*1b6a0*/  IMAD.WIDE R8, R3, 0x2, R8 ;  /* 0x0000000203087825 */ /* 0x004fc800078e0208 */
[----:B---3--:R-:W-:-:S04]  /*1b6b0*/  IMAD.WIDE R24, R3, 0x2, R22 ;  /* 0x0000000203187825 */ /* 0x008fc800078e0216 */
        /* <DEDUP_REMOVED lines=8> */
[----:B----4-:R-:W-:-:S03]  /*1b740*/  IMAD.WIDE R10, R3, 0x2, R6 ;  /* 0x00000002030a7825 */ /* 0x010fc600078e0206 */
[----:B------:R-:W-:Y:S01]  /*1b750*/  STL.64 [R1+0x1e8], R16 ;  /* 0x0001e81001007387 */ /* 0x000fe20000100a00 */
[----:B------:R-:W-:-:S03]  /*1b760*/  IMAD.WIDE R6, R3, 0x2, R4 ;  /* 0x0000000203067825 */ /* 0x000fc600078e0204 */
[----:B------:R-:W-:Y:S04]  /*1b770*/  STL.64 [R1+0x1e0], R14 ;  /* 0x0001e00e01007387 */ /* 0x000fe80000100a00 */
[----:B------:R-:W-:Y:S04]  /*1b780*/  STL.64 [R1+0x1d8], R12 ;  /* 0x0001d80c01007387 */ /* 0x000fe80000100a00 */
[----:B------:R-:W-:Y:S04]  /*1b790*/  STL.64 [R1+0x1d0], R8 ;  /* 0x0001d00801007387 */ /* 0x000fe80000100a00 */
[----:B------:R-:W-:Y:S04]  /*1b7a0*/  STL.64 [R1+0x1c8], R10 ;  /* 0x0001c80a01007387 */ /* 0x000fe80000100a00 */
[----:B------:R0:W-:Y:S04]  /*1b7b0*/  STL.64 [R1+0x1c0], R6 ;  /* 0x0001c00601007387 */ /* 0x0001e80000100a00 */
[----:B0-----:R-:W2:Y:S01]  /*1b7c0*/  LDL.LU.64 R6, [R1+0x3d0] ;  /* 0x0003d00001067983 */ /* 0x001ea20000300a00 */
[----:B------:R-:W-:-:S04]  /*1b7d0*/  IMAD.WIDE R8, R3, 0x2, R28 ;  /* 0x0000000203087825 */ /* 0x000fc800078e021c */
[C---:B------:R-:W-:Y:S01]  /*1b7e0*/  IMAD.WIDE R4, R3.reuse, 0x2, R20 ;  /* 0x0000000203047825 */ /* 0x040fe200078e0214 */
[----:B------:R-:W-:Y:S04]  /*1b7f0*/  STL.64 [R1+0x1b8], R8 ;  /* 0x0001b80801007387 */ /* 0x000fe80000100a00 */
[----:B--2---:R0:W-:Y:S04]  /*1b800*/  STL.64 [R1+0x878], R6 ;  /* 0x0008780601007387 */ /* 0x0041e80000100a00 */
[----:B------:R-:W-:Y:S04]  /*1b810*/  STL.64 [R1+0x1b0], R4 ;  /* 0x0001b00401007387 */ /* 0x000fe80000100a00 */
[----:B0-----:R-:W2:Y:S04]  /*1b820*/  LDL.LU.64 R6, [R1+0x3c8] ;  /* 0x0003c80001067983 */ /* 0x001ea80000300a00 */
[----:B--2---:R0:W-:Y:S04]  /*1b830*/  STL.64 [R1+0x880], R6 ;  /* 0x0008800601007387 */ /* 0x0041e80000100a00 */
        /* <DEDUP_REMOVED lines=13> */
[----:B------:R-:W3:Y:S04]  /*1b910*/  LDL.LU.64 R8, [R1+0x3d8] ;  /* 0x0003d80001087983 */ /* 0x000ee80000300a00 */
[----:B------:R-:W4:Y:S04]  /*1b920*/  LDL.LU.64 R20, [R1+0x3e0] ;  /* 0x0003e00001147983 */ /* 0x000f280000300a00 */
[----:B------:R-:W2:Y:S04]  /*1b930*/  LDL.LU.64 R26, [R1+0x420] ;  /* 0x00042000011a7983 */ /* 0x000ea80000300a00 */
        /* <DEDUP_REMOVED lines=11> */
[----:B0-----:R-:W2:Y:S01]  /*1b9f0*/  LDL.LU.64 R26, [R1+0x3f0] ;  /* 0x0003f000011a7983 */ /* 0x001ea20000300a00 */
[----:B------:R-:W-:-:S03]  /*1ba00*/  IMAD.WIDE R6, R3, 0x2, R6 ;  /* 0x0000000203067825 */ /* 0x000fc600078e0206 */
[----:B--2---:R0:W-:Y:S04]  /*1ba10*/  STL.64 [R1+0x870], R26 ;  /* 0x0008701a01007387 */ /* 0x0041e80000100a00 */
[----:B0-----:R-:W2:Y:S04]  /*1ba20*/  LDL.LU.64 R26, [R1+0x3e8] ;  /* 0x0003e800011a7983 */ /* 0x001ea80000300a00 */
        /* <DEDUP_REMOVED lines=63> */
[----:B------:R0:W-:Y:S02]  /*1be20*/  STL.64 [R1+0x118], R26 ;  /* 0x0001181a01007387 */ /* 0x0001e40000100a00 */
[----:B0-----:R-:W-:-:S04]  /*1be30*/  IMAD.WIDE R26, R3, 0x2, R24 ;  /* 0x00000002031a7825 */ /* 0x001fc800078e0218 */
[----:B------:R-:W-:-:S04]  /*1be40*/  IMAD.WIDE R24, R3, 0x2, R22 ;  /* 0x0000000203187825 */ /* 0x000fc800078e0216 */
[----:B------:R-:W-:-:S04]  /*1be50*/  IMAD.WIDE R22, R3, 0x2, R18 ;  /* 0x0000000203167825 */ /* 0x000fc800078e0212 */
[----:B------:R-:W-:-:S04]  /*1be60*/  IMAD.WIDE R18, R3, 0x2, R16 ;  /* 0x0000000203127825 */ /* 0x000fc800078e0210 */
[C---:B------:R-:W-:Y:S01]  /*1be70*/  IMAD.WIDE R16, R3.reuse, 0x2, R14 ;  /* 0x0000000203107825 */ /* 0x040fe200078e020e */
[----:B------:R-:W-:Y:S03]  /*1be80*/  STL.64 [R1+0x110], R26 ;  /* 0x0001101a01007387 */ /* 0x000fe60000100a00 */
[C---:B------:R-:W-:Y:S01]  /*1be90*/  IMAD.WIDE R14, R3.reuse, 0x2, R12 ;  /* 0x00000002030e7825 */ /* 0x040fe200078e020c */
[----:B------:R0:W-:Y:S03]  /*1bea0*/  STL.64 [R1+0x108], R24 ;  /* 0x0001081801007387 */ /* 0x0001e60000100a00 */
[C---:B------:R-:W-:Y:S01]  /*1beb0*/  IMAD.WIDE R12, R3.reuse, 0x2, R10 ;  /* 0x00000002030c7825 */ /* 0x040fe200078e020a */
[----:B------:R-:W-:Y:S04]  /*1bec0*/  STL.64 [R1+0x100], R22 ;  /* 0x0001001601007387 */ /* 0x000fe80000100a00 */
[----:B------:R-:W-:Y:S01]  /*1bed0*/  STL.64 [R1+0xf8], R18 ;  /* 0x0000f81201007387 */ /* 0x000fe20000100a00 */
[----:B------:R-:W-:-:S03]  /*1bee0*/  IMAD.WIDE R10, R3, 0x2, R4 ;  /* 0x00000002030a7825 */ /* 0x000fc600078e0204 */
[----:B------:R-:W-:Y:S04]  /*1bef0*/  STL.64 [R1+0xf0], R16 ;  /* 0x0000f01001007387 */ /* 0x000fe80000100a00 */
[----:B------:R-:W-:Y:S04]  /*1bf00*/  STL.64 [R1+0xe8], R14 ;  /* 0x0000e80e01007387 */ /* 0x000fe80000100a00 */
[----:B------:R-:W-:Y:S01]  /*1bf10*/  STL.64 [R1+0xe0], R12 ;  /* 0x0000e00c01007387 */ /* 0x000fe20000100a00 */
[----:B------:R-:W-:-:S03]  /*1bf20*/  IMAD.WIDE R4, R3, 0x2, R28 ;  /* 0x0000000203047825 */ /* 0x000fc600078e021c */
[----:B0-----:R-:W2:Y:S04]  /*1bf30*/  LDL.LU.64 R24, [R1+0x488] ;  /* 0x0004880001187983 */ /* 0x001ea80000300a00 */
[----:B------:R-:W-:Y:S04]  /*1bf40*/  STL.64 [R1+0xd8], R10 ;  /* 0x0000d80a01007387 */ /* 0x000fe80000100a00 */
[----:B------:R-:W2:Y:S04]  /*1bf50*/  LDL.LU.64 R28, [R1+0x4a8] ;  /* 0x0004a800011c7983 */ /* 0x000ea80000300a00 */
[----:B------:R-:W-:Y:S04]  /*1bf60*/  STL.64 [R1+0xd0], R4 ;  /* 0x0000d00401007387 */ /* 0x000fe80000100a00 */
[----:B--2---:R0:W-:Y:S04]  /*1bf70*/  STL.64 [R1+0x830], R28 ;  /* 0x0008301c01007387 */ /* 0x0041e80000100a00 */
[----:B0-----:R-:W2:Y:S04]  /*1bf80*/  LDL.LU.64 R28, [R1+0x4a0] ;  /* 0x0004a000011c7983 */ /* 0x001ea80000300a00 */
[----:B--2---:R0:W-:Y:S04]  /*1bf90*/  STL.64 [R1+0x838], R28 ;  /* 0x0008381c01007387 */ /* 0x0041e80000100a00 */
[----:B0-----:R-:W2:Y:S04]  /*1bfa0*/  LDL.LU.64 R28, [R1+0x490] ;  /* 0x00049000011c7983 */ /* 0x001ea80000300a00 */
[----:B------:R-:W2:Y:S01]  /*1bfb0*/  LDL.LU.64 R4, [R1+0x4b8] ;  /* 0x0004b80001047983 */ /* 0x000ea20000300a00 */
[----:B------:R-:W-:-:S04]  /*1bfc0*/  IMAD.WIDE R12, R3, 0x2, R6 ;  /* 0x00000002030c7825 */ /* 0x000fc800078e0206 */
[----:B---3--:R-:W-:-:S04]  /*1bfd0*/  IMAD.WIDE R10, R3, 0x2, R8 ;  /* 0x00000002030a7825 */ /* 0x008fc800078e0208 */
[C---:B----4-:R-:W-:Y:S01]  /*1bfe0*/  IMAD.WIDE R14, R3.reuse, 0x2, R20 ;  /* 0x00000002030e7825 */ /* 0x050fe200078e0214 */
[----:B--2---:R0:W-:Y:S04]  /*1bff0*/  STL.64 [R1+0x828], R4 ;  /* 0x0008280401007387 */ /* 0x0041e80000100a00 */
[----:B0-----:R-:W2:Y:S04]  /*1c000*/  LDL.LU.64 R4, [R1+0x4b0] ;  /* 0x0004b00001047983 */ /* 0x001ea80000300a00 */
[----:B------:R-:W3:Y:S04]  /*1c010*/  LDL.LU.64 R6, [R1+0x4c0] ;  /* 0x0004c00001067983 */ /* 0x000ee80000300a00 */
[----:B------:R-:W-:Y:S04]  /*1c020*/  STL.64 [R1+0xc8], R12 ;  /* 0x0000c80c01007387 */ /* 0x000fe80000100a00 */
[----:B------:R-:W4:Y:S04]  /*1c030*/  LDL.LU.64 R8, [R1+0x4c8] ;  /* 0x0004c80001087983 */ /* 0x000f280000300a00 */
[----:B------:R0:W-:Y:S04]  /*1c040*/  STL.64 [R1+0xc0], R10 ;  /* 0x0000c00a01007387 */ /* 0x0001e80000100a00 */
[----:B0-----:R-:W2:Y:S04]  /*1c050*/  LDL.LU.64 R10, [R1+0x4d0] ;  /* 0x0004d000010a7983 */ /* 0x001ea80000300a00 */
[----:B------:R-:W2:Y:S04]  /*1c060*/  LDL.LU.64 R12, [R1+0x4d8] ;  /* 0x0004d800010c7983 */ /* 0x000ea80000300a00 */
[----:B------:R0:W-:Y:S04]  /*1c070*/  STL.64 [R1+0xb8], R14 ;  /* 0x0000b80e01007387 */ /* 0x0001e80000100a00 */
[----:B0-----:R-:W2:Y:S04]  /*1c080*/  LDL.LU.64 R14, [R1+0x4e8] ;  /* 0x0004e800010e7983 */ /* 0x001ea80000300a00 */
[----:B--2---:R0:W-:Y:S04]  /*1c090*/  STL.64 [R1+0x820], R14 ;  /* 0x0008200e01007387 */ /* 0x0041e80000100a00 */
[----:B0-----:R-:W2:Y:S04]  /*1c0a0*/  LDL.LU.64 R14, [R1+0x4e0] ;  /* 0x0004e000010e7983 */ /* 0x001ea80000300a00 */
[----:B------:R-:W2:Y:S04]  /*1c0b0*/  LDL.LU.64 R16, [R1+0x500] ;  /* 0x0005000001107983 */ /* 0x000ea80000300a00 */
[----:B--2---:R0:W-:Y:S04]  /*1c0c0*/  STL.64 [R1+0x810], R16 ;  /* 0x0008101001007387 */ /* 0x0041e80000100a00 */
[----:B0-----:R-:W2:Y:S04]  /*1c0d0*/  LDL.LU.64 R16, [R1+0x4f8] ;  /* 0x0004f80001107983 */ /* 0x001ea80000300a00 */
[----:B--2---:R0:W-:Y:S04]  /*1c0e0*/  STL.64 [R1+0x818], R16 ;  /* 0x0008181001007387 */ /* 0x0041e80000100a00 */
[----:B0-----:R-:W2:Y:S04]  /*1c0f0*/  LDL.LU.64 R16, [R1+0x4f0] ;  /* 0x0004f00001107983 */ /* 0x001ea80000300a00 */
[----:B------:R-:W2:Y:S04]  /*1c100*/  LDL.LU.64 R18, [R1+0x510] ;  /* 0x0005100001127983 */ /* 0x000ea80000300a00 */
[----:B--2---:R0:W-:Y:S04]  /*1c110*/  STL.64 [R1+0x808], R18 ;  /* 0x0008081201007387 */ /* 0x0041e80000100a00 */
[----:B0-----:R-:W2:Y:S04]  /*1c120*/  LDL.LU.64 R18, [R1+0x508] ;  /* 0x0005080001127983 */ /* 0x001ea80000300a00 */
[----:B------:R-:W2:Y:S01]  /*1c130*/  LDL.LU.64 R20, [R1+0x520] ;  /* 0x0005200001147983 */ /* 0x000ea20000300a00 */
[----:B------:R-:W-:-:S04]  /*1c140*/  IMAD.WIDE R24, R3, 0x2, R24 ;  /* 0x0000000203187825 */ /* 0x000fc800078e0218 */
[C---:B------:R-:W-:Y:S01]  /*1c150*/  IMAD.WIDE R28, R3.reuse, 0x2, R28 ;  /* 0x00000002031c7825 */ /* 0x040fe200078e021c */
[----:B--2---:R0:W-:Y:S04]  /*1c160*/  STL.64 [R1+0x800], R20 ;  /* 0x0008001401007387 */ /* 0x0041e80000100a00 */
[----:B0-----:R-:W2:Y:S04]  /*1c170*/  LDL.LU.64 R20, [R1+0x518] ;  /* 0x0005180001147983 */ /* 0x001ea80000300a00 */
[----:B------:R-:W2:Y:S04]  /*1c180*/  LDL.LU.64 R22, [R1+0x528] ;  /* 0x0005280001167983 */ /* 0x000ea80000300a00 */
[----:B------:R-:W2:Y:S04]  /*1c190*/  LDL.LU.64 R26, [R1+0x530] ;  /* 0x00053000011a7983 */ /* 0x000ea80000300a00 */
[----:B------:R0:W-:Y:S04]  /*1c1a0*/  STL.64 [R1+0xb0], R24 ;  /* 0x0000b01801007387 */ /* 0x0001e80000100a00 */
[----:B0-----:R-:W2:Y:S04]  /*1c1b0*/  LDL.LU.64 R24, [R1+0x538] ;  /* 0x0005380001187983 */ /* 0x001ea80000300a00 */
[----:B------:R0:W-:Y:S04]  /*1c1c0*/  STL.64 [R1+0xa8], R28 ;  /* 0x0000a81c01007387 */ /* 0x0001e80000100a00 */
[----:B0-----:R-:W2:Y:S02]  /*1c1d0*/  LDL.LU.64 R28, [R1+0x838] ;  /* 0x00083800011c7983 */ /* 0x001ea40000300a00 */
[----:B--2---:R-:W-:-:S05]  /*1c1e0*/  IMAD.WIDE R28, R3, 0x2, R28 ;  /* 0x00000002031c7825 */ /* 0x004fca00078e021c */
[----:B------:R0:W-:Y:S04]  /*1c1f0*/  STL.64 [R1+0xa0], R28 ;  /* 0x0000a01c01007387 */ /* 0x0001e80000100a00 */
[----:B0-----:R-:W2:Y:S01]  /*1c200*/  LDL.LU.64 R28, [R1+0x830] ;  /* 0x00083000011c7983 */ /* 0x001ea20000300a00 */
[----:B------:R-:W-:-:S04]  /*1c210*/  IMAD.WIDE R4, R3, 0x2, R4 ;  /* 0x0000000203047825 */ /* 0x000fc800078e0204 */
[----:B--2---:R-:W-:-:S05]  /*1c220*/  IMAD.WIDE R28, R3, 0x2, R28 ;  /* 0x00000002031c7825 */ /* 0x004fca00078e021c */
[----:B------:R0:W-:Y:S04]  /*1c230*/  STL.64 [R1+0x98], R28 ;  /* 0x0000981c01007387 */ /* 0x0001e80000100a00 */
[----:B0-----:R-:W2:Y:S04]  /*1c240*/  LDL.LU.64 R28, [R1+0x548] ;  /* 0x00054800011c7983 */ /* 0x001ea80000300a00 */
[----:B------:R0:W-:Y:S04]  /*1c250*/  STL.64 [R1+0x90], R4 ;  /* 0x0000900401007387 */ /* 0x0001e80000100a00 */
[----:B0-----:R-:W2:Y:S01]  /*1c260*/  LDL.LU.64 R4, [R1+0x828] ;  /* 0x0008280001047983 */ /* 0x001ea20000300a00 */
[----:B---3--:R-:W-:-:S04]  /*1c270*/  IMAD.WIDE R6, R3, 0x2, R6 ;  /* 0x0000000203067825 */ /* 0x008fc800078e0206 */
[----:B----4-:R-:W-:-:S04]  /*1c280*/  IMAD.WIDE R8, R3, 0x2, R8 ;  /* 0x0000000203087825 */ /* 0x010fc800078e0208 */
        /* <DEDUP_REMOVED lines=13> */
[----:B0-----:R-:W2:Y:S04]  /*1c360*/  LDL.LU.64 R12, [R1+0x570] ;  /* 0x00057000010c7983 */ /* 0x001ea80000300a00 */
[----:B------:R0:W-:Y:S04]  /*1c370*/  STL.64 [R1+0x60], R14 ;  /* 0x0000600e01007387 */ /* 0x0001e80000100a00 */
[----:B0-----:R-:W2:Y:S01]  /*1c380*/  LDL.LU.64 R14, [R1+0x820] ;  /* 0x00082000010e7983 */ /* 0x001ea20000300a00 */
[----:B------:R-:W-:-:S04]  /*1c390*/  IMAD.WIDE R16, R3, 0x2, R16 ;  /* 0x0000000203107825 */ /* 0x000fc800078e0210 */
[----:B--2---:R-:W-:-:S05]  /*1c3a0*/  IMAD.WIDE R14, R3, 0x2, R14 ;  /* 0x00000002030e7825 */ /* 0x004fca00078e020e */
        /* <DEDUP_REMOVED lines=20> */
[----:B------:R-:W-:-:S04]  /*1c4f0*/  IMAD.WIDE R26, R3, 0x2, R26 ;  /* 0x00000002031a7825 */ /* 0x000fc800078e021a */
[----:B--2---:R-:W-:-:S05]  /*1c500*/  IMAD.WIDE R20, R3, 0x2, R20 ;  /* 0x0000000203147825 */ /* 0x004fca00078e0214 */
[----:B------:R0:W-:Y:S04]  /*1c510*/  STL.64 [R1+0x20], R20 ;  /* 0x0000201401007387 */ /* 0x0001e80000100a00 */
[----:B0-----:R-:W2:Y:S04]  /*1c520*/  LDL.LU.64 R20, [R1+0x7f8] ;  /* 0x0007f80001147983 */ /* 0x001ea80000300a00 */
[----:B------:R0:W-:Y:S04]  /*1c530*/  STL.64 [R1+0x18], R22 ;  /* 0x0000181601007387 */ /* 0x0001e80000100a00 */
[----:B0-----:R-:W2:Y:S04]  /*1c540*/  LDL.LU.64 R22, [R1+0x590] ;  /* 0x0005900001167983 */ /* 0x001ea80000300a00 */
[----:B------:R0:W-:Y:S01]  /*1c550*/  STL.64 [R1+0x10], R26 ;  /* 0x0000101a01007387 */ /* 0x0001e20000100a00 */
[----:B------:R-:W-:-:S04]  /*1c560*/  IMAD.WIDE R28, R3, 0x2, R28 ;  /* 0x00000002031c7825 */ /* 0x000fc800078e021c */
[----:B------:R-:W-:-:S04]  /*1c570*/  IMAD.WIDE R4, R3, 0x2, R4 ;  /* 0x0000000203047825 */ /* 0x000fc800078e0204 */
[----:B---3--:R-:W-:-:S04]  /*1c580*/  IMAD.WIDE R6, R3, 0x2, R6 ;  /* 0x0000000203067825 */ /* 0x008fc800078e0206 */
[----:B----4-:R-:W-:-:S04]  /*1c590*/  IMAD.WIDE R8, R3, 0x2, R8 ;  /* 0x0000000203087825 */ /* 0x010fc800078e0208 */
[C---:B0-----:R-:W-:Y:S02]  /*1c5a0*/  IMAD.WIDE R26, R3.reuse, 0x2, R24 ;  /* 0x00000002031a7825 */ /* 0x041fe400078e0218 */
[----:B------:R-:W3:Y:S04]  /*1c5b0*/  LDL.LU.64 R24, [R1+0x598] ;  /* 0x0005980001187983 */ /* 0x000ee80000300a00 */
[----:B------:R0:W-:Y:S01]  /*1c5c0*/  STL.64 [R1+0x8], R26 ;  /* 0x0000081a01007387 */ /* 0x0001e20000100a00 */
[----:B------:R-:W-:-:S04]  /*1c5d0*/  IMAD.WIDE R10, R3, 0x2, R10 ;  /* 0x00000002030a7825 */ /* 0x000fc800078e020a */
[----:B------:R-:W-:-:S04]  /*1c5e0*/  IMAD.WIDE R12, R3, 0x2, R12 ;  /* 0x00000002030c7825 */ /* 0x000fc800078e020c */
[----:B------:R-:W-:-:S04]  /*1c5f0*/  IMAD.WIDE R14, R3, 0x2, R14 ;  /* 0x00000002030e7825 */ /* 0x000fc800078e020e */
[----:B------:R-:W-:-:S04]  /*1c600*/  IMAD.WIDE R16, R3, 0x2, R16 ;  /* 0x0000000203107825 */ /* 0x000fc800078e0210 */
[----:B------:R-:W-:-:S04]  /*1c610*/  IMAD.WIDE R18, R3, 0x2, R18 ;  /* 0x0000000203127825 */ /* 0x000fc800078e0212 */
[----:B--2---:R-:W-:-:S05]  /*1c620*/  IMAD.WIDE R20, R3, 0x2, R20 ;  /* 0x0000000203147825 */ /* 0x004fca00078e0214 */
[----:B------:R-:W-:Y:S04]  /*1c630*/  STL.64 [R1+0x778], R20 ;  /* 0x0007781401007387 */ /* 0x000fe80000100a00 */
[----:B0-----:R-:W2:Y:S04]  /*1c640*/  LDL.LU.64 R26, [R1+0x5a0] ;  /* 0x0005a000011a7983 */ /* 0x001ea80000300a00 */
[----:B------:R-:W-:Y:S04]  /*1c650*/  STL.64 [R1+0x780], R28 ;  /* 0x0007801c01007387 */ /* 0x000fe80000100a00 */
[----:B------:R-:W-:Y:S04]  /*1c660*/  STL.64 [R1+0x788], R4 ;  /* 0x0007880401007387 */ /* 0x000fe80000100a00 */
[----:B------:R-:W-:Y:S04]  /*1c670*/  STL.64 [R1+0x790], R6 ;  /* 0x0007900601007387 */ /* 0x000fe80000100a00 */
[----:B------:R-:W-:Y:S04]  /*1c680*/  STL.64 [R1+0x798], R8 ;  /* 0x0007980801007387 */ /* 0x000fe80000100a00 */
[----:B------:R-:W-:Y:S04]  /*1c690*/  STL.64 [R1+0x7a0], R10 ;  /* 0x0007a00a01007387 */ /* 0x000fe80000100a00 */
[----:B------:R0:W-:Y:S01]  /*1c6a0*/  STL.64 [R1+0x7a8], R12 ;  /* 0x0007a80c01007387 */ /* 0x0001e20000100a00 */
[----:B------:R-:W-:-:S03]  /*1c6b0*/  IMAD.WIDE R22, R3, 0x2, R22 ;  /* 0x0000000203167825 */ /* 0x000fc600078e0216 */
[----:B0-----:R-:W4:Y:S04]  /*1c6c0*/  LDL.LU.64 R12, [R1+0x390] ;  /* 0x00039000010c7983 */ /* 0x001f280000300a00 */
[----:B------:R-:W4:Y:S04]  /*1c6d0*/  LDL.LU.64 R10, [R1+0x378] ;  /* 0x00037800010a7983 */ /* 0x000f280000300a00 */
[----:B------:R0:W-:Y:S04]  /*1c6e0*/  STL.64 [R1+0x7b0], R14 ;  /* 0x0007b00e01007387 */ /* 0x0001e80000100a00 */
[----:B0-----:R-:W4:Y:S04]  /*1c6f0*/  LDL.LU.64 R14, [R1+0x398] ;  /* 0x00039800010e7983 */ /* 0x001f280000300a00 */
[----:B------:R0:W-:Y:S04]  /*1c700*/  STL.64 [R1+0x7b8], R16 ;  /* 0x0007b81001007387 */ /* 0x0001e80000100a00 */
[----:B0-----:R-:W4:Y:S04]  /*1c710*/  LDL.LU.64 R16, [R1+0x370] ;  /* 0x0003700001107983 */ /* 0x001f280000300a00 */
[----:B------:R-:W4:Y:S04]  /*1c720*/  LDL.LU.64 R8, [R1+0x368] ;  /* 0x0003680001087983 */ /* 0x000f280000300a00 */
[----:B------:R0:W-:Y:S04]  /*1c730*/  STL.64 [R1+0x7c0], R18 ;  /* 0x0007c01201007387 */ /* 0x0001e80000100a00 */
[----:B0-----:R-:W4:Y:S04]  /*1c740*/  LDL.LU.64 R18, [R1+0x380] ;  /* 0x0003800001127983 */ /* 0x001f280000300a00 */
[----:B------:R-:W4:Y:S04]  /*1c750*/  LDL.LU.64 R6, [R1+0x360] ;  /* 0x0003600001067983 */ /* 0x000f280000300a00 */
[----:B------:R0:W-:Y:S04]  /*1c760*/  STL.64 [R1+0x7c8], R22 ;  /* 0x0007c81601007387 */ /* 0x0001e80000100a00 */
[----:B0-----:R-:W4:Y:S01]  /*1c770*/  LDL.LU.64 R22, [R1+0x388] ;  /* 0x0003880001167983 */ /* 0x001f220000300a00 */
[----:B---3--:R-:W-:-:S03]  /*1c780*/  IMAD.WIDE R24, R3, 0x2, R24 ;  /* 0x0000000203187825 */ /* 0x008fc600078e0218 */
[----:B------:R-:W3:Y:S04]  /*1c790*/  LDL.LU.64 R4, [R1+0x358] ;  /* 0x0003580001047983 */ /* 0x000ee80000300a00 */
[----:B------:R-:W-:Y:S04]  /*1c7a0*/  STL.64 [R1+0x7d0], R24 ;  /* 0x0007d01801007387 */ /* 0x000fe80000100a00 */
[----:B------:R-:W3:Y:S04]  /*1c7b0*/  LDL.LU.64 R28, [R1+0x350] ;  /* 0x00035000011c7983 */ /* 0x000ee80000300a00 */
[----:B------:R-:W3:Y:S01]  /*1c7c0*/  LDL.LU.64 R20, [R1+0x348] ;  /* 0x0003480001147983 */ /* 0x000ee20000300a00 */
[----:B--2---:R-:W-:-:S05]  /*1c7d0*/  IMAD.WIDE R26, R3, 0x2, R26 ;  /* 0x00000002031a7825 */ /* 0x004fca00078e021a */
[----:B------:R-:W-:Y:S04]  /*1c7e0*/  STL.64 [R1+0x7e0], R26 ;  /* 0x0007e01a01007387 */ /* 0x000fe80000100a00 */
[----:B------:R-:W-:Y:S04]  /*1c7f0*/  STL [R1+0x7d8], R2 ;  /* 0x0007d80201007387 */ /* 0x000fe80000100800 */
[----:B----4-:R0:W-:Y:S01]  /*1c800*/  STL [R1+0x564], R14 ;  /* 0x0005640e01007387 */ /* 0x0101e20000100800 */
[----:B------:R-:W-:-:S03]  /*1c810*/  IMAD.MOV.U32 R0, RZ, RZ, R15 ;  /* 0x000000ffff007224 */ /* 0x000fc600078e000f */
[----:B0-----:R-:W2:Y:S04]  /*1c820*/  LDL.LU.64 R14, [R1+0x340] ;  /* 0x00034000010e7983 */ /* 0x001ea80000300a00 */
[----:B------:R0:W-:Y:S04]  /*1c830*/  STL [R1+0x398], R0 ;  /* 0x0003980001007387 */ /* 0x0001e80000100800 */
[----:B------:R1:W-:Y:S01]  /*1c840*/  STL [R1+0x56c], R12 ;  /* 0x00056c0c01007387 */ /* 0x0003e20000100800 */
[----:B0-----:R-:W-:-:S03]  /*1c850*/  IMAD.MOV.U32 R0, RZ, RZ, R13 ;  /* 0x000000ffff007224 */ /* 0x001fc600078e000d */
[----:B-1----:R-:W4:Y:S04]  /*1c860*/  LDL.LU.64 R12, [R1+0x338] ;  /* 0x00033800010c7983 */ /* 0x002f280000300a00 */
        /* <DEDUP_REMOVED lines=25> */
[----:B---3--:R1:W-:Y:S01]  /*1ca00*/  STL [R1+0x554], R4 ;  /* 0x0005540401007387 */ /* 0x0083e20000100800 */
[----:B0-----:R-:W-:-:S03]  /*1ca10*/  IMAD.MOV.U32 R0, RZ, RZ, R5 ;  /* 0x000000ffff007224 */ /* 0x001fc600078e0005 */
[----:B-1----:R-:W3:Y:S04]  /*1ca20*/  LDL.LU.64 R4, [R1+0x300] ;  /* 0x0003000001047983 */ /* 0x002ee80000300a00 */
[----:B------:R0:W-:Y:S04]  /*1ca30*/  STL [R1+0x358], R0 ;  /* 0x0003580001007387 */ /* 0x0001e80000100800 */
[----:B------:R1:W-:Y:S01]  /*1ca40*/  STL [R1+0x394], R28 ;  /* 0x0003941c01007387 */ /* 0x0003e20000100800 */
[----:B0-----:R-:W-:-:S03]  /*1ca50*/  IMAD.MOV.U32 R0, RZ, RZ, R29 ;  /* 0x000000ffff007224 */ /* 0x001fc600078e001d */
[----:B-1----:R-:W3:Y:S04]  /*1ca60*/  LDL.LU.64 R28, [R1+0x2f8] ;  /* 0x0002f800011c7983 */ /* 0x002ee80000300a00 */
[----:B------:R0:W-:Y:S04]  /*1ca70*/  STL [R1+0x350], R0 ;  /* 0x0003500001007387 */ /* 0x0001e80000100800 */
[----:B------:R1:W-:Y:S01]  /*1ca80*/  STL [R1+0x54c], R20 ;  /* 0x00054c1401007387 */ /* 0x0003e20000100800 */
[----:B0-----:R-:W-:-:S03]  /*1ca90*/  IMAD.MOV.U32 R0, RZ, RZ, R21 ;  /* 0x000000ffff007224 */ /* 0x001fc600078e0015 */
[----:B-1----:R-:W3:Y:S04]  /*1caa0*/  LDL.LU.64 R20, [R1+0x2f0] ;  /* 0x0002f00001147983 */ /* 0x002ee80000300a00 */
[----:B------:R0:W-:Y:S04]  /*1cab0*/  STL [R1+0x348], R0 ;  /* 0x0003480001007387 */ /* 0x0001e80000100800 */
[----:B--2---:R1:W-:Y:S01]  /*1cac0*/  STL [R1+0x544], R14 ;  /* 0x0005440e01007387 */ /* 0x0043e20000100800 */
[----:B0-----:R-:W-:-:S03]  /*1cad0*/  IMAD.MOV.U32 R0, RZ, RZ, R15 ;  /* 0x000000ffff007224 */ /* 0x001fc600078e000f */
[----:B-1----:R-:W2:Y:S04]  /*1cae0*/  LDL.LU.64 R14, [R1+0x2e8] ;  /* 0x0002e800010e7983 */ /* 0x002ea80000300a00 */
[----:B------:R0:W-:Y:S04]  /*1caf0*/  STL [R1+0x340], R0 ;  /* 0x0003400001007387 */ /* 0x0001e80000100800 */
[----:B----4-:R1:W-:Y:S01]  /*1cb00*/  STL [R1+0x39c], R12 ;  /* 0x00039c0c01007387 */ /* 0x0103e20000100800 */
        /* <DEDUP_REMOVED lines=147> */
[----:B------:R-:W-:Y:S04]  /*1d440*/  STL [R1+0x430], R16 ;  /* 0x0004301001007387 */ /* 0x000fe80000100800 */
[----:B------:R-:W4:Y:S01]  /*1d450*/  LDL.LU.64 R24, [R1+0x1b8] ;  /* 0x0001b80001187983 */ /* 0x000f220000300a00 */
[----:B0-----:R-:W-:-:S05]  /*1d460*/  IMAD.MOV.U32 R0, RZ, RZ, R17 ;  /* 0x000000ffff007224 */ /* 0x001fca00078e0011 */
        /* <DEDUP_REMOVED lines=9> */
[----:B---3--:R1:W-:Y:S04]  /*1d500*/  STL [R1+0x43c], R4 ;  /* 0x00043c0401007387 */ /* 0x0083e80000100800 */
[----:B------:R-:W3:Y:S01]  /*1d510*/  LDL.LU.64 R16, [R1+0x1a0] ;  /* 0x0001a00001107983 */ /* 0x000ee20000300a00 */
[----:B0-----:R-:W-:-:S05]  /*1d520*/  IMAD.MOV.U32 R0, RZ, RZ, R5 ;  /* 0x000000ffff007224 */ /* 0x001fca00078e0005 */
[----:B------:R0:W-:Y:S04]  /*1d530*/  STL [R1+0x1f8], R0 ;  /* 0x0001f80001007387 */ /* 0x0001e80000100800 */
[----:B------:R0:W-:Y:S04]  /*1d540*/  STL [R1+0x440], R28 ;  /* 0x0004401c01007387 */ /* 0x0001e80000100800 */
[----:B-1----:R-:W3:Y:S01]  /*1d550*/  LDL.LU.64 R4, [R1+0x198] ;  /* 0x0001980001047983 */ /* 0x002ee20000300a00 */
[----:B0-----:R-:W-:-:S05]  /*1d560*/  IMAD.MOV.U32 R0, RZ, RZ, R29 ;  /* 0x000000ffff007224 */ /* 0x001fca00078e001d */
[----:B------:R0:W-:Y:S04]  /*1d570*/  STL [R1+0x1f0], R0 ;  /* 0x0001f00001007387 */ /* 0x0001e80000100800 */
[----:B------:R1:W-:Y:S04]  /*1d580*/  STL [R1+0x444], R20 ;  /* 0x0004441401007387 */ /* 0x0003e80000100800 */
[----:B------:R-:W3:Y:S01]  /*1d590*/  LDL.LU.64 R28, [R1+0x190] ;  /* 0x00019000011c7983 */ /* 0x000ee20000300a00 */
[----:B0-----:R-:W-:-:S03]  /*1d5a0*/  IMAD.MOV.U32 R0, RZ, RZ, R21 ;  /* 0x000000ffff007224 */ /* 0x001fc600078e0015 */
[----:B--2---:R-:W-:Y:S04]  /*1d5b0*/  STL [R1+0x448], R14 ;  /* 0x0004480e01007387 */ /* 0x004fe80000100800 */
[----:B------:R0:W-:Y:S04]  /*1d5c0*/  STL [R1+0x1e8], R0 ;  /* 0x0001e80001007387 */ /* 0x0001e80000100800 */
[----:B-1----:R-:W2:Y:S01]  /*1d5d0*/  LDL.LU.64 R20, [R1+0x188] ;  /* 0x0001880001147983 */ /* 0x002ea20000300a00 */
[----:B0-----:R-:W-:-:S03]  /*1d5e0*/  IMAD.MOV.U32 R0, RZ, RZ, R15 ;  /* 0x000000ffff007224 */ /* 0x001fc600078e000f */
[----:B----4-:R-:W-:Y:S04]  /*1d5f0*/  STL [R1+0x44c], R12 ;  /* 0x00044c0c01007387 */ /* 0x010fe80000100800 */
[----:B------:R0:W-:Y:S04]  /*1d600*/  STL [R1+0x1e0], R0 ;  /* 0x0001e00001007387 */ /* 0x0001e80000100800 */
[----:B------:R-:W4:Y:S01]  /*1d610*/  LDL.LU.64 R14, [R1+0x180] ;  /* 0x00018000010e7983 */ /* 0x000f220000300a00 */
[----:B0-----:R-:W-:-:S03]  /*1d620*/  IMAD.MOV.U32 R0, RZ, RZ, R13 ;  /* 0x000000ffff007224 */ /* 0x001fc600078e000d */
[----:B------:R-:W-:Y:S04]  /*1d630*/  STL [R1+0x450], R22 ;  /* 0x0004501601007387 */ /* 0x000fe80000100800 */
        /* <DEDUP_REMOVED lines=9> */
[----:B------:R-:W4:Y:S04]  /*1d6d0*/  LDL.LU.64 R18, [R1+0x168] ;  /* 0x0001680001127983 */ /* 0x000f280000300a00 */
[----:B------:R-:W-:Y:S01]  /*1d6e0*/  STL [R1+0x45c], R24 ;  /* 0x00045c1801007387 */ /* 0x000fe20000100800 */
[----:B0-----:R-:W-:-:S05]  /*1d6f0*/  IMAD.MOV.U32 R0, RZ, RZ, R11 ;  /* 0x000000ffff007224 */ /* 0x001fca00078e000b */
[----:B------:R0:W-:Y:S04]  /*1d700*/  STL [R1+0x1c0], R0 ;  /* 0x0001c00001007387 */ /* 0x0001e80000100800 */
[----:B------:R-:W4:Y:S01]  /*1d710*/  LDL.LU.64 R10, [R1+0x160] ;  /* 0x00016000010a7983 */ /* 0x000f220000300a00 */
[----:B0-----:R-:W-:-:S03]  /*1d720*/  IMAD.MOV.U32 R0, RZ, RZ, R25 ;  /* 0x000000ffff007224 */ /* 0x001fc600078e0019 */
[----:B------:R-:W-:Y:S04]  /*1d730*/  STL [R1+0x460], R8 ;  /* 0x0004600801007387 */ /* 0x000fe80000100800 */
[----:B------:R0:W-:Y:S02]  /*1d740*/  STL [R1+0x1bc], R0 ;  /* 0x0001bc0001007387 */ /* 0x0001e40000100800 */
[----:B0-----:R-:W-:Y:S02]  /*1d750*/  IMAD.MOV.U32 R0, RZ, RZ, R9 ;  /* 0x000000ffff007224 */ /* 0x001fe400078e0009 */
[----:B------:R-:W4:Y:S04]  /*1d760*/  LDL.LU.64 R8, [R1+0x158] ;  /* 0x0001580001087983 */ /* 0x000f280000300a00 */
        /* <DEDUP_REMOVED lines=9> */
[----:B------:R1:W-:Y:S04]  /*1d800*/  STL [R1+0x46c], R4 ;  /* 0x00046c0401007387 */ /* 0x0003e80000100800 */
[----:B------:R-:W-:Y:S01]  /*1d810*/  STL [R1+0x470], R28 ;  /* 0x0004701c01007387 */ /* 0x000fe20000100800 */
[----:B0-----:R-:W-:-:S05]  /*1d820*/  IMAD.MOV.U32 R0, RZ, RZ, R5 ;  /* 0x000000ffff007224 */ /* 0x001fca00078e0005 */
[----:B------:R0:W-:Y:S04]  /*1d830*/  STL [R1+0x1dc], R0 ;  /* 0x0001dc0001007387 */ /* 0x0001e80000100800 */
[----:B-1----:R-:W3:Y:S01]  /*1d840*/  LDL.LU.64 R4, [R1+0x140] ;  /* 0x0001400001047983 */ /* 0x002ee20000300a00 */
[----:B0-----:R-:W-:-:S03]  /*1d850*/  IMAD.MOV.U32 R0, RZ, RZ, R29 ;  /* 0x000000ffff007224 */ /* 0x001fc600078e001d */
[----:B--2---:R-:W-:Y:S04]  /*1d860*/  STL [R1+0x474], R20 ;  /* 0x0004741401007387 */ /* 0x004fe80000100800 */
[----:B------:R0:W-:Y:S04]  /*1d870*/  STL [R1+0x1e4], R0 ;  /* 0x0001e40001007387 */ /* 0x0001e80000100800 */
[----:B------:R-:W2:Y:S01]  /*1d880*/  LDL.LU.64 R28, [R1+0x138] ;  /* 0x00013800011c7983 */ /* 0x000ea20000300a00 */
        /* <DEDUP_REMOVED lines=16> */
[----:B0-----:R-:W-:-:S05]  /*1d990*/  IMAD.MOV.U32 R0, RZ, RZ, R19 ;  /* 0x000000ffff007224 */ /* 0x001fca00078e0013 */
[----:B------:R0:W-:Y:S04]  /*1d9a0*/  STL [R1+0x20c], R0 ;  /* 0x00020c0001007387 */ /* 0x0001e80000100800 */
[----:B------:R1:W-:Y:S04]  /*1d9b0*/  STL [R1+0x488], R10 ;  /* 0x0004880a01007387 */ /* 0x0003e80000100800 */
[----:B------:R-:W4:Y:S01]  /*1d9c0*/  LDL.LU.64 R24, [R1+0x110] ;  /* 0x0001100001187983 */ /* 0x000f220000300a00 */
[----:B0-----:R-:W-:-:S03]  /*1d9d0*/  IMAD.MOV.U32 R0, RZ, RZ, R11 ;  /* 0x000000ffff007224 */ /* 0x001fc600078e000b */
[----:B-1----:R-:W4:Y:S04]  /*1d9e0*/  LDL.LU.64 R10, [R1+0x108] ;  /* 0x00010800010a7983 */ /* 0x002f280000300a00 */
[----:B------:R0:W-:Y:S04]  /*1d9f0*/  STL [R1+0x214], R0 ;  /* 0x0002140001007387 */ /* 0x0001e80000100800 */
[----:B------:R1:W-:Y:S04]  /*1da00*/  STL [R1+0x48c], R8 ;  /* 0x00048c0801007387 */ /* 0x0003e80000100800 */
[----:B------:R-:W4:Y:S01]  /*1da10*/  LDL.LU.64 R22, [R1+0x100] ;  /* 0x0001000001167983 */ /* 0x000f220000300a00 */
[----:B0-----:R-:W-:-:S03]  /*1da20*/  IMAD.MOV.U32 R0, RZ, RZ, R9 ;  /* 0x000000ffff007224 */ /* 0x001fc600078e0009 */
[----:B------:R-:W-:Y:S04]  /*1da30*/  STL [R1+0x490], R6 ;  /* 0x0004900601007387 */ /* 0x000fe80000100800 */
[----:B------:R0:W-:Y:S04]  /*1da40*/  STL [R1+0x21c], R0 ;  /* 0x00021c0001007387 */ /* 0x0001e80000100800 */
[----:B-1----:R-:W4:Y:S01]  /*1da50*/  LDL.LU.64 R8, [R1+0xf8] ;  /* 0x0000f80001087983 */ /* 0x002f220000300a00 */
[----:B0-----:R-:W-:-:S03]  /*1da60*/  IMAD.MOV.U32 R0, RZ, RZ, R7 ;  /* 0x000000ffff007224 */ /* 0x001fc600078e0007 */
[----:B---3--:R-:W-:Y:S04]  /*1da70*/  STL [R1+0x494], R16 ;  /* 0x0004941001007387 */ /* 0x008fe80000100800 */
[----:B------:R0:W-:Y:S04]  /*1da80*/  STL [R1+0x224], R0 ;  /* 0x0002240001007387 */ /* 0x0001e80000100800 */
[----:B------:R-:W3:Y:S04]  /*1da90*/  LDL.LU.64 R6, [R1+0xf0] ;  /* 0x0000f00001067983 */ /* 0x000ee80000300a00 */
[----:B------:R-:W3:Y:S01]  /*1daa0*/  LDL.LU.64 R18, [R1+0xe8] ;  /* 0x0000e80001127983 */ /* 0x000ee20000300a00 */
[----:B0-----:R-:W-:-:S05]  /*1dab0*/  IMAD.MOV.U32 R0, RZ, RZ, R17 ;  /* 0x000000ffff007224 */ /* 0x001fca00078e0011 */
[----:B------:R0:W-:Y:S04]  /*1dac0*/  STL [R1+0x22c], R0 ;  /* 0x00022c0001007387 */ /* 0x0001e80000100800 */
[----:B------:R1:W-:Y:S01]  /*1dad0*/  STL [R1+0x4a0], R4 ;  /* 0x0004a00401007387 */ /* 0x0003e20000100800 */
[----:B0-----:R-:W-:-:S03]  /*1dae0*/  IMAD.MOV.U32 R0, RZ, RZ, R5 ;  /* 0x000000ffff007224 */ /* 0x001fc600078e0005 */
[----:B-1----:R-:W3:Y:S04]  /*1daf0*/  LDL.LU.64 R4, [R1+0xe0] ;  /* 0x0000e00001047983 */ /* 0x002ee80000300a00 */
[----:B------:R2:W-:Y:S02]  /*1db00*/  STL [R1+0x234], R0 ;  /* 0x0002340001007387 */ /* 0x0005e40000100800 */
[----:B--2---:R-:W-:Y:S02]  /*1db10*/  IMAD.MOV.U32 R0, RZ, RZ, R29 ;  /* 0x000000ffff007224 */ /* 0x004fe400078e001d */
[----:B------:R0:W-:Y:S04]  /*1db20*/  STL [R1+0x4a4], R28 ;  /* 0x0004a41c01007387 */ /* 0x0001e80000100800 */
[----:B0-----:R-:W2:Y:S04]  /*1db30*/  LDL.LU.64 R28, [R1+0xd8] ;  /* 0x0000d800011c7983 */ /* 0x001ea80000300a00 */
[----:B------:R0:W-:Y:S04]  /*1db40*/  STL [R1+0x23c], R0 ;  /* 0x00023c0001007387 */ /* 0x0001e80000100800 */
[----:B----4-:R1:W-:Y:S04]  /*1db50*/  STL [R1+0x4a8], R20 ;  /* 0x0004a81401007387 */ /* 0x0103e80000100800 */
[----:B------:R-:W4:Y:S01]  /*1db60*/  LDL.LU.64 R16, [R1+0xd0] ;  /* 0x0000d00001107983 */ /* 0x000f220000300a00 */
[----:B0-----:R-:W-:-:S03]  /*1db70*/  IMAD.MOV.U32 R0, RZ, RZ, R21 ;  /* 0x000000ffff007224 */ /* 0x001fc600078e0015 */
[----:B------:R-:W-:Y:S04]  /*1db80*/  STL [R1+0x4ac], R14 ;  /* 0x0004ac0e01007387 */ /* 0x000fe80000100800 */
[----:B------:R0:W-:Y:S04]  /*1db90*/  STL [R1+0x244], R0 ;  /* 0x0002440001007387 */ /* 0x0001e80000100800 */
[----:B-1----:R-:W4:Y:S01]  /*1dba0*/  LDL.LU.64 R20, [R1+0xc8] ;  /* 0x0000c80001147983 */ /* 0x002f220000300a00 */
[----:B0-----:R-:W-:-:S03]  /*1dbb0*/  IMAD.MOV.U32 R0, RZ, RZ, R15 ;  /* 0x000000ffff007224 */ /* 0x001fc600078e000f */
[----:B------:R-:W-:Y:S04]  /*1dbc0*/  STL [R1+0x4b0], R12 ;  /* 0x0004b00c01007387 */ /* 0x000fe80000100800 */
[----:B------:R0:W-:Y:S04]  /*1dbd0*/  STL [R1+0x24c], R0 ;  /* 0x00024c0001007387 */ /* 0x0001e80000100800 */
[----:B------:R-:W4:Y:S01]  /*1dbe0*/  LDL.LU.64 R14, [R1+0xc0] ;  /* 0x0000c000010e7983 */ /* 0x000f220000300a00 */
[----:B0-----:R-:W-:-:S03]  /*1dbf0*/  IMAD.MOV.U32 R0, RZ, RZ, R13 ;  /* 0x000000ffff007224 */ /* 0x001fc600078e000d */
[----:B------:R-:W4:Y:S04]  /*1dc00*/  LDL.LU.64 R12, [R1+0xb8] ;  /* 0x0000b800010c7983 */ /* 0x000f280000300a00 */
[----:B------:R0:W-:Y:S04]  /*1dc10*/  STL [R1+0x254], R0 ;  /* 0x0002540001007387 */ /* 0x0001e80000100800 */
[----:B------:R-:W-:Y:S01]  /*1dc20*/  STL [R1+0x4b4], R26 ;  /* 0x0004b41a01007387 */ /* 0x000fe20000100800 */
[----:B0-----:R-:W-:-:S03]  /*1dc30*/  IMAD.MOV.U32 R0, RZ, RZ, R27 ;  /* 0x000000ffff007224 */ /* 0x001fc600078e001b */
[----:B------:R-:W-:Y:S04]  /*1dc40*/  STL [R1+0x4b8], R24 ;  /* 0x0004b81801007387 */ /* 0x000fe80000100800 */
[----:B------:R0:W-:Y:S02]  /*1dc50*/  STL [R1+0x25c], R0 ;  /* 0x00025c0001007387 */ /* 0x0001e40000100800 */
[----:B0-----:R-:W-:Y:S02]  /*1dc60*/  IMAD.MOV.U32 R0, RZ, RZ, R25 ;  /* 0x000000ffff007224 */ /* 0x001fe400078e0019 */
[----:B------:R-:W-:Y:S04]  /*1dc70*/  STL [R1+0x4bc], R10 ;  /* 0x0004bc0a01007387 */ /* 0x000fe80000100800 */
[----:B------:R0:W-:Y:S02]  /*1dc80*/  STL [R1+0x264], R0 ;  /* 0x0002640001007387 */ /* 0x0001e40000100800 */
[----:B0-----:R-:W-:-:S02]  /*1dc90*/  IMAD.MOV.U32 R0, RZ, RZ, R11 ;  /* 0x000000ffff007224 */ /* 0x001fc400078e000b */
[----:B------:R-:W-:Y:S04]  /*1dca0*/  STL [R1+0x4c0], R22 ;  /* 0x0004c01601007387 */ /* 0x000fe80000100800 */
        /* <DEDUP_REMOVED lines=8> */
[----:B---3--:R1:W-:Y:S04]  /*1dd30*/  STL [R1+0x4c8], R6 ;  /* 0x0004c80601007387 */ /* 0x0083e80000100800 */
[----:B------:R-:W-:Y:S01]  /*1dd40*/  STL [R1+0x4cc], R18 ;  /* 0x0004cc1201007387 */ /* 0x000fe20000100800 */
[----:B0-----:R-:W-:-:S05]  /*1dd50*/  IMAD.MOV.U32 R0, RZ, RZ, R7 ;  /* 0x000000ffff007224 */ /* 0x001fca00078e0007 */
[----:B------:R0:W-:Y:S04]  /*1dd60*/  STL [R1+0x284], R0 ;  /* 0x0002840001007387 */ /* 0x0001e80000100800 */
[----:B-1----:R-:W3:Y:S04]  /*1dd70*/  LDL.LU.64 R6, [R1+0xa0] ;  /* 0x0000a00001067983 */ /* 0x002ee80000300a00 */
[----:B------:R-:W-:Y:S01]  /*1dd80*/  STL [R1+0x4d0], R4 ;  /* 0x0004d00401007387 */ /* 0x000fe20000100800 */
[----:B0-----:R-:W-:-:S05]  /*1dd90*/  IMAD.MOV.U32 R0, RZ, RZ, R19 ;  /* 0x000000ffff007224 */ /* 0x001fca00078e0013 */
[----:B------:R0:W-:Y:S02]  /*1dda0*/  STL [R1+0x28c], R0 ;  /* 0x00028c0001007387 */ /* 0x0001e40000100800 */
[----:B0-----:R-:W-:Y:S02]  /*1ddb0*/  IMAD.MOV.U32 R0, RZ, RZ, R5 ;  /* 0x000000ffff007224 */ /* 0x001fe400078e0005 */
[----:B------:R-:W3:Y:S04]  /*1ddc0*/  LDL.LU.64 R4, [R1+0x98] ;  /* 0x0000980001047983 */ /* 0x000ee80000300a00 */
[----:B------:R2:W-:Y:S02]  /*1ddd0*/  STL [R1+0x294], R0 ;  /* 0x0002940001007387 */ /* 0x0005e40000100800 */
[----:B--2---:R-:W-:-:S02]  /*1dde0*/  IMAD.MOV.U32 R0, RZ, RZ, R29 ;  /* 0x000000ffff007224 */ /* 0x004fc400078e001d */
[----:B------:R0:W-:Y:S04]  /*1ddf0*/  STL [R1+0x4d4], R28 ;  /* 0x0004d41c01007387 */ /* 0x0001e80000100800 */
[----:B----4-:R-:W-:Y:S04]  /*1de00*/  STL [R1+0x4d8], R16 ;  /* 0x0004d81001007387 */ /* 0x010fe80000100800 */
[----:B------:R1:W-:Y:S04]  /*1de10*/  STL [R1+0x29c], R0 ;  /* 0x00029c0001007387 */ /* 0x0003e80000100800 */
[----:B0-----:R-:W2:Y:S01]  /*1de20*/  LDL.LU.64 R28, [R1+0x90] ;  /* 0x00009000011c7983 */ /* 0x001ea20000300a00 */
[----:B-1----:R-:W-:-:S03]  /*1de30*/  IMAD.MOV.U32 R0, RZ, RZ, R17 ;  /* 0x000000ffff007224 */ /* 0x002fc600078e0011 */
[----:B------:R-:W-:Y:S04]  /*1de40*/  STL [R1+0x4dc], R20 ;  /* 0x0004dc1401007387 */ /* 0x000fe80000100800 */
[----:B------:R0:W-:Y:S02]  /*1de50*/  STL [R1+0x2a4], R0 ;  /* 0x0002a40001007387 */ /* 0x0001e40000100800 */
[----:B0-----:R-:W-:Y:S02]  /*1de60*/  IMAD.MOV.U32 R0, RZ, RZ, R21 ;  /* 0x000000ffff007224 */ /* 0x001fe400078e0015 */
[----:B------:R-:W4:Y:S04]  /*1de70*/  LDL.LU.64 R20, [R1+0x88] ;  /* 0x0000880001147983 */ /* 0x000f280000300a00 */
[----:B------:R0:W-:Y:S04]  /*1de80*/  STL [R1+0x2ac], R0 ;  /* 0x0002ac0001007387 */ /* 0x0001e80000100800 */
[----:B------:R-:W-:Y:S01]  /*1de90*/  STL [R1+0x4e0], R14 ;  /* 0x0004e00e01007387 */ /* 0x000fe20000100800 */
[----:B0-----:R-:W-:-:S03]  /*1dea0*/  IMAD.MOV.U32 R0, RZ, RZ, R15 ;  /* 0x000000ffff007224 */ /* 0x001fc600078e000f */
[----:B------:R-:W-:Y:S04]  /*1deb0*/  STL [R1+0x4e4], R12 ;  /* 0x0004e40c01007387 */ /* 0x000fe80000100800 */
[----:B------:R-:W-:Y:S04]  /*1dec0*/  STL [R1+0x2b4], R0 ;  /* 0x0002b40001007387 */ /* 0x000fe80000100800 */
[----:B------:R-:W2:Y:S04]  /*1ded0*/  LDL.LU.64 R26, [R1+0x70] ;  /* 0x00007000011a7983 */ /* 0x000ea80000300a00 */
[----:B--2---:R0:W-:Y:S04]  /*1dee0*/  STL.64 [R1+0x7e8], R26 ;  /* 0x0007e81a01007387 */ /* 0x0041e80000100a00 */
[----:B0-----:R-:W2:Y:S01]  /*1def0*/  LDL.LU.64 R26, [R1+0x78] ;  /* 0x00007800011a7983 */ /* 0x001ea20000300a00 */
[----:B------:R-:W-:-:S03]  /*1df00*/  IMAD.MOV.U32 R0, RZ, RZ, R13 ;  /* 0x000000ffff007224 */ /* 0x000fc600078e000d */
[----:B--2---:R0:W-:Y:S04]  /*1df10*/  STL.64 [R1+0x7f0], R26 ;  /* 0x0007f01a01007387 */ /* 0x0041e80000100a00 */
[----:B0-----:R-:W2:Y:S04]  /*1df20*/  LDL.LU.64 R26, [R1+0x80] ;  /* 0x00008000011a7983 */ /* 0x001ea80000300a00 */
[----:B------:R-:W2:Y:S04]  /*1df30*/  LDL.LU.64 R2, [R1+0x68] ;  /* 0x0000680001027983 */ /* 0x000ea80000300a00 */
[----:B------:R0:W-:Y:S04]  /*1df40*/  STL [R1+0x2bc], R0 ;  /* 0x0002bc0001007387 */ /* 0x0001e80000100800 */
[----:B------:R-:W-:Y:S04]  /*1df50*/  STL [R1+0x4e8], R10 ;  /* 0x0004e80a01007387 */ /* 0x000fe80000100800 */
[----:B------:R-:W2:Y:S04]  /*1df60*/  LDL.LU.64 R24, [R1+0x60] ;  /* 0x0000600001187983 */ /* 0x000ea80000300a00 */
[----:B------:R-:W2:Y:S01]  /*1df70*/  LDL.LU.64 R22, [R1+0x58] ;  /* 0x0000580001167983 */ /* 0x000ea20000300a00 */
[----:B0-----:R-:W-:-:S05]  /*1df80*/  IMAD.MOV.U32 R0, RZ, RZ, R11 ;  /* 0x000000ffff007224 */ /* 0x001fca00078e000b */
[----:B------:R0:W-:Y:S04]  /*1df90*/  STL [R1+0x2c4], R0 ;  /* 0x0002c40001007387 */ /* 0x0001e80000100800 */
[----:B------:R-:W-:Y:S04]  /*1dfa0*/  STL [R1+0x4ec], R8 ;  /* 0x0004ec0801007387 */ /* 0x000fe80000100800 */
[----:B------:R-:W2:Y:S04]  /*1dfb0*/  LDL.LU.64 R18, [R1+0x50] ;  /* 0x0000500001127983 */ /* 0x000ea80000300a00 */
[----:B------:R-:W2:Y:S01]  /*1dfc0*/  LDL.LU.64 R16, [R1+0x48] ;  /* 0x0000480001107983 */ /* 0x000ea20000300a00 */
[----:B0-----:R-:W-:-:S05]  /*1dfd0*/  IMAD.MOV.U32 R0, RZ, RZ, R9 ;  /* 0x000000ffff007224 */ /* 0x001fca00078e0009 */
[----:B------:R0:W-:Y:S04]  /*1dfe0*/  STL [R1+0x2cc], R0 ;  /* 0x0002cc0001007387 */ /* 0x0001e80000100800 */
[----:B---3--:R-:W-:Y:S04]  /*1dff0*/  STL [R1+0x4f0], R6 ;  /* 0x0004f00601007387 */ /* 0x008fe80000100800 */
[----:B------:R-:W3:Y:S04]  /*1e000*/  LDL.LU.64 R14, [R1+0x40] ;  /* 0x00004000010e7983 */ /* 0x000ee80000300a00 */
[----:B------:R-:W3:Y:S01]  /*1e010*/  LDL.LU.64 R12, [R1+0x38] ;  /* 0x00003800010c7983 */ /* 0x000ee20000300a00 */
[----:B0-----:R-:W-:-:S05]  /*1e020*/  IMAD.MOV.U32 R0, RZ, RZ, R7 ;  /* 0x000000ffff007224 */ /* 0x001fca00078e0007 */
[----:B------:R0:W-:Y:S04]  /*1e030*/  STL [R1+0x2d4], R0 ;  /* 0x0002d40001007387 */ /* 0x0001e80000100800 */
[----:B------:R1:W-:Y:S04]  /*1e040*/  STL [R1+0x4f4], R4 ;  /* 0x0004f40401007387 */ /* 0x0003e80000100800 */
[----:B------:R-:W3:Y:S04]  /*1e050*/  LDL.LU.64 R10, [R1+0x30] ;  /* 0x00003000010a7983 */ /* 0x000ee80000300a00 */
[----:B------:R-:W3:Y:S01]  /*1e060*/  LDL.LU.64 R8, [R1+0x28] ;  /* 0x0000280001087983 */ /* 0x000ee20000300a00 */
[----:B0-----:R-:W-:-:S05]  /*1e070*/  IMAD.MOV.U32 R0, RZ, RZ, R5 ;  /* 0x000000ffff007224 */ /* 0x001fca00078e0005 */
[----:B------:R0:W-:Y:S04]  /*1e080*/  STL [R1+0x2dc], R0 ;  /* 0x0002dc0001007387 */ /* 0x0001e80000100800 */
[----:B------:R4:W-:Y:S04]  /*1e090*/  STL [R1+0x4f8], R28 ;  /* 0x0004f81c01007387 */ /* 0x0009e80000100800 */
[----:B------:R-:W3:Y:S04]  /*1e0a0*/  LDL.LU.64 R6, [R1+0x20] ;  /* 0x0000200001067983 */ /* 0x000ee80000300a00 */
[----:B-1----:R-:W3:Y:S01]  /*1e0b0*/  LDL.LU.64 R4, [R1+0x18] ;  /* 0x0000180001047983 */ /* 0x002ee20000300a00 */
[----:B0-----:R-:W-:-:S05]  /*1e0c0*/  IMAD.MOV.U32 R0, RZ, RZ, R29 ;  /* 0x000000ffff007224 */ /* 0x001fca00078e001d */
[----:B------:R0:W-:Y:S04]  /*1e0d0*/  STL [R1+0x2e4], R0 ;  /* 0x0002e40001007387 */ /* 0x0001e80000100800 */
[----:B----4-:R1:W-:Y:S04]  /*1e0e0*/  STL [R1+0x4fc], R20 ;  /* 0x0004fc1401007387 */ /* 0x0103e80000100800 */
[----:B------:R-:W4:Y:S01]  /*1e0f0*/  LDL.LU.64 R28, [R1+0x10] ;  /* 0x00001000011c7983 */ /* 0x000f220000300a00 */
[----:B0-----:R-:W-:-:S03]  /*1e100*/  IMAD.MOV.U32 R0, RZ, RZ, R21 ;  /* 0x000000ffff007224 */ /* 0x001fc600078e0015 */
[----:B-1----:R-:W3:Y:S04]  /*1e110*/  LDL.LU.64 R20, [R1+0x8] ;  /* 0x0000080001147983 */ /* 0x002ee80000300a00 */
[----:B------:R0:W-:Y:S04]  /*1e120*/  STL [R1+0x2ec], R0 ;  /* 0x0002ec0001007387 */ /* 0x0001e80000100800 */
[----:B--2---:R1:W-:Y:S01]  /*1e130*/  STL [R1+0x500], R26 ;  /* 0x0005001a01007387 */ /* 0x0043e20000100800 */
[----:B0-----:R-:W-:-:S03]  /*1e140*/  IMAD.MOV.U32 R0, RZ, RZ, R27 ;  /* 0x000000ffff007224 */ /* 0x001fc600078e001b */
[----:B-1----:R-:W2:Y:S04]  /*1e150*/  LDL.LU.64 R26, [R1+0x7f0] ;  /* 0x0007f000011a7983 */ /* 0x002ea80000300a00 */
[----:B--2---:R-:W-:Y:S04]  /*1e160*/  STL [R1+0x504], R26 ;  /* 0x0005041a01007387 */ /* 0x004fe80000100800 */
[----:B------:R0:W-:Y:S02]  /*1e170*/  STL [R1+0x2f4], R0 ;  /* 0x0002f40001007387 */ /* 0x0001e40000100800 */
[----:B0-----:R-:W-:-:S02]  /*1e180*/  IMAD.MOV.U32 R0, RZ, RZ, R27 ;  /* 0x000000ffff007224 */ /* 0x001fc400078e001b */
[----:B------:R-:W2:Y:S04]  /*1e190*/  LDL.LU.64 R26, [R1+0x7e8] ;  /* 0x0007e800011a7983 */ /* 0x000ea80000300a00 */
[----:B--2---:R-:W-:Y:S04]  /*1e1a0*/  STL [R1+0x508], R26 ;  /* 0x0005081a01007387 */ /* 0x004fe80000100800 */
[----:B------:R0:W-:Y:S02]  /*1e1b0*/  STL [R1+0x2fc], R0 ;  /* 0x0002fc0001007387 */ /* 0x0001e40000100800 */
[----:B0-----:R-:W-:-:S02]  /*1e1c0*/  IMAD.MOV.U32 R0, RZ, RZ, R27 ;  /* 0x000000ffff007224 */ /* 0x001fc400078e001b */
[----:B------:R-:W2:Y:S04]  /*1e1d0*/  LDL.LU.64 R26, [R1+0x7e0] ;  /* 0x0007e000011a7983 */ /* 0x000ea80000300a00 */
[----:B------:R0:W-:Y:S04]  /*1e1e0*/  STL [R1+0x304], R0 ;  /* 0x0003040001007387 */ /* 0x0001e80000100800 */
[----:B0-----:R0:W5:Y:S04]  /*1e1f0*/  LDL.LU R0, [R1+0x7dc] ;  /* 0x0007dc0001007983 */ /* 0x0011680000300800 */
[----:B------:R1:W-:Y:S04]  /*1e200*/  STL [R1+0x50c], R2 ;  /* 0x00050c0201007387 */ /* 0x0003e80000100800 */
[----:B-1----:R0:W5:Y:S04]  /*1e210*/  LDL.LU R2, [R1+0x7d8] ;  /* 0x0007d80001027983 */ /* 0x0021680000300800 */
[----:B------:R-:W-:Y:S04]  /*1e220*/  STL [R1+0x510], R24 ;  /* 0x0005101801007387 */ /* 0x000fe80000100800 */
[----:B------:R1:W-:Y:S02]  /*1e230*/  STL [R1+0x30c], R3 ;  /* 0x00030c0301007387 */ /* 0x0003e40000100800 */
[----:B-1----:R-:W-:-:S02]  /*1e240*/  IMAD.MOV.U32 R3, RZ, RZ, R25 ;  /* 0x000000ffff037224 */ /* 0x002fc400078e0019 */
[----:B------:R-:W2:Y:S04]  /*1e250*/  LDL.LU.64 R24, [R1+0x7d0] ;  /* 0x0007d00001187983 */ /* 0x000ea80000300a00 */
        /* <DEDUP_REMOVED lines=12> */
[----:B---3--:R-:W-:Y:S04]  /*1e320*/  STL [R1+0x520], R14 ;  /* 0x0005200e01007387 */ /* 0x008fe80000100800 */
[----:B------:R1:W-:Y:S02]  /*1e330*/  STL [R1+0x32c], R3 ;  /* 0x00032c0301007387 */ /* 0x0003e40000100800 */
[----:B-1----:R-:W-:-:S02]  /*1e340*/  IMAD.MOV.U32 R3, RZ, RZ, R15 ;  /* 0x000000ffff037224 */ /* 0x002fc400078e000f */
[----:B------:R-:W3:Y:S04]  /*1e350*/  LDL.LU.64 R14, [R1+0x7b0] ;  /* 0x0007b000010e7983 */ /* 0x000ee80000300a00 */
        /* <DEDUP_REMOVED lines=20> */
[----:B----4-:R-:W-:Y:S04]  /*1e4a0*/  STL [R1+0x538], R28 ;  /* 0x0005381c01007387 */ /* 0x010fe80000100800 */
[----:B------:R1:W-:Y:S02]  /*1e4b0*/  STL [R1+0x35c], R3 ;  /* 0x00035c0301007387 */ /* 0x0003e40000100800 */
[----:B-1----:R-:W-:-:S02]  /*1e4c0*/  IMAD.MOV.U32 R3, RZ, RZ, R29 ;  /* 0x000000ffff037224 */ /* 0x002fc400078e001d */
[----:B------:R-:W4:Y:S04]  /*1e4d0*/  LDL.LU.64 R28, [R1+0x780] ;  /* 0x00078000011c7983 */ /* 0x000f280000300a00 */
[----:B------:R-:W-:Y:S04]  /*1e4e0*/  STL [R1+0x53c], R20 ;  /* 0x00053c1401007387 */ /* 0x000fe80000100800 */
[----:B------:R1:W-:Y:S02]  /*1e4f0*/  STL [R1+0x364], R3 ;  /* 0x0003640301007387 */ /* 0x0003e40000100800 */
[----:B-1----:R-:W-:-:S02]  /*1e500*/  IMAD.MOV.U32 R3, RZ, RZ, R21 ;  /* 0x000000ffff037224 */ /* 0x002fc400078e0015 */
[----:B------:R-:W2:Y:S01]  /*1e510*/  LDL.LU.64 R20, [R1+0x778] ;  /* 0x0007780001147983 */ /* 0x000ea20000300a00 */
[----:B------:R-:W-:-:S04]  /*1e520*/  UIADD3 UR5, UPT, UPT, UR5, -0x1, URZ ;  /* 0xffffffff05057890 */ /* 0x000fc8000fffe0ff */
[----:B------:R-:W-:Y:S01]  /*1e530*/  UISETP.NE.U32.AND UP0, UPT, UR5, URZ, UPT ;  /* 0x000000ff0500728c */ /* 0x000fe2000bf05070 */
[----:B--2---:R-:W-:Y:S04]  /*1e540*/  STL [R1+0x540], R20 ;  /* 0x0005401401007387 */ /* 0x004fe80000100800 */
[----:B------:R1:W-:Y:S02]  /*1e550*/  STL [R1+0x36c], R3 ;  /* 0x00036c0301007387 */ /* 0x0003e40000100800 */
[----:B-1----:R-:W-:Y:S02]  /*1e560*/  IMAD.MOV.U32 R3, RZ, RZ, R21 ;  /* 0x000000ffff037224 */ /* 0x002fe400078e0015 */
[----:B------:R-:W2:Y:S04]  /*1e570*/  LDL.LU.64 R20, [R1+0x770] ;  /* 0x0007700001147983 */ /* 0x000ea80000300a00 */
[----:B------:R1:W-:Y:S04]  /*1e580*/  STL [R1+0x374], R3 ;  /* 0x0003740301007387 */ /* 0x0003e80000100800 */
[----:B----4-:R-:W-:Y:S04]  /*1e590*/  STL [R1+0x548], R28 ;  /* 0x0005481c01007387 */ /* 0x010fe80000100800 */
[----:B------:R-:W-:Y:S04]  /*1e5a0*/  STL [R1+0x37c], R29 ;  /* 0x00037c1d01007387 */ /* 0x000fe80000100800 */
[----:B------:R4:W-:Y:S04]  /*1e5b0*/  STL [R1+0x550], R4 ;  /* 0x0005500401007387 */ /* 0x0009e80000100800 */
        /* <DEDUP_REMOVED lines=9> */
[----:B---3--:R0:W-:Y:S04]  /*1e650*/  STL [R1+0x578], R14 ;  /* 0x0005780e01007387 */ /* 0x0081e80000100800 */
[----:B------:R0:W-:Y:S04]  /*1e660*/  STL [R1+0x1b0], R15 ;  /* 0x0001b00f01007387 */ /* 0x0001e80000100800 */
[----:B------:R0:W-:Y:S01]  /*1e670*/  STL [R1+0x580], R16 ;  /* 0x0005801001007387 */ /* 0x0001e20000100800 */
[----:B-1----:R-:W4:Y:S03]  /*1e680*/  LDC R3, c[0x0][0x3a8] ;  /* 0x0000ea00ff037b82 */ /* 0x002f260000000800 */
        /* <DEDUP_REMOVED lines=8> */
[----:B------:R0:W-:Y:S01]  /*1e710*/  STL [R1+0x5a0], R27 ;  /* 0x0005a01b01007387 */ /* 0x0001e20000100800 */
[----:B------:R-:W-:Y:S01]  /*1e720*/  UIADD3 UR10, UPT, UPT, UR10, -0x40, URZ ;  /* 0xffffffc00a0a7890 */ /* 0x000fe2000fffe0ff */
[----:B----4-:R-:W-:-:S04]  /*1e730*/  IMAD.SHL.U32 R4, R3, 0x40, RZ ;  /* 0x0000004003047824 */ /* 0x010fc800078e00ff */
[----:B--2---:R-:W-:Y:S01]  /*1e740*/  IMAD.WIDE R4, R4, 0x2, R20 ;  /* 0x0000000204047825 */ /* 0x004fe200078e0214 */
[----:B0-----:R-:W-:Y:S06]  /*1e750*/  BRA.U UP0, `(.L_x_2) ;  /* 0xfffffeed00e47547 */ /* 0x001fec000b83ffff */
[----:B------:R-:W2:Y:S04]  /*1e760*/  LDL.LU R7, [R1+0x5fc] ;  /* 0x0005fc0001077983 */ /* 0x000ea80000300800 */
[----:B--2---:R0:W-:Y:S04]  /*1e770*/  STL [R1+0x7bc], R7 ;  /* 0x0007bc0701007387 */ /* 0x0041e80000100800 */
[----:B0-----:R-:W2:Y:S04]  /*1e780*/  LDL.LU R7, [R1+0x640] ;  /* 0x0006400001077983 */ /* 0x001ea80000300800 */
        /* <DEDUP_REMOVED lines=14> */
[----:B------:R-:W3:Y:S04]  /*1e870*/  LDL.LU R6, [R1+0x5f8] ;  /* 0x0005f80001067983 */ /* 0x000ee80000300800 */
[----:B---3--:R0:W-:Y:S04]  /*1e880*/  STL [R1+0x7b8], R6 ;  /* 0x0007b80601007387 */ /* 0x0081e80000100800 */
[----:B0-----:R-:W3:Y:S04]  /*1e890*/  LDL.LU R6, [R1+0x5ec] ;  /* 0x0005ec0001067983 */ /* 0x001ee80000300800 */
        /* <DEDUP_REMOVED lines=15> */
[----:B0-----:R-:W2:Y:S04]  /*1e990*/  LDL.LU R6, [R1+0x5cc] ;  /* 0x0005cc0001067983 */ /* 0x001ea80000300800 */
[----:B------:R-:W3:Y:S04]  /*1e9a0*/  LDL.LU R5, [R1+0x5f4] ;  /* 0x0005f40001057983 */ /* 0x000ee80000300800 */
[----:B---3--:R0:W-:Y:S04]  /*1e9b0*/  STL [R1+0x7b4], R5 ;  /* 0x0007b40501007387 */ /* 0x0081e80000100800 */
[----:B0-----:R-:W3:Y:S04]  /*1e9c0*/  LDL.LU R5, [R1+0x5e8] ;  /* 0x0005e80001057983 */ /* 0x001ee80000300800 */
[----:B------:R-:W4:Y:S04]  /*1e9d0*/  LDL.LU R4, [R1+0x5f0] ;  /* 0x0005f00001047983 */ /* 0x000f280000300800 */
[----:B----4-:R0:W-:Y:S04]  /*1e9e0*/  STL [R1+0x7b0], R4 ;  /* 0x0007b00401007387 */ /* 0x0101e80000100800 */
[----:B0-----:R-:W4:Y:S04]  /*1e9f0*/  LDL.LU R4, [R1+0x5e4] ;  /* 0x0005e40001047983 */ /* 0x001f280000300800 */
[----:B------:R-:W2:Y:S04]  /*1ea00*/  LDL.LU R11, [R1+0x67c] ;  /* 0x00067c00010b7983 */ /* 0x000ea80000300800 */
[----:B--2---:R0:W-:Y:S04]  /*1ea10*/  STL [R1+0x7ac], R11 ;  /* 0x0007ac0b01007387 */ /* 0x0041e80000100800 */
[----:B0-----:R-:W2:Y:S04]  /*1ea20*/  LDL.LU R11, [R1+0x5e0] ;  /* 0x0005e000010b7983 */ /* 0x001ea80000300800 */
        /* <DEDUP_REMOVED lines=42> */
[----:B-----5:R-:W2:Y:S01]  /*1ecd0*/  LDL.LU R2, [R1+0x650] ;  /* 0x0006500001027983 */ /* 0x020ea20000300800 */
[----:B------:R-:W-:-:S03]  /*1ece0*/  F2FP.F16.F32.PACK_AB R7, R6, R7 ;  /* 0x000000070607723e */ /* 0x000fc600000000ff */
[----:B--2---:R0:W-:Y:S04]  /*1ecf0*/  STL [R1+0x770], R2 ;  /* 0x0007700201007387 */ /* 0x0041e80000100800 */
[----:B0-----:R-:W2:Y:S04]  /*1ed00*/  LDL.LU R2, [R1+0x654] ;  /* 0x0006540001027983 */ /* 0x001ea80000300800 */
        /* <DEDUP_REMOVED lines=10> */
[----:B------:R0:W-:Y:S04]  /*1edb0*/  STL [R1+0x1c], R7 ;  /* 0x00001c0701007387 */ /* 0x0001e80000100800 */
[----:B0-----:R-:W2:Y:S02]  /*1edc0*/  LDL.LU R7, [R1+0x7f4] ;  /* 0x0007f40001077983 */ /* 0x001ea40000300800 */
[----:B--2---:R-:W-:-:S02]  /*1edd0*/  F2FP.F16.F32.PACK_AB R7, R6, R7 ;  /* 0x000000070607723e */ /* 0x004fc400000000ff */
        /* <DEDUP_REMOVED lines=25> */
[----:B------:R0:W-:Y:S04]  /*1ef70*/  STL [R1], R7 ;  /* 0x0000000701007387 */ /* 0x0001e80000100800 */
[----:B0-----:R-:W2:Y:S02]  /*1ef80*/  LDL.LU R7, [R1+0x7bc] ;  /* 0x0007bc0001077983 */ /* 0x001ea40000300800 */
[----:B--2---:R-:W-:-:S02]  /*1ef90*/  F2FP.F16.F32.PACK_AB R7, R6, R7 ;  /* 0x000000070607723e */ /* 0x004fc400000000ff */
[----:B------:R-:W3:Y:S02]  /*1efa0*/  LDL.LU R6, [R1+0x7b8] ;  /* 0x0007b80001067983 */ /* 0x000ee40000300800 */
[----:B---3--:R-:W-:Y:S02]  /*1efb0*/  F2FP.F16.F32.PACK_AB R6, R5, R6 ;  /* 0x000000060506723e */ /* 0x008fe400000000ff */
[----:B------:R-:W4:Y:S02]  /*1efc0*/  LDL.LU R5, [R1+0x7b4] ;  /* 0x0007b40001057983 */ /* 0x000f240000300800 */
[----:B----4-:R-:W-:Y:S02]  /*1efd0*/  F2FP.F16.F32.PACK_AB R5, R4, R5 ;  /* 0x000000050405723e */ /* 0x010fe400000000ff */
[----:B------:R-:W2:Y:S02]  /*1efe0*/  LDL.LU R4, [R1+0x7b0] ;  /* 0x0007b00001047983 */ /* 0x000ea40000300800 */
[----:B--2---:R-:W-:-:S02]  /*1eff0*/  F2FP.F16.F32.PACK_AB R4, R11, R4 ;  /* 0x000000040b04723e */ /* 0x004fc400000000ff */
[----:B------:R-:W2:Y:S02]  /*1f000*/  LDL.LU R11, [R1+0x7ac] ;  /* 0x0007ac00010b7983 */ /* 0x000ea40000300800 */
[----:B--2---:R-:W-:Y:S02]  /*1f010*/  F2FP.F16.F32.PACK_AB R11, R10, R11 ;  /* 0x0000000b0a0b723e */ /* 0x004fe400000000ff */
[----:B------:R-:W2:Y:S02]  /*1f020*/  LDL.LU R10, [R1+0x7a8] ;  /* 0x0007a800010a7983 */ /* 0x000ea40000300800 */
[----:B--2---:R-:W-:Y:S02]  /*1f030*/  F2FP.F16.F32.PACK_AB R10, R9, R10 ;  /* 0x0000000a090a723e */ /* 0x004fe400000000ff */
        /* <DEDUP_REMOVED lines=26> */
[----:B------:R-:W2:Y:S01]  /*1f1e0*/  LDL.LU R2, [R1+0x770] ;  /* 0x0007700001027983 */ /* 0x000ea20000300800 */
[----:B------:R-:W-:Y:S02]  /*1f1f0*/  F2FP.F16.F32.PACK_AB R26, R26, R24 ;  /* 0x000000181a1a723e */ /* 0x000fe400000000ff */
[----:B------:R-:W-:Y:S02]  /*1f200*/  F2FP.F16.F32.PACK_AB R27, R0, R27 ;  /* 0x0000001b001b723e */ /* 0x000fe400000000ff */
[----:B------:R-:W-:Y:S02]  /*1f210*/  F2FP.F16.F32.PACK_AB R25, R25, R3 ;  /* 0x000000031919723e */ /* 0x000fe400000000ff */
[----:B------:R-:W-:Y:S02]  /*1f220*/  F2FP.F16.F32.PACK_AB R24, R28, R29 ;  /* 0x0000001d1c18723e */ /* 0x000fe400000000ff */
[----:B--2---:R-:W-:-:S07]  /*1f230*/  F2FP.F16.F32.PACK_AB R20, R2, R20 ;  /* 0x000000140214723e */ /* 0x004fce00000000ff */
.L_x_1:
[----:B0-----:R-:W2:Y:S01]  /*1f240*/  LDL.LU R0, [R1+0x6b4] ;  /* 0x0006b40001007983 */ /* 0x001ea20000300800 */
[----:B------:R-:W0:Y:S01]  /*1f250*/  S2R R28, SR_TID.X ;  /* 0x00000000001c7919 */ /* 0x000e220000002100 */
[----:B------:R-:W1:Y:S01]  /*1f260*/  S2UR UR5, SR_CgaCtaId ;  /* 0x00000000000579c3 */ /* 0x000e620000008800 */
[----:B------:R-:W-:Y:S01]  /*1f270*/  UMOV UR4, 0x400 ;  /* 0x0000040000047882 */ /* 0x000fe20000000000 */
[----:B------:R-:W3:Y:S01]  /*1f280*/  LDCU.128 UR12, c[0x0][0x390] ;  /* 0x00007200ff0c77ac */ /* 0x000ee20008000c00 */
[----:B------:R-:W4:Y:S04]  /*1f290*/  LDL.LU R29, [R1+0x6b8] ;  /* 0x0006b800011d7983 */ /* 0x000f280000300800 */
[----:B------:R5:W-:Y:S04]  /*1f2a0*/  STL [R1+0x7d0], R7 ;  /* 0x0007d00701007387 */ /* 0x000be80000100800 */
[----:B-----5:R-:W5:Y:S01]  /*1f2b0*/  LDL.LU R7, [R1+0x498] ;  /* 0x0004980001077983 */ /* 0x020f620000300800 */
[----:B-1----:R-:W-:Y:S01]  /*1f2c0*/  ULEA UR4, UR5, UR4, 0x18 ;  /* 0x0000000405047291 */ /* 0x002fe2000f8ec0ff */
[----:B------:R-:W1:Y:S01]  /*1f2d0*/  LDCU UR5, c[0x0][0x3b4] ;  /* 0x00007680ff0577ac */ /* 0x000e620008000800 */
[----:B0-----:R-:W-:-:S02]  /*1f2e0*/  IMAD.SHL.U32 R2, R28, 0x40, RZ ;  /* 0x000000401c027824 */ /* 0x001fc400078e00ff */
[----:B------:R-:W-:Y:S01]  /*1f2f0*/  IMAD.SHL.U32 R3, R28, 0x10, RZ ;  /* 0x000000101c037824 */ /* 0x000fe200078e00ff */
[----:B------:R-:W-:Y:S02]  /*1f300*/  SHF.R.U32.HI R28, RZ, 0x5, R28 ;  /* 0x00000005ff1c7819 */ /* 0x000fe4000001161c */
[----:B------:R-:W-:Y:S02]  /*1f310*/  LOP3.LUT R2, R2, 0x200, RZ, 0xc0, !PT ;  /* 0x0000020002027812 */ /* 0x000fe400078ec0ff */
[----:B------:R-:W-:Y:S02]  /*1f320*/  LOP3.LUT R3, R3, 0x70, RZ, 0xc0, !PT ;  /* 0x0000007003037812 */ /* 0x000fe400078ec0ff */
[----:B------:R-:W-:Y:S01]  /*1f330*/  SGXT.U32 R28, R28, 0x1 ;  /* 0x000000011c1c781a */ /* 0x000fe20000000000 */
[----:B------:R-:W-:Y:S01]  /*1f340*/  BAR.SYNC.DEFER_BLOCKING 0x0 ;  /* 0x0000000000007b1d */ /* 0x000fe20000010000 */
[----:B--2---:R-:W-:-:S04]  /*1f350*/  LOP3.LUT R0, R0, 0x80, RZ, 0xc0, !PT ;  /* 0x0000008000007812 */ /* 0x004fc800078ec0ff */
[----:B------:R-:W-:Y:S02]  /*1f360*/  IADD3 R0, PT, PT, R0, UR4, R2 ;  /* 0x0000000400007c10 */ /* 0x000fe4000fffe002 */
[----:B------:R-:W0:Y:S02]  /*1f370*/  S2R R2, SR_TID.X ;  /* 0x0000000000027919 */ /* 0x000e240000002100 */
[----:B----4-:R-:W-:-:S05]  /*1f380*/  IADD3 R3, PT, PT, R3, R0, R29 ;  /* 0x0000000003037210 */ /* 0x010fca0007ffe01d */
[----:B------:R-:W-:Y:S04]  /*1f390*/  STSM.16.M88.4 [R3], R24 ;  /* 0x0000001803007844 */ /* 0x000fe80000000200 */
[----:B------:R0:W-:Y:S01]  /*1f3a0*/  STSM.16.M88.4 [R3+0x100], R20 ;  /* 0x0001001403007844 */ /* 0x0001e20000000200 */
[----:B-----5:R-:W-:Y:S02]  /*1f3b0*/  LOP3.LUT R0, R7, R28, RZ, 0xfc, !PT ;  /* 0x0000001c07007212 */ /* 0x020fe400078efcff */
[----:B0-----:R-:W-:Y:S02]  /*1f3c0*/  SHF.R.U32.HI R23, RZ, 0x5, R2 ;  /* 0x00000005ff177819 */ /* 0x001fe40000011602 */
[----:B------:R-:W-:Y:S02]  /*1f3d0*/  LOP3.LUT R2, R2, 0x3f, RZ, 0xc0, !PT ;  /* 0x0000003f02027812 */ /* 0x000fe400078ec0ff */
[----:B------:R-:W-:-:S04]  /*1f3e0*/  SGXT.U32 R23, R23, 0x1 ;  /* 0x000000011717781a */ /* 0x000fc80000000000 */
[C-C-:B------:R-:W-:Y:S02]  /*1f3f0*/  LOP3.LUT R22, R7.reuse, 0x6, R23.reuse, 0xfe, !PT ;  /* 0x0000000607167812 */ /* 0x140fe400078efe17 */
[C-C-:B------:R-:W-:Y:S02]  /*1f400*/  LOP3.LUT R21, R7.reuse, 0x8, R23.reuse, 0xfe, !PT ;  /* 0x0000000807157812 */ /* 0x140fe400078efe17 */
[C-C-:B------:R-:W-:Y:S01]  /*1f410*/  LOP3.LUT R20, R7.reuse, 0xa, R23.reuse, 0xfe, !PT ;  /* 0x0000000a07147812 */ /* 0x140fe200078efe17 */
[----:B------:R0:W-:Y:S01]  /*1f420*/  STL [R1+0x34], R22 ;  /* 0x0000341601007387 */ /* 0x0001e20000100800 */
[C-C-:B------:R-:W-:Y:S02]  /*1f430*/  LOP3.LUT R28, R7.reuse, 0x2, R23.reuse, 0xfe, !PT ;  /* 0x00000002071c7812 */ /* 0x140fe400078efe17 */
[C-C-:B------:R-:W-:Y:S01]  /*1f440*/  LOP3.LUT R29, R7.reuse, 0x4, R23.reuse, 0xfe, !PT ;  /* 0x00000004071d7812 */ /* 0x140fe200078efe17 */
[----:B------:R2:W-:Y:S04]  /*1f450*/  STL [R1+0x38], R21 ;  /* 0x0000381501007387 */ /* 0x0005e80000100800 */
[----:B------:R4:W-:Y:S01]  /*1f460*/  STL [R1+0x3c], R20 ;  /* 0x00003c1401007387 */ /* 0x0009e20000100800 */
[----:B0-----:R-:W-:-:S02]  /*1f470*/  LOP3.LUT R22, R7, 0xc, R23, 0xfe, !PT ;  /* 0x0000000c07167812 */ /* 0x001fc400078efe17 */
[----:B--2---:R-:W-:-:S03]  /*1f480*/  LOP3.LUT R21, R7, 0xe, R23, 0xfe, !PT ;  /* 0x0000000e07157812 */ /* 0x004fc600078efe17 */
[----:B------:R0:W-:Y:S01]  /*1f490*/  STL [R1+0x40], R22 ;  /* 0x0000401601007387 */ /* 0x0001e20000100800 */
[----:B----4-:R-:W-:-:S03]  /*1f4a0*/  LOP3.LUT R20, R7, 0x10, R23, 0xfe, !PT ;  /* 0x0000001007147812 */ /* 0x010fc600078efe17 */
[----:B------:R2:W-:Y:S04]  /*1f4b0*/  STL [R1+0x44], R21 ;  /* 0x0000441501007387 */ /* 0x0005e80000100800 */
[----:B------:R4:W-:Y:S01]  /*1f4c0*/  STL [R1+0x48], R20 ;  /* 0x0000481401007387 */ /* 0x0009e20000100800 */
[C-C-:B0-----:R-:W-:Y:S02]  /*1f4d0*/  LOP3.LUT R22, R7.reuse, 0x12, R23.reuse, 0xfe, !PT ;  /* 0x0000001207167812 */ /* 0x141fe400078efe17 */
        /* <DEDUP_REMOVED lines=92> */
[----:B----4-:R-:W-:Y:S01]  /*1faa0*/  LEA R20, R2, UR4, 0x4 ;  /* 0x0000000402147c11 */ /* 0x010fe2000f8e20ff */
[----:B------:R-:W-:Y:S01]  /*1fab0*/  BAR.SYNC.DEFER_BLOCKING 0x0 ;  /* 0x0000000000007b1d */ /* 0x000fe20000010000 */
[C-C-:B------:R-:W-:Y:S02]  /*1fac0*/  LOP3.LUT R2, R7.reuse, 0x72, R23.reuse, 0xfe, !PT ;  /* 0x0000007207027812 */ /* 0x140fe400078efe17 */
[----:B0-----:R-:W-:-:S03]  /*1fad0*/  LOP3.LUT R22, R7, 0x70, R23, 0xfe, !PT ;  /* 0x0000007007167812 */ /* 0x001fc600078efe17 */
[----:B------:R0:W-:Y:S04]  /*1fae0*/  STL [R1+0x10c], R21 ;  /* 0x00010c1501007387 */ /* 0x0001e80000100800 */
[----:B------:R-:W-:Y:S04]  /*1faf0*/  STL [R1+0x110], R22 ;  /* 0x0001101601007387 */ /* 0x000fe80000100800 */
[----:B------:R-:W-:Y:S01]  /*1fb00*/  STL [R1+0x30], R20 ;  /* 0x0000301401007387 */ /* 0x000fe20000100800 */
[----:B0-----:R-:W-:-:S03]  /*1fb10*/  LOP3.LUT R21, R7, 0x74, R23, 0xfe, !PT ;  /* 0x0000007407157812 */ /* 0x001fc600078efe17 */
[----:B------:R0:W-:Y:S04]  /*1fb20*/  STL [R1+0x114], R2 ;  /* 0x0001140201007387 */ /* 0x0001e80000100800 */
[----:B------:R-:W2:Y:S04]  /*1fb30*/  LDS.128 R24, [R20] ;  /* 0x0000000014187984 */ /* 0x000ea80000000c00 */
[----:B0-----:R-:W3:Y:S01]  /*1fb40*/  LDL.LU R2, [R1+0x6b0] ;  /* 0x0006b00001027983 */ /* 0x001ee20000300800 */
[----:B------:R-:W-:-:S03]  /*1fb50*/  LOP3.LUT R22, R7, 0x78, R23, 0xfe, !PT ;  /* 0x0000007807167812 */ /* 0x000fc600078efe17 */
[----:B------:R0:W-:Y:S02]  /*1fb60*/  STL [R1+0x118], R21 ;  /* 0x0001181501007387 */ /* 0x0001e40000100800 */
[C-C-:B0-----:R-:W-:Y:S02]  /*1fb70*/  LOP3.LUT R21, R7.reuse, 0x7a, R23.reuse, 0xfe, !PT ;  /* 0x0000007a07157812 */ /* 0x141fe400078efe17 */
[----:B--2---:R0:W-:Y:S02]  /*1fb80*/  STL.64 [R1+0x798], R26 ;  /* 0x0007981a01007387 */ /* 0x0041e40000100a00 */
[----:B0-----:R-:W-:Y:S01]  /*1fb90*/  IMAD.MOV.U32 R27, RZ, RZ, R20 ;  /* 0x000000ffff1b7224 */ /* 0x001fe200078e0014 */
[C-C-:B------:R-:W-:Y:S02]  /*1fba0*/  LOP3.LUT R20, R7.reuse, 0x76, R23.reuse, 0xfe, !PT ;  /* 0x0000007607147812 */ /* 0x140fe400078efe17 */
[----:B------:R-:W-:-:S03]  /*1fbb0*/  LOP3.LUT R26, R7, 0x7e, R23, 0xfe, !PT ;  /* 0x0000007e071a7812 */ /* 0x000fc600078efe17 */
[----:B------:R0:W-:Y:S04]  /*1fbc0*/  STL [R1+0x11c], R20 ;  /* 0x00011c1401007387 */ /* 0x0001e80000100800 */
[----:B------:R-:W-:Y:S04]  /*1fbd0*/  STL [R1+0x120], R22 ;  /* 0x0001201601007387 */ /* 0x000fe80000100800 */
[----:B------:R-:W-:Y:S01]  /*1fbe0*/  STL [R1+0x124], R21 ;  /* 0x0001241501007387 */ /* 0x000fe20000100800 */
[----:B0-----:R-:W-:-:S03]  /*1fbf0*/  LOP3.LUT R20, R7, 0x7c, R23, 0xfe, !PT ;  /* 0x0000007c07147812 */ /* 0x001fc600078efe17 */
[----:B------:R-:W2:Y:S04]  /*1fc00*/  LDL.LU R7, [R1+0x7d0] ;  /* 0x0007d00001077983 */ /* 0x000ea80000300800 */
[----:B------:R-:W-:Y:S04]  /*1fc10*/  STL [R1+0x128], R20 ;  /* 0x0001281401007387 */ /* 0x000fe80000100800 */
[----:B------:R-:W0:Y:S01]  /*1fc20*/  LDS.128 R20, [R27+0x400] ;  /* 0x000400001b147984 */ /* 0x000e220000000c00 */
[----:B------:R-:W-:Y:S06]  /*1fc30*/  BAR.SYNC.DEFER_BLOCKING 0x0 ;  /* 0x0000000000007b1d */ /* 0x000fec0000010000 */
[----:B------:R-:W-:Y:S04]  /*1fc40*/  STSM.16.M88.4 [R3], R16 ;  /* 0x0000001003007844 */ /* 0x000fe80000000200 */
[----:B------:R-:W-:Y:S01]  /*1fc50*/  STSM.16.M88.4 [R3+0x100], R12 ;  /* 0x0001000c03007844 */ /* 0x000fe20000000200 */
[----:B------:R-:W-:Y:S06]  /*1fc60*/  BAR.SYNC.DEFER_BLOCKING 0x0 ;  /* 0x0000000000007b1d */ /* 0x000fec0000010000 */
[----:B0-----:R-:W-:Y:S04]  /*1fc70*/  STL [R1+0x7a8], R22 ;  /* 0x0007a81601007387 */ /* 0x001fe80000100800 */
[----:B------:R-:W-:Y:S04]  /*1fc80*/  STL [R1+0xec], R26 ;  /* 0x0000ec1a01007387 */ /* 0x000fe80000100800 */
[----:B------:R0:W-:Y:S04]  /*1fc90*/  STL.64 [R1+0x790], R20 ;  /* 0x0007901401007387 */ /* 0x0001e80000100a00 */
[----:B------:R4:W-:Y:S04]  /*1fca0*/  STL [R1+0x784], R23 ;  /* 0x0007841701007387 */ /* 0x0009e80000100800 */
[----:B------:R-:W5:Y:S04]  /*1fcb0*/  LDS.128 R16, [R27] ;  /* 0x000000001b107984 */ /* 0x000f680000000c00 */
[----:B0-----:R-:W2:Y:S01]  /*1fcc0*/  LDL.LU R20, [R1+0x38] ;  /* 0x0000380001147983 */ /* 0x001ea20000300800 */
[----:B----4-:R-:W0:Y:S03]  /*1fcd0*/  LDC R23, c[0x0][0x3b8] ;  /* 0x0000ee00ff177b82 */ /* 0x010e260000000800 */
[----:B------:R-:W2:Y:S04]  /*1fce0*/  LDL.LU R21, [R1+0x3c] ;  /* 0x00003c0001157983 */ /* 0x000ea80000300800 */
[----:B------:R-:W4:Y:S01]  /*1fcf0*/  LDS.128 R12, [R27+0x400] ;  /* 0x000400001b0c7984 */ /* 0x000f220000000c00 */
[----:B------:R-:W-:Y:S01]  /*1fd00*/  BAR.SYNC.DEFER_BLOCKING 0x0 ;  /* 0x0000000000007b1d */ /* 0x000fe20000010000 */
[----:B---3--:R-:W-:-:S05]  /*1fd10*/  ISETP.GE.AND P0, PT, R2, UR14, PT ;  /* 0x0000000e02007c0c */ /* 0x008fca000bf06270 */
[----:B--2---:R-:W-:Y:S01]  /*1fd20*/  STL.64 [R1+0x7a0], R20 ;  /* 0x0007a01401007387 */ /* 0x004fe20000100a00 */
[----:B-1----:R-:W-:-:S03]  /*1fd30*/  IMAD R2, R2, UR5, RZ ;  /* 0x0000000502027c24 */ /* 0x002fc6000f8e02ff */
[----:B-----5:R-:W-:Y:S04]  /*1fd40*/  STL [R1+0x77c], R16 ;  /* 0x00077c1001007387 */ /* 0x020fe80000100800 */
[----:B------:R-:W-:Y:S04]  /*1fd50*/  STL [R1+0x778], R17 ;  /* 0x0007781101007387 */ /* 0x000fe80000100800 */
[----:B------:R-:W-:Y:S04]  /*1fd60*/  STL [R1+0x774], R18 ;  /* 0x0007741201007387 */ /* 0x000fe80000100800 */
[----:B------:R-:W-:Y:S04]  /*1fd70*/  STL [R1+0x770], R19 ;  /* 0x0007701301007387 */ /* 0x000fe80000100800 */
[----:B------:R-:W-:Y:S04]  /*1fd80*/  STL.64 [R1+0x7b8], R18 ;  /* 0x0007b81201007387 */ /* 0x000fe80000100a00 */
[----:B------:R1:W-:Y:S04]  /*1fd90*/  STL.64 [R1+0x7b0], R16 ;  /* 0x0007b01001007387 */ /* 0x0003e80000100a00 */
[----:B-1----:R-:W2:Y:S04]  /*1fda0*/  LDL.LU R16, [R1+0x10] ;  /* 0x0000100001107983 */ /* 0x002ea80000300800 */
[----:B------:R-:W2:Y:S04]  /*1fdb0*/  LDL.LU R17, [R1+0x14] ;  /* 0x0000140001117983 */ /* 0x000ea80000300800 */
[----:B------:R-:W3:Y:S04]  /*1fdc0*/  LDL.LU R18, [R1+0x18] ;  /* 0x0000180001127983 */ /* 0x000ee80000300800 */
[----:B------:R-:W3:Y:S04]  /*1fdd0*/  LDL.LU R19, [R1+0x1c] ;  /* 0x00001c0001137983 */ /* 0x000ee80000300800 */
[----:B------:R0:W-:Y:S04]  /*1fde0*/  STSM.16.M88.4 [R3], R8 ;  /* 0x0000000803007844 */ /* 0x0001e80000000200 */
[----:B------:R-:W-:Y:S01]  /*1fdf0*/  STSM.16.M88.4 [R3+0x100], R4 ;  /* 0x0001000403007844 */ /* 0x000fe20000000200 */
[----:B------:R-:W-:Y:S01]  /*1fe00*/  BAR.SYNC.DEFER_BLOCKING 0x0 ;  /* 0x0000000000007b1d */ /* 0x000fe20000010000 */
[C---:B------:R-:W-:Y:S01]  /*1fe10*/  ISETP.LT.AND P3, PT, R0.reuse, UR15, !P0 ;  /* 0x0000000f00007c0c */ /* 0x040fe2000c761270 */
[----:B0-----:R-:W-:Y:S01]  /*1fe20*/  IMAD R8, R0, R23, RZ ;  /* 0x0000001700087224 */ /* 0x001fe200078e02ff */
[----:B------:R-:W-:Y:S01]  /*1fe30*/  LEA R0, P4, R2, UR12, 0x1 ;  /* 0x0000000c02007c11 */ /* 0x000fe2000f8808ff */
[----:B------:R-:W-:-:S03]  /*1fe40*/  IMAD.MOV.U32 R11, RZ, RZ, R27 ;  /* 0x000000ffff0b7224 */ /* 0x000fc600078e001b */
[----:B------:R-:W-:Y:S01]  /*1fe50*/  LEA.HI.X.SX32 R2, R2, UR13, 0x1, P4 ;  /* 0x0000000d02027c11 */ /* 0x000fe2000a0f0eff */
[----:B---3--:R-:W-:Y:S04]  /*1fe60*/  STL.64 [R1+0x7c8], R18 ;  /* 0x0007c81201007387 */ /* 0x008fe80000100a00 */
[----:B--2---:R0:W-:Y:S04]  /*1fe70*/  STL.64 [R1+0x7c0], R16 ;  /* 0x0007c01001007387 */ /* 0x0041e80000100a00 */
[----:B------:R-:W1:Y:S04]  /*1fe80*/  LDS.128 R4, [R11] ;  /* 0x000000000b047984 */ /* 0x000e680000000c00 */
[----:B0-----:R-:W2:Y:S04]  /*1fe90*/  LDL.LU R16, [R1] ;  /* 0x0000000001107983 */ /* 0x001ea80000300800 */
[----:B------:R-:W2:Y:S04]  /*1fea0*/  LDL.LU R17, [R1+0x4] ;  /* 0x0000040001117983 */ /* 0x000ea80000300800 */
[----:B------:R-:W2:Y:S04]  /*1feb0*/  LDL.LU R18, [R1+0x8] ;  /* 0x0000080001127983 */ /* 0x000ea80000300800 */
[----:B------:R-:W2:Y:S01]  /*1fec0*/  LDL.LU R19, [R1+0xc] ;  /* 0x00000c0001137983 */ /* 0x000ea20000300800 */
[----:B------:R-:W-:-:S04]  /*1fed0*/  LEA R20, P4, R8, R0, 0x1 ;  /* 0x0000000008147211 */ /* 0x000fc800078808ff */
[----:B------:R-:W-:Y:S02]  /*1fee0*/  LEA.HI.X.SX32 R21, R8, R2, 0x1, P4 ;  /* 0x0000000208157211 */ /* 0x000fe400020f0eff */
[----:B------:R-:W0:Y:S01]  /*1fef0*/  LDS.128 R8, [R11+0x400] ;  /* 0x000400000b087984 */ /* 0x000e220000000c00 */
[----:B------:R-:W-:Y:S06]  /*1ff00*/  BAR.SYNC.DEFER_BLOCKING 0x0 ;  /* 0x0000000000007b1d */ /* 0x000fec0000010000 */
[----:B----4-:R3:W-:Y:S04]  /*1ff10*/  STL.64 [R1+0x788], R12 ;  /* 0x0007880c01007387 */ /* 0x0107e80000100a00 */
[----:B---3--:R-:W3:Y:S04]  /*1ff20*/  LDL.LU R12, [R1+0x34] ;  /* 0x00003400010c7983 */ /* 0x008ee80000300800 */
[----:B------:R-:W4:Y:S04]  /*1ff30*/  LDL.LU R13, [R1+0x40] ;  /* 0x00004000010d7983 */ /* 0x000f280000300800 */
[----:B------:R-:W-:Y:S04]  /*1ff40*/  STL [R1+0x780], R15 ;  /* 0x0007800f01007387 */ /* 0x000fe80000100800 */
[----:B--2---:R2:W-:Y:S04]  /*1ff50*/  STSM.16.M88.4 [R3], R16 ;  /* 0x0000001003007844 */ /* 0x0045e80000000200 */
[----:B--2---:R-:W2:Y:S04]  /*1ff60*/  LDL.LU.64 R18, [R1+0x7c8] ;  /* 0x0007c80001127983 */ /* 0x004ea80000300a00 */
[----:B------:R-:W2:Y:S01]  /*1ff70*/  LDL.LU.64 R16, [R1+0x7c0] ;  /* 0x0007c00001107983 */ /* 0x000ea20000300a00 */
[C---:B------:R-:W-:Y:S01]  /*1ff80*/  IMAD R22, R28.reuse, R23, RZ ;  /* 0x000000171c167224 */ /* 0x040fe200078e02ff */
[----:B------:R-:W-:-:S04]  /*1ff90*/  ISETP.LT.AND P2, PT, R28, UR15, !P0 ;  /* 0x0000000f1c007c0c */ /* 0x000fc8000c741270 */
[----:B------:R-:W-:-:S04]  /*1ffa0*/  LEA R26, P5, R22, R0, 0x1 ;  /* 0x00000000161a7211 */ /* 0x000fc800078a08ff */
[----:B------:R-:W-:Y:S01]  /*1ffb0*/  LEA.HI.X.SX32 R27, R22, R2, 0x1, P5 ;  /* 0x00000002161b7211 */ /* 0x000fe200028f0eff */
[----:B--2---:R2:W-:Y:S01]  /*1ffc0*/  STSM.16.M88.4 [R3+0x100], R16 ;  /* 0x0001001003007844 */ /* 0x0045e20000000200 */
[----:B------:R-:W-:Y:S06]  /*1ffd0*/  BAR.SYNC.DEFER_BLOCKING 0x0 ;  /* 0x0000000000007b1d */ /* 0x000fec0000010000 */
[----:B--2---:R-:W2:Y:S04]  /*1ffe0*/  LDL.LU.64 R18, [R1+0x7b8] ;  /* 0x0007b80001127983 */ /* 0x004ea80000300a00 */
[----:B------:R-:W5:Y:S04]  /*1fff0*/  LDL.LU.64 R16, [R1+0x7b0] ;  /* 0x0007b00001107983 */ /* 0x000f680000300a00 */
[----:B------:R-:W2:Y:S04]  /*20000*/  LDL.LU R22, [R1+0x7a8] ;  /* 0x0007a80001167983 */ /* 0x000ea80000300800 */
[----:B------:R0:W-:Y:S04]  /*20010*/  @P3 STG.E.U16 desc[UR8][R20.64], R24 ;  /* 0x0000001814003986 */ /* 0x0001e8000c101508 */
[----:B------:R1:W-:Y:S04]  /*20020*/  @P2 STG.E.U16 desc[UR8][R26.64], R25 ;  /* 0x000000191a002986 */ /* 0x0003e8000c101508 */
[----:B0-----:R-:W2:Y:S04]  /*20030*/  LDL.LU.64 R20, [R1+0x7a0] ;  /* 0x0007a00001147983 */ /* 0x001ea80000300a00 */
[----:B-1----:R-:W4:Y:S01]  /*20040*/  LDL.LU.64 R26, [R1+0x798] ;  /* 0x00079800011a7983 */ /* 0x002f220000300a00 */
[C---:B------:R-:W-:Y:S01]  /*20050*/  ISETP.LT.AND P1, PT, R29.reuse, UR15, !P0 ;  /* 0x0000000f1d007c0c */ /* 0x040fe2000c721270 */
[-C--:B------:R-:W-:Y:S01]  /*20060*/  IMAD R29, R29, R23.reuse, RZ ;  /* 0x000000171d1d7224 */ /* 0x080fe200078e02ff */
[C---:B---3--:R-:W-:Y:S01]  /*20070*/  ISETP.LT.AND P2, PT, R12.reuse, UR15, !P0 ;  /* 0x0000000f0c007c0c */ /* 0x048fe2000c741270 */
[----:B------:R-:W-:-:S03]  /*20080*/  IMAD R3, R12, R23, RZ ;  /* 0x000000170c037224 */ /* 0x000fc600078e02ff */
[C---:B------:R-:W-:Y:S02]  /*20090*/  LEA R28, P6, R29.reuse, R0, 0x1 ;  /* 0x000000001d1c7211 */ /* 0x040fe400078c08ff */
[----:B------:R-:W-:Y:S02]  /*200a0*/  PRMT R15, R24, 0x7632, R15 ;  /* 0x00007632180f7816 */ /* 0x000fe4000000000f */
[----:B------:R-:W-:Y:S02]  /*200b0*/  LEA.HI.X.SX32 R29, R29, R2, 0x1, P6 ;  /* 0x000000021d1d7211 */ /* 0x000fe400030f0eff */
[C---:B--2---:R-:W-:Y:S01]  /*200c0*/  ISETP.LT.AND P4, PT, R20.reuse, UR15, !P0 ;  /* 0x0000000f14007c0c */ /* 0x044fe2000c781270 */
[----:B------:R-:W-:Y:S01]  /*200d0*/  IMAD R24, R20, R23, RZ ;  /* 0x0000001714187224 */ /* 0x000fe200078e02ff */
[----:B------:R-:W-:Y:S01]  /*200e0*/  LEA R20, P6, R3, R0, 0x1 ;  /* 0x0000000003147211 */ /* 0x000fe200078c08ff */
[----:B----4-:R0:W-:Y:S01]  /*200f0*/  @P1 STG.E.U16 desc[UR8][R28.64], R26 ;  /* 0x0000001a1c001986 */ /* 0x0101e2000c101508 */
[----:B------:R-:W-:-:S02]  /*20100*/  ISETP.LT.AND P3, PT, R21, UR15, !P0 ;  /* 0x0000000f15007c0c */ /* 0x000fc4000c761270 */
[----:B-----5:R-:W-:Y:S01]  /*20110*/  PRMT R17, R26, 0x7632, R17 ;  /* 0x000076321a117816 */ /* 0x020fe20000000011 */
[----:B0-----:R-:W-:Y:S01]  /*20120*/  IMAD R29, R21, R23, RZ ;  /* 0x00000017151d7224 */ /* 0x001fe200078e02ff */
[----:B------:R-:W-:Y:S02]  /*20130*/  LEA.HI.X.SX32 R21, R3, R2, 0x1, P6 ;  /* 0x0000000203157211 */ /* 0x000fe400030f0eff */
[----:B------:R-:W2:Y:S01]  /*20140*/  LDL.LU R3, [R1+0x48] ;  /* 0x0000480001037983 */ /* 0x000ea20000300800 */
[----:B------:R-:W-:-:S03]  /*20150*/  PRMT R18, R27, 0x7632, R18 ;  /* 0x000076321b127816 */ /* 0x000fc60000000012 */
[----:B------:R-:W3:Y:S04]  /*20160*/  LDL.LU R26, [R1+0x4c] ;  /* 0x00004c00011a7983 */ /* 0x000ee80000300800 */
[----:B------:R0:W-:Y:S04]  /*20170*/  @P2 STG.E.U16 desc[UR8][R20.64], R27 ;  /* 0x0000001b14002986 */ /* 0x0001e8000c101508 */
[----:B0-----:R-:W4:Y:S04]  /*20180*/  LDL.LU.64 R20, [R1+0x790] ;  /* 0x0007900001147983 */ /* 0x001f280000300a00 */
[----:B------:R-:W5:Y:S01]  /*20190*/  LDL.LU R27, [R1+0x44] ;  /* 0x00004400011b7983 */ /* 0x000f620000300800 */
[----:B------:R-:W-:-:S02]  /*201a0*/  LEA R12, P5, R24, R0, 0x1 ;  /* 0x00000000180c7211 */ /* 0x000fc400078a08ff */
[----:B------:R-:W-:Y:S02]  /*201b0*/  LEA R28, P6, R29, R0, 0x1 ;  /* 0x000000001d1c7211 */ /* 0x000fe400078c08ff */
[----:B------:R-:W-:Y:S01]  /*201c0*/  PRMT R16, R25, 0x7632, R16 ;  /* 0x0000763219107816 */ /* 0x000fe20000000010 */
[C---:B------:R-:W-:Y:S01]  /*201d0*/  IMAD R25, R13.reuse, R23, RZ ;  /* 0x000000170d197224 */ /* 0x040fe200078e02ff */
[----:B------:R-:W-:Y:S02]  /*201e0*/  ISETP.LT.AND P1, PT, R13, UR15, !P0 ;  /* 0x0000000f0d007c0c */ /* 0x000fe4000c721270 */
[-C--:B------:R-:W-:Y:S02]  /*201f0*/  LEA.HI.X.SX32 R13, R24, R2.reuse, 0x1, P5 ;  /* 0x00000002180d7211 */ /* 0x080fe400028f0eff */
[----:B------:R-:W-:Y:S02]  /*20200*/  LEA.HI.X.SX32 R29, R29, R2, 0x1, P6 ;  /* 0x000000021d1d7211 */ /* 0x000fe400030f0eff */
[----:B------:R-:W-:-:S04]  /*20210*/  LEA R24, P5, R25, R0, 0x1 ;  /* 0x0000000019187211 */ /* 0x000fc800078a08ff */
[----:B------:R-:W-:Y:S01]  /*20220*/  LEA.HI.X.SX32 R25, R25, R2, 0x1, P5 ;  /* 0x0000000219197211 */ /* 0x000fe200028f0eff */
[----:B----4-:R0:W-:Y:S04]  /*20230*/  @P4 STG.E.U16 desc[UR8][R12.64], R20 ;  /* 0x000000140c004986 */ /* 0x0101e8000c101508 */
[----:B------:R1:W-:Y:S01]  /*20240*/  @P3 STG.E.U16 desc[UR8][R28.64], R21 ;  /* 0x000000151c003986 */ /* 0x0003e2000c101508 */
[C---:B-----5:R-:W-:Y:S01]  /*20250*/  ISETP.LT.AND P3, PT, R27.reuse, UR15, !P0 ;  /* 0x0000000f1b007c0c */ /* 0x060fe2000c761270 */
[----:B------:R-:W-:Y:S02]  /*20260*/  IMAD R27, R27, R23, RZ ;  /* 0x000000171b1b7224 */ /* 0x000fe400078e02ff */
[----:B0-----:R-:W4:Y:S04]  /*20270*/  LDL.LU.64 R12, [R1+0x788] ;  /* 0x00078800010c7983 */ /* 0x001f280000300a00 */
[----:B------:R-:W5:Y:S04]  /*20280*/  LDL.LU R23, [R1+0x784] ;  /* 0x0007840001177983 */ /* 0x000f680000300800 */
[----:B------:R0:W-:Y:S01]  /*20290*/  @P1 STG.E.U16 desc[UR8][R24.64], R22 ;  /* 0x0000001618001986 */ /* 0x0001e2000c101508 */
[----:B-1----:R-:W-:-:S02]  /*202a0*/  PRMT R29, R20, 0x7632, R29 ;  /* 0x00007632141d7816 */ /* 0x002fc4000000001d */
[----:B------:R-:W1:Y:S08]  /*202b0*/  LDC R20, c[0x0][0x3b8] ;  /* 0x0000ee00ff147b82 */ /* 0x000e700000000800 */
[----:B0-----:R-:W0:Y:S01]  /*202c0*/  LDC R25, c[0x0][0x3b8] ;  /* 0x0000ee00ff197b82 */ /* 0x001e220000000800 */
[----:B--2---:R-:W-:Y:S02]  /*202d0*/  ISETP.LT.AND P1, PT, R3, UR15, !P0 ;  /* 0x0000000f03007c0c */ /* 0x004fe4000c721270 */
[----:B------:R-:W-:-:S02]  /*202e0*/  LEA R24, P4, R27, R0, 0x1 ;  /* 0x000000001b187211 */ /* 0x000fc400078808ff */
[C---:B---3--:R-:W-:Y:S01]  /*202f0*/  ISETP.LT.AND P2, PT, R26.reuse, UR15, !P0 ;  /* 0x0000000f1a007c0c */ /* 0x048fe2000c741270 */
[----:B-1----:R-:W-:Y:S02]  /*20300*/  IMAD R26, R26, R20, RZ ;  /* 0x000000141a1a7224 */ /* 0x002fe400078e02ff */
[----:B0-----:R-:W-:Y:S01]  /*20310*/  IMAD R3, R3, R25, RZ ;  /* 0x0000001903037224 */ /* 0x001fe200078e02ff */
[----:B------:R-:W-:-:S04]  /*20320*/  LEA.HI.X.SX32 R25, R27, R2, 0x1, P4 ;  /* 0x000000021b197211 */ /* 0x000fc800020f0eff */
[----:B------:R-:W-:Y:S02]  /*20330*/  LEA R20, P5, R3, R0, 0x1 ;  /* 0x0000000003147211 */ /* 0x000fe400078a08ff */
[----:B------:R-:W-:Y:S02]  /*20340*/  PRMT R27, R21, 0x7632, R27 ;  /* 0x00007632151b7816 */ /* 0x000fe4000000001b */
[----:B------:R-:W-:Y:S02]  /*20350*/  LEA.HI.X.SX32 R21, R3, R2, 0x1, P5 ;  /* 0x0000000203157211 */ /* 0x000fe400028f0eff */
[----:B------:R-:W2:Y:S01]  /*20360*/  LDL.LU R3, [R1+0x50] ;  /* 0x0000500001037983 */ /* 0x000ea20000300800 */
[----:B------:R-:W-:Y:S02]  /*20370*/  PRMT R28, R22, 0x7632, R28 ;  /* 0x00007632161c7816 */ /* 0x000fe4000000001c */
[C---:B------:R-:W-:Y:S02]  /*20380*/  LEA R22, P4, R26.reuse, R0, 0x1 ;  /* 0x000000001a167211 */ /* 0x040fe400078808ff */
[----:B-----5:R-:W-:Y:S01]  /*20390*/  PRMT R19, R23, 0x7632, R19 ;  /* 0x0000763217137816 */ /* 0x020fe20000000013 */
[----:B------:R0:W-:Y:S04]  /*203a0*/  @P3 STG.E.U16 desc[UR8][R24.64], R23 ;  /* 0x0000001718003986 */ /* 0x0001e8000c101508 */
[----:B------:R1:W-:Y:S01]  /*203b0*/  @P1 STG.E.U16 desc[UR8][R20.64], R15 ;  /* 0x0000000f14001986 */ /* 0x0003e2000c101508 */
[----:B0-----:R-:W-:Y:S01]  /*203c0*/  LEA.HI.X.SX32 R23, R26, R2, 0x1, P4 ;  /* 0x000000021a177211 */ /* 0x001fe200020f0eff */
[----:B------:R-:W0:Y:S02]  /*203d0*/  LDC R25, c[0x0][0x3b8] ;  /* 0x0000ee00ff197b82 */ /* 0x000e240000000800 */
[----:B------:R-:W3:Y:S04]  /*203e0*/  LDL.LU R26, [R1+0x60] ;  /* 0x00006000011a7983 */ /* 0x000ee80000300800 */
[----:B-1----:R-:W5:Y:S04]  /*203f0*/  LDL.LU R15, [R1+0x780] ;  /* 0x00078000010f7983 */ /* 0x002f680000300800 */
[----:B------:R-:W3:Y:S04]  /*20400*/  LDL.LU R21, [R1+0x54] ;  /* 0x0000540001157983 */ /* 0x000ee80000300800 */
[----:B------:R-:W4:Y:S04]  /*20410*/  LDL.LU R20, [R1+0x5c] ;  /* 0x00005c0001147983 */ /* 0x000f280000300800 */
[----:B------:R1:W-:Y:S04]  /*20420*/  @P2 STG.E.U16 desc[UR8][R22.64], R16 ;  /* 0x0000001016002986 */ /* 0x0003e8000c101508 */
[----:B-1----:R-:W5:Y:S01]  /*20430*/  LDL.LU R16, [R1+0x77c] ;  /* 0x00077c0001107983 */ /* 0x002f620000300800 */
[----:B------:R-:W1:Y:S03]  /*20440*/  LDC R22, c[0x0][0x3b8] ;  /* 0x0000ee00ff167b82 */ /* 0x000e660000000800 */
[----:B------:R-:W5:Y:S01]  /*20450*/  LDL.LU R23, [R1+0x58] ;  /* 0x0000580001177983 */ /* 0x000f620000300800 */
[C---:B--2---:R-:W-:Y:S01]  /*20460*/  ISETP.LT.AND P4, PT, R3.reuse, UR15, !P0 ;  /* 0x0000000f03007c0c */ /* 0x044fe2000c781270 */
[----:B0-----:R-:W-:-:S05]  /*20470*/  IMAD R3, R3, R25, RZ ;  /* 0x0000001903037224 */ /* 0x001fca00078e02ff */
[----:B------:R-:W-:-:S04]  /*20480*/  LEA R24, P2, R3, R0, 0x1 ;  /* 0x0000000003187211 */ /* 0x000fc800078408ff */
[----:B------:R-:W-:-:S05]  /*20490*/  LEA.HI.X.SX32 R25, R3, R2, 0x1, P2 ;  /* 0x0000000203197211 */ /* 0x000fca00010f0eff */
[----:B------:R0:W-:Y:S02]  /*204a0*/  @P4 STG.E.U16 desc[UR8][R24.64], R17 ;  /* 0x0000001118004986 */ /* 0x0001e4000c101508 */
[----:B0-----:R-:W0:Y:S02]  /*204b0*/  LDC R25, c[0x0][0x3b8] ;  /* 0x0000ee00ff197b82 */ /* 0x001e240000000800 */
[----:B------:R-:W2:Y:S01]  /*204c0*/  LDL.LU R17, [R1+0x778] ;  /* 0x0007780001117983 */ /* 0x000ea20000300800 */
[C---:B---3--:R-:W-:Y:S01]  /*204d0*/  ISETP.LT.AND P3, PT, R21.reuse, UR15, !P0 ;  /* 0x0000000f15007c0c */ /* 0x048fe2000c761270 */
[-C--:B-1----:R-:W-:Y:S01]  /*204e0*/  IMAD R21, R21, R22.reuse, RZ ;  /* 0x0000001615157224 */ /* 0x082fe200078e02ff */
[C---:B----4-:R-:W-:Y:S01]  /*204f0*/  ISETP.LT.AND P2, PT, R20.reuse, UR15, !P0 ;  /* 0x0000000f14007c0c */ /* 0x050fe2000c741270 */
[----:B------:R-:W-:-:S03]  /*20500*/  IMAD R3, R20, R22, RZ ;  /* 0x0000001614037224 */ /* 0x000fc600078e02ff */
[-C--:B------:R-:W-:Y:S02]  /*20510*/  LEA R20, P6, R21, R0.reuse, 0x1 ;  /* 0x0000000015147211 */ /* 0x080fe400078c08ff */
[----:B------:R-:W-:Y:S02]  /*20520*/  LEA R24, P4, R3, R0, 0x1 ;  /* 0x0000000003187211 */ /* 0x000fe400078808ff */
[----:B------:R-:W-:Y:S02]  /*20530*/  LEA.HI.X.SX32 R21, R21, R2, 0x1, P6 ;  /* 0x0000000215157211 */ /* 0x000fe400030f0eff */
[C---:B-----5:R-:W-:Y:S01]  /*20540*/  ISETP.LT.AND P1, PT, R23.reuse, UR15, !P0 ;  /* 0x0000000f17007c0c */ /* 0x060fe2000c721270 */
[----:B------:R-:W-:-:S05]  /*20550*/  IMAD R23, R23, R22, RZ ;  /* 0x0000001617177224 */ /* 0x000fca00078e02ff */
[C---:B------:R-:W-:Y:S02]  /*20560*/  LEA R22, P5, R23.reuse, R0, 0x1 ;  /* 0x0000000017167211 */ /* 0x040fe400078a08ff */
[C---:B------:R-:W-:Y:S02]  /*20570*/  ISETP.LT.AND P6, PT, R26.reuse, UR15, !P0 ;  /* 0x0000000f1a007c0c */ /* 0x040fe4000c7c1270 */
[-C--:B------:R-:W-:Y:S01]  /*20580*/  LEA.HI.X.SX32 R23, R23, R2.reuse, 0x1, P5 ;  /* 0x0000000217177211 */ /* 0x080fe200028f0eff */
[----:B0-----:R-:W-:Y:S01]  /*20590*/  IMAD R26, R26, R25, RZ ;  /* 0x000000191a1a7224 */ /* 0x001fe200078e02ff */
[----:B------:R-:W-:Y:S01]  /*205a0*/  LEA.HI.X.SX32 R25, R3, R2, 0x1, P4 ;  /* 0x0000000203197211 */ /* 0x000fe200020f0eff */
[----:B------:R0:W-:Y:S04]  /*205b0*/  @P3 STG.E.U16 desc[UR8][R20.64], R18 ;  /* 0x0000001214003986 */ /* 0x0001e8000c101508 */
[----:B------:R-:W3:Y:S04]  /*205c0*/  LDL.LU R3, [R1+0x68] ;  /* 0x0000680001037983 */ /* 0x000ee80000300800 */
[----:B------:R1:W-:Y:S04]  /*205d0*/  @P1 STG.E.U16 desc[UR8][R22.64], R29 ;  /* 0x0000001d16001986 */ /* 0x0003e8000c101508 */
[----:B0-----:R-:W4:Y:S04]  /*205e0*/  LDL.LU R18, [R1+0x774] ;  /* 0x0007740001127983 */ /* 0x001f280000300800 */
[----:B-1----:R-:W5:Y:S04]  /*205f0*/  LDL.LU R23, [R1+0x64] ;  /* 0x0000640001177983 */ /* 0x002f680000300800 */
[----:B------:R-:W2:Y:S04]  /*20600*/  LDL.LU R22, [R1+0x6c] ;  /* 0x00006c0001167983 */ /* 0x000ea80000300800 */
[----:B------:R-:W2:Y:S01]  /*20610*/  LDL.LU R29, [R1+0x70] ;  /* 0x00007000011d7983 */ /* 0x000ea20000300800 */
[----:B------:R-:W-:-:S04]  /*20620*/  LEA R20, P3, R26, R0, 0x1 ;  /* 0x000000001a147211 */ /* 0x000fc800078608ff */
[----:B------:R-:W-:Y:S01]  /*20630*/  LEA.HI.X.SX32 R21, R26, R2, 0x1, P3 ;  /* 0x000000021a157211 */ /* 0x000fe200018f0eff */
[----:B------:R0:W-:Y:S04]  /*20640*/  @P2 STG.E.U16 desc[UR8][R24.64], R27 ;  /* 0x0000001b18002986 */ /* 0x0001e8000c101508 */
[----:B------:R1:W-:Y:S04]  /*20650*/  @P6 STG.E.U16 desc[UR8][R20.64], R28 ;  /* 0x0000001c14006986 */ /* 0x0003e8000c101508 */
[----:B0-----:R-:W3:Y:S01]  /*20660*/  LDL.LU R27, [R1+0xac] ;  /* 0x0000ac00011b7983 */ /* 0x001ee20000300800 */
[----:B------:R-:W0:Y:S03]  /*20670*/  LDC R24, c[0x0][0x3b8] ;  /* 0x0000ee00ff187b82 */ /* 0x000e260000000800 */
[----:B-1----:R-:W4:Y:S01]  /*20680*/  LDL.LU R28, [R1+0x74] ;  /* 0x00007400011c7983 */ /* 0x002f220000300800 */
[C---:B-----5:R-:W-:Y:S01]  /*20690*/  ISETP.LT.AND P4, PT, R23.reuse, UR15, !P0 ;  /* 0x0000000f17007c0c */ /* 0x060fe2000c781270 */
[----:B0-----:R-:W-:-:S05]  /*206a0*/  IMAD R23, R23, R24, RZ ;  /* 0x0000001817177224 */ /* 0x001fca00078e02ff */
[----:B------:R-:W-:Y:S01]  /*206b0*/  LEA R20, P3, R23, R0, 0x1 ;  /* 0x0000000017147211 */ /* 0x000fe200078608ff */
[----:B--2---:R-:W-:-:S03]  /*206c0*/  IMAD R26, R29, R24, RZ ;  /* 0x000000181d1a7224 */ /* 0x004fc600078e02ff */
[----:B------:R-:W-:-:S05]  /*206d0*/  LEA.HI.X.SX32 R21, R23, R2, 0x1, P3 ;  /* 0x0000000217157211 */ /* 0x000fca00018f0eff */
[----:B------:R0:W-:Y:S02]  /*206e0*/  @P4 STG.E.U16 desc[UR8][R20.64], R19 ;  /* 0x0000001314004986 */ /* 0x0001e4000c101508 */
[----:B0-----:R-:W-:Y:S02]  /*206f0*/  LEA R20, P4, R26, R0, 0x1 ;  /* 0x000000001a147211 */ /* 0x001fe400078808ff */
[C---:B---3--:R-:W-:Y:S01]  /*20700*/  ISETP.LT.AND P1, PT, R3.reuse, UR15, !P0 ;  /* 0x0000000f03007c0c */ /* 0x048fe2000c721270 */
[----:B------:R-:W-:Y:S01]  /*20710*/  IMAD R25, R22, R24, RZ ;  /* 0x0000001816197224 */ /* 0x000fe200078e02ff */
[----:B------:R-:W-:Y:S01]  /*20720*/  LEA.HI.X.SX32 R21, R26, R2, 0x1, P4 ;  /* 0x000000021a157211 */ /* 0x000fe200020f0eff */
[----:B------:R-:W2:Y:S01]  /*20730*/  LDL.LU R19, [R1+0x770] ;  /* 0x0007700001137983 */ /* 0x000ea20000300800 */
[----:B------:R-:W0:Y:S01]  /*20740*/  LDC R26, c[0x0][0x3b8] ;  /* 0x0000ee00ff1a7b82 */ /* 0x000e220000000800 */
[----:B------:R-:W-:Y:S01]  /*20750*/  IMAD R3, R3, R24, RZ ;  /* 0x0000001803037224 */ /* 0x000fe200078e02ff */
[----:B------:R-:W-:-:S04]  /*20760*/  ISETP.LT.AND P2, PT, R22, UR15, !P0 ;  /* 0x0000000f16007c0c */ /* 0x000fc8000c741270 */
[-C--:B------:R-:W-:Y:S02]  /*20770*/  LEA R22, P5, R3, R0.reuse, 0x1 ;  /* 0x0000000003167211 */ /* 0x080fe400078a08ff */
[----:B------:R-:W-:Y:S02]  /*20780*/  LEA R24, P6, R25, R0, 0x1 ;  /* 0x0000000019187211 */ /* 0x000fe400078c08ff */
[-C--:B------:R-:W-:Y:S02]  /*20790*/  LEA.HI.X.SX32 R23, R3, R2.reuse, 0x1, P5 ;  /* 0x0000000203177211 */ /* 0x080fe400028f0eff */
[----:B------:R-:W-:Y:S02]  /*207a0*/  LEA.HI.X.SX32 R25, R25, R2, 0x1, P6 ;  /* 0x0000000219197211 */ /* 0x000fe400030f0eff */
[----:B------:R-:W-:Y:S01]  /*207b0*/  ISETP.LT.AND P3, PT, R29, UR15, !P0 ;  /* 0x0000000f1d007c0c */ /* 0x000fe2000c761270 */
[----:B------:R1:W-:Y:S01]  /*207c0*/  @P1 STG.E.U16 desc[UR8][R22.64], R16 ;  /* 0x0000001016001986 */ /* 0x0003e2000c101508 */
[----:B----4-:R-:W-:-:S03]  /*207d0*/  ISETP.LT.AND P1, PT, R28, UR15, !P0 ;  /* 0x0000000f1c007c0c */ /* 0x010fc6000c721270 */
[----:B------:R-:W3:Y:S04]  /*207e0*/  LDL.LU R29, [R1+0x88] ;  /* 0x00008800011d7983 */ /* 0x000ee80000300800 */
[----:B------:R4:W-:Y:S01]  /*207f0*/  @P2 STG.E.U16 desc[UR8][R24.64], R17 ;  /* 0x0000001118002986 */ /* 0x0009e2000c101508 */
[----:B0-----:R-:W-:-:S03]  /*20800*/  IMAD R3, R28, R26, RZ ;  /* 0x0000001a1c037224 */ /* 0x001fc600078e02ff */
[----:B-1----:R-:W5:Y:S04]  /*20810*/  LDL.LU R23, [R1+0x78] ;  /* 0x0000780001177983 */ /* 0x002f680000300800 */
[----:B------:R-:W3:Y:S04]  /*20820*/  LDL.LU R22, [R1+0x80] ;  /* 0x0000800001167983 */ /* 0x000ee80000300800 */
[----:B------:R-:W3:Y:S04]  /*20830*/  LDL.LU R28, [R1+0xb0] ;  /* 0x0000b000011c7983 */ /* 0x000ee80000300800 */
[----:B----4-:R-:W4:Y:S04]  /*20840*/  LDL.LU R25, [R1+0x7c] ;  /* 0x00007c0001197983 */ /* 0x010f280000300800 */
[----:B------:R0:W-:Y:S02]  /*20850*/  @P3 STG.E.U16 desc[UR8][R20.64], R18 ;  /* 0x0000001214003986 */ /* 0x0001e4000c101508 */
[----:B0-----:R-:W-:-:S04]  /*20860*/  LEA R20, P2, R3, R0, 0x1 ;  /* 0x0000000003147211 */ /* 0x001fc800078408ff */
[----:B------:R-:W-:Y:S02]  /*20870*/  LEA.HI.X.SX32 R21, R3, R2, 0x1, P2 ;  /* 0x0000000203157211 */ /* 0x000fe400010f0eff */
[----:B------:R-:W-:Y:S02]  /*20880*/  ISETP.LT.AND P2, PT, R27, UR15, !P0 ;  /* 0x0000000f1b007c0c */ /* 0x000fe4000c741270 */
[----:B------:R-:W3:Y:S04]  /*20890*/  LDL.LU R27, [R1+0x94] ;  /* 0x00009400011b7983 */ /* 0x000ee80000300800 */
[----:B--2---:R0:W-:Y:S01]  /*208a0*/  @P1 STG.E.U16 desc[UR8][R20.64], R19 ;  /* 0x0000001314001986 */ /* 0x0041e2000c101508 */
[C---:B-----5:R-:W-:Y:S01]  /*208b0*/  ISETP.LT.AND P5, PT, R23.reuse, UR15, !P0 ;  /* 0x0000000f17007c0c */ /* 0x060fe2000c7a1270 */
[----:B------:R-:W-:-:S02]  /*208c0*/  IMAD R23, R23, R26, RZ ;  /* 0x0000001a17177224 */ /* 0x000fc400078e02ff */
[C---:B----4-:R-:W-:Y:S01]  /*208d0*/  IMAD R3, R25.reuse, R26, RZ ;  /* 0x0000001a19037224 */ /* 0x050fe200078e02ff */
[----:B------:R-:W-:-:S04]  /*208e0*/  ISETP.LT.AND P4, PT, R25, UR15, !P0 ;  /* 0x0000000f19007c0c */ /* 0x000fc8000c781270 */
[C---:B0-----:R-:W-:Y:S01]  /*208f0*/  LEA R20, P1, R3.reuse, R0, 0x1 ;  /* 0x0000000003147211 */ /* 0x041fe200078208ff */
[C---:B---3--:R-:W-:Y:S01]  /*20900*/  IMAD R25, R22.reuse, R26, RZ ;  /* 0x0000001a16197224 */ /* 0x048fe200078e02ff */
[----:B------:R-:W-:Y:S02]  /*20910*/  ISETP.LT.AND P3, PT, R22, UR15, !P0 ;  /* 0x0000000f16007c0c */ /* 0x000fe4000c761270 */
[----:B------:R-:W-:Y:S02]  /*20920*/  LEA.HI.X.SX32 R21, R3, R2, 0x1, P1 ;  /* 0x0000000203157211 */ /* 0x000fe400008f0eff */
[----:B------:R-:W2:Y:S01]  /*20930*/  LDL.LU R3, [R1+0x84] ;  /* 0x0000840001037983 */ /* 0x000ea20000300800 */
[----:B------:R-:W-:-:S04]  /*20940*/  LEA R22, P6, R23, R0, 0x1 ;  /* 0x0000000017167211 */ /* 0x000fc800078c08ff */
[----:B------:R-:W-:-:S05]  /*20950*/  LEA.HI.X.SX32 R23, R23, R2, 0x1, P6 ;  /* 0x0000000217177211 */ /* 0x000fca00030f0eff */
[----:B------:R0:W-:Y:S04]  /*20960*/  @P5 STG.E.U16 desc[UR8][R22.64], R12 ;  /* 0x0000000c16005986 */ /* 0x0001e8000c101508 */
[----:B0-----:R-:W3:Y:S01]  /*20970*/  LDL.LU R22, [R1+0x8c] ;  /* 0x00008c0001167983 */ /* 0x001ee20000300800 */
[----:B------:R-:W-:-:S03]  /*20980*/  LEA R24, P6, R25, R0, 0x1 ;  /* 0x0000000019187211 */ /* 0x000fc600078c08ff */
[----:B------:R-:W-:Y:S01]  /*20990*/  @P4 STG.E.U16 desc[UR8][R20.64], R13 ;  /* 0x0000000d14004986 */ /* 0x000fe2000c101508 */
[----:B------:R-:W-:Y:S01]  /*209a0*/  LEA.HI.X.SX32 R25, R25, R2, 0x1, P6 ;  /* 0x0000000219197211 */ /* 0x000fe200030f0eff */
[C---:B------:R-:W-:Y:S01]  /*209b0*/  IMAD R23, R29.reuse, R26, RZ ;  /* 0x0000001a1d177224 */ /* 0x040fe200078e02ff */
[----:B------:R-:W-:-:S03]  /*209c0*/  ISETP.LT.AND P4, PT, R29, UR15, !P0 ;  /* 0x0000000f1d007c0c */ /* 0x000fc6000c781270 */
[----:B------:R0:W-:Y:S01]  /*209d0*/  @P3 STG.E.U16 desc[UR8][R24.64], R14 ;  /* 0x0000000e18003986 */ /* 0x0001e2000c101508 */
[----:B------:R-:W-:-:S03]  /*209e0*/  ISETP.LT.AND P3, PT, R28, UR15, !P0 ;  /* 0x0000000f1c007c0c */ /* 0x000fc6000c761270 */
[----:B0-----:R-:W4:Y:S04]  /*209f0*/  LDL.LU R24, [R1+0x98] ;  /* 0x0000980001187983 */ /* 0x001f280000300800 */
[----:B------:R-:W5:Y:S04]  /*20a00*/  LDL.LU R29, [R1+0x9c] ;  /* 0x00009c00011d7983 */ /* 0x000f680000300800 */
[----:B------:R-:W4:Y:S04]  /*20a10*/  LDL.LU R25, [R1+0xa0] ;  /* 0x0000a00001197983 */ /* 0x000f280000300800 */
[----:B------:R-:W4:Y:S01]  /*20a20*/  LDL.LU R28, [R1+0xa4] ;  /* 0x0000a400011c7983 */ /* 0x000f220000300800 */
[C---:B--2---:R-:W-:Y:S01]  /*20a30*/  ISETP.LT.AND P1, PT, R3.reuse, UR15, !P0 ;  /* 0x0000000f03007c0c */ /* 0x044fe2000c721270 */
[----:B------:R-:W-:-:S05]  /*20a40*/  IMAD R3, R3, R26, RZ ;  /* 0x0000001a03037224 */ /* 0x000fca00078e02ff */
[----:B------:R-:W-:-:S04]  /*20a50*/  LEA R20, P5, R3, R0, 0x1 ;  /* 0x0000000003147211 */ /* 0x000fc800078a08ff */
[----:B------:R-:W-:-:S05]  /*20a60*/  LEA.HI.X.SX32 R21, R3, R2, 0x1, P5 ;  /* 0x0000000203157211 */ /* 0x000fca00028f0eff */
[----:B------:R0:W-:Y:S01]  /*20a70*/  @P1 STG.E.U16 desc[UR8][R20.64], R15 ;  /* 0x0000000f14001986 */ /* 0x0001e2000c101508 */
[----:B---3--:R-:W-:-:S05]  /*20a80*/  IMAD R3, R22, R26, RZ ;  /* 0x0000001a16037224 */ /* 0x008fca00078e02ff */
[----:B0-----:R-:W-:-:S04]  /*20a90*/  LEA R20, P1, R3, R0, 0x1 ;  /* 0x0000000003147211 */ /* 0x001fc800078208ff */
[----:B------:R-:W-:Y:S02]  /*20aa0*/  LEA.HI.X.SX32 R21, R3, R2, 0x1, P1 ;  /* 0x0000000203157211 */ /* 0x000fe400008f0eff */
[----:B------:R-:W2:Y:S01]  /*20ab0*/  LDL.LU R3, [R1+0x90] ;  /* 0x0000900001037983 */ /* 0x000ea20000300800 */
[----:B------:R-:W-:Y:S02]  /*20ac0*/  ISETP.LT.AND P6, PT, R22, UR15, !P0 ;  /* 0x0000000f16007c0c */ /* 0x000fe4000c7c1270 */
[C---:B------:R-:W-:Y:S02]  /*20ad0*/  LEA R22, P5, R23.reuse, R0, 0x1 ;  /* 0x0000000017167211 */ /* 0x040fe400078a08ff */
[----:B------:R-:W-:Y:S02]  /*20ae0*/  PRMT R16, R16, 0x7632, R16 ;  /* 0x0000763210107816 */ /* 0x000fe40000000010 */
[----:B------:R-:W-:Y:S02]  /*20af0*/  LEA.HI.X.SX32 R23, R23, R2, 0x1, P5 ;  /* 0x0000000217177211 */ /* 0x000fe400028f0eff */
[----:B------:R-:W-:-:S03]  /*20b00*/  PRMT R17, R17, 0x7632, R17 ;  /* 0x0000763211117816 */ /* 0x000fc60000000011 */
[----:B------:R-:W-:Y:S01]  /*20b10*/  @P4 STG.E.U16 desc[UR8][R22.64], R16 ;  /* 0x0000001016004986 */ /* 0x000fe2000c101508 */
[----:B------:R-:W-:-:S03]  /*20b20*/  ISETP.LT.AND P4, PT, R27, UR15, !P0 ;  /* 0x0000000f1b007c0c */ /* 0x000fc6000c781270 */
[----:B------:R0:W-:Y:S01]  /*20b30*/  @P6 STG.E.U16 desc[UR8][R20.64], R17 ;  /* 0x0000001114006986 */ /* 0x0001e2000c101508 */
[----:B------:R-:W-:Y:S02]  /*20b40*/  PRMT R12, R18, 0x7632, R12 ;  /* 0x00007632120c7816 */ /* 0x000fe4000000000c */
[----:B------:R-:W-:Y:S01]  /*20b50*/  PRMT R13, R19, 0x7632, R13 ;  /* 0x00007632130d7816 */ /* 0x000fe2000000000d */
[----:B0-----:R-:W-:Y:S02]  /*20b60*/  IMAD R20, R27, R26, RZ ;  /* 0x0000001a1b147224 */ /* 0x001fe400078e02ff */
[----:B------:R-:W3:Y:S03]  /*20b70*/  LDL.LU R27, [R1+0xa8] ;  /* 0x0000a800011b7983 */ /* 0x000ee60000300800 */
[----:B------:R-:W-:-:S04]  /*20b80*/  LEA R18, P6, R20, R0, 0x1 ;  /* 0x0000000014127211 */ /* 0x000fc800078c08ff */
[----:B------:R-:W-:Y:S01]  /*20b90*/  LEA.HI.X.SX32 R19, R20, R2, 0x1, P6 ;  /* 0x0000000214137211 */ /* 0x000fe200030f0eff */
[CC--:B-----5:R-:W-:Y:S01]  /*20ba0*/  IMAD R20, R29.reuse, R26.reuse, RZ ;  /* 0x0000001a1d147224 */ /* 0x0e0fe200078e02ff */
[----:B------:R-:W-:Y:S02]  /*20bb0*/  ISETP.LT.AND P6, PT, R29, UR15, !P0 ;  /* 0x0000000f1d007c0c */ /* 0x000fe4000c7c1270 */
[C---:B--2---:R-:W-:Y:S01]  /*20bc0*/  ISETP.LT.AND P5, PT, R3.reuse, UR15, !P0 ;  /* 0x0000000f03007c0c */ /* 0x044fe2000c7a1270 */
[----:B------:R-:W-:-:S05]  /*20bd0*/  IMAD R3, R3, R26, RZ ;  /* 0x0000001a03037224 */ /* 0x000fca00078e02ff */
[----:B------:R-:W-:-:S04]  /*20be0*/  LEA R16, P1, R3, R0, 0x1 ;  /* 0x0000000003107211 */ /* 0x000fc800078208ff */
[----:B------:R-:W-:Y:S01]  /*20bf0*/  LEA.HI.X.SX32 R17, R3, R2, 0x1, P1 ;  /* 0x0000000203117211 */ /* 0x000fe200008f0eff */
[C---:B----4-:R-:W-:Y:S01]  /*20c00*/  IMAD R3, R24.reuse, R26, RZ ;  /* 0x0000001a18037224 */ /* 0x050fe200078e02ff */
[----:B------:R-:W-:Y:S02]  /*20c10*/  ISETP.LT.AND P1, PT, R24, UR15, !P0 ;  /* 0x0000000f18007c0c */ /* 0x000fe4000c721270 */
[----:B------:R-:W2:Y:S04]  /*20c20*/  LDL.LU R24, [R1+0xb8] ;  /* 0x0000b80001187983 */ /* 0x000ea80000300800 */
[----:B------:R-:W4:Y:S04]  /*20c30*/  LDL.LU R29, [R1+0xbc] ;  /* 0x0000bc00011d7983 */ /* 0x000f280000300800 */
[----:B------:R0:W-:Y:S04]  /*20c40*/  @P5 STG.E.U16 desc[UR8][R16.64], R12 ;  /* 0x0000000c10005986 */ /* 0x0001e8000c101508 */
[----:B------:R1:W-:Y:S01]  /*20c50*/  @P4 STG.E.U16 desc[UR8][R18.64], R13 ;  /* 0x0000000d12004986 */ /* 0x0003e2000c101508 */
[----:B------:R-:W-:-:S03]  /*20c60*/  ISETP.LT.AND P4, PT, R25, UR15, !P0 ;  /* 0x0000000f19007c0c */ /* 0x000fc6000c781270 */
[----:B------:R-:W5:Y:S01]  /*20c70*/  LDL.LU R23, [R1+0xc0] ;  /* 0x0000c00001177983 */ /* 0x000f620000300800 */
[C---:B0-----:R-:W-:Y:S02]  /*20c80*/  LEA R16, P5, R3.reuse, R0, 0x1 ;  /* 0x0000000003107211 */ /* 0x041fe400078a08ff */
[----:B------:R-:W-:Y:S02]  /*20c90*/  PRMT R12, R12, 0x7632, R12 ;  /* 0x000076320c0c7816 */ /* 0x000fe4000000000c */
[----:B------:R-:W-:Y:S01]  /*20ca0*/  LEA.HI.X.SX32 R17, R3, R2, 0x1, P5 ;  /* 0x0000000203117211 */ /* 0x000fe200028f0eff */
[----:B------:R-:W-:Y:S01]  /*20cb0*/  IMAD R3, R25, R26, RZ ;  /* 0x0000001a19037224 */ /* 0x000fe200078e02ff */
[C---:B-1----:R-:W-:Y:S01]  /*20cc0*/  LEA R18, P5, R20.reuse, R0, 0x1 ;  /* 0x0000000014127211 */ /* 0x042fe200078a08ff */
[----:B------:R-:W5:Y:S01]  /*20cd0*/  LDL.LU R25, [R1+0xc4] ;  /* 0x0000c40001197983 */ /* 0x000f620000300800 */
[----:B------:R-:W-:Y:S02]  /*20ce0*/  PRMT R13, R13, 0x7632, R13 ;  /* 0x000076320d0d7816 */ /* 0x000fe4000000000d */
[----:B------:R-:W-:Y:S01]  /*20cf0*/  LEA.HI.X.SX32 R19, R20, R2, 0x1, P5 ;  /* 0x0000000214137211 */ /* 0x000fe200028f0eff */
[----:B------:R0:W-:Y:S01]  /*20d00*/  @P1 STG.E.U16 desc[UR8][R16.64], R12 ;  /* 0x0000000c10001986 */ /* 0x0001e2000c101508 */
[----:B------:R-:W-:-:S03]  /*20d10*/  ISETP.LT.AND P1, PT, R28, UR15, !P0 ;  /* 0x0000000f1c007c0c */ /* 0x000fc6000c721270 */
[----:B------:R1:W-:Y:S01]  /*20d20*/  @P6 STG.E.U16 desc[UR8][R18.64], R13 ;  /* 0x0000000d12006986 */ /* 0x0003e2000c101508 */
[C---:B0-----:R-:W-:Y:S01]  /*20d30*/  LEA R12, P5, R3.reuse, R0, 0x1 ;  /* 0x00000000030c7211 */ /* 0x041fe200078a08ff */
[----:B------:R-:W-:Y:S01]  /*20d40*/  IMAD R16, R28, R26, RZ ;  /* 0x0000001a1c107224 */ /* 0x000fe200078e02ff */
[----:B------:R-:W-:Y:S01]  /*20d50*/  PRMT R17, R14, 0x7632, R17 ;  /* 0x000076320e117816 */ /* 0x000fe20000000011 */
[----:B------:R-:W5:Y:S01]  /*20d60*/  LDL.LU R28, [R1+0xc8] ;  /* 0x0000c800011c7983 */ /* 0x000f620000300800 */
[----:B-1----:R-:W-:Y:S01]  /*20d70*/  LEA.HI.X.SX32 R13, R3, R2, 0x1, P5 ;  /* 0x00000002030d7211 */ /* 0x002fe200028f0eff */
[----:B---3--:R-:W-:Y:S01]  /*20d80*/  IMAD R3, R27, R26, RZ ;  /* 0x0000001a1b037224 */ /* 0x008fe200078e02ff */
[C---:B------:R-:W-:Y:S02]  /*20d90*/  LEA R14, P6, R16.reuse, R0, 0x1 ;  /* 0x00000000100e7211 */ /* 0x040fe400078c08ff */
[----:B------:R-:W-:Y:S01]  /*20da0*/  PRMT R18, R15, 0x7632, R18 ;  /* 0x000076320f127816 */ /* 0x000fe20000000012 */
[----:B------:R0:W-:Y:S01]  /*20db0*/  @P4 STG.E.U16 desc[UR8][R12.64], R17 ;  /* 0x000000110c004986 */ /* 0x0001e2000c101508 */
[----:B------:R-:W-:-:S02]  /*20dc0*/  LEA.HI.X.SX32 R15, R16, R2, 0x1, P6 ;  /* 0x00000002100f7211 */ /* 0x000fc400030f0eff */
[----:B------:R-:W-:Y:S02]  /*20dd0*/  ISETP.LT.AND P5, PT, R27, UR15, !P0 ;  /* 0x0000000f1b007c0c */ /* 0x000fe4000c7a1270 */
[----:B------:R-:W3:Y:S01]  /*20de0*/  LDL.LU R27, [R1+0xcc] ;  /* 0x0000cc00011b7983 */ /* 0x000ee20000300800 */
[----:B0-----:R-:W-:-:S03]  /*20df0*/  LEA R12, P4, R3, R0, 0x1 ;  /* 0x00000000030c7211 */ /* 0x001fc600078808ff */
[----:B------:R0:W-:Y:S01]  /*20e00*/  @P1 STG.E.U16 desc[UR8][R14.64], R18 ;  /* 0x000000120e001986 */ /* 0x0001e2000c101508 */
[----:B------:R-:W-:-:S03]  /*20e10*/  LEA.HI.X.SX32 R13, R3, R2, 0x1, P4 ;  /* 0x00000002030d7211 */ /* 0x000fc600020f0eff */
[----:B------:R-:W3:Y:S01]  /*20e20*/  LDL.LU R22, [R1+0xd0] ;  /* 0x0000d00001167983 */ /* 0x000ee20000300800 */
[----:B--2---:R-:W-:-:S03]  /*20e30*/  ISETP.LT.AND P4, PT, R24, UR15, !P0 ;  /* 0x0000000f18007c0c */ /* 0x004fc6000c781270 */
[----:B------:R-:W2:Y:S01]  /*20e40*/  LDL.LU R24, [R1+0xd4] ;  /* 0x0000d40001187983 */ /* 0x000ea20000300800 */
[----:B----4-:R-:W-:-:S03]  /*20e50*/  ISETP.LT.AND P1, PT, R29, UR15, !P0 ;  /* 0x0000000f1d007c0c */ /* 0x010fc6000c721270 */
[----:B------:R-:W4:Y:S01]  /*20e60*/  LDL.LU R29, [R1+0xd8] ;  /* 0x0000d800011d7983 */ /* 0x000f220000300800 */
[----:B------:R-:W-:-:S04]  /*20e70*/  IMAD R16, R26, 0x2, R3 ;  /* 0x000000021a107824 */ /* 0x000fc800078e0203 */
[----:B------:R-:W-:Y:S01]  /*20e80*/  IMAD R3, R26, 0x2, R16 ;  /* 0x000000021a037824 */ /* 0x000fe200078e0210 */
[C---:B0-----:R-:W-:Y:S01]  /*20e90*/  LEA R14, P6, R16.reuse, R0, 0x1 ;  /* 0x00000000100e7211 */ /* 0x041fe200078c08ff */
[----:B------:R0:W-:Y:S03]  /*20ea0*/  @P5 STG.E.U16 desc[UR8][R12.64], R4 ;  /* 0x000000040c005986 */ /* 0x0001e6000c101508 */
[----:B------:R-:W-:Y:S01]  /*20eb0*/  LEA.HI.X.SX32 R15, R16, R2, 0x1, P6 ;  /* 0x00000002100f7211 */ /* 0x000fe200030f0eff */
[----:B------:R-:W-:Y:S01]  /*20ec0*/  IMAD R16, R26, 0x2, R3 ;  /* 0x000000021a107824 */ /* 0x000fe200078e0203 */
[----:B0-----:R-:W-:-:S03]  /*20ed0*/  LEA R12, P5, R3, R0, 0x1 ;  /* 0x00000000030c7211 */ /* 0x001fc600078a08ff */
[----:B------:R0:W-:Y:S01]  /*20ee0*/  @P2 STG.E.U16 desc[UR8][R14.64], R5 ;  /* 0x000000050e002986 */ /* 0x0001e2000c101508 */
[----:B------:R-:W-:Y:S01]  /*20ef0*/  LEA.HI.X.SX32 R13, R3, R2, 0x1, P5 ;  /* 0x00000002030d7211 */ /* 0x000fe200028f0eff */
[----:B------:R-:W-:-:S04]  /*20f00*/  IMAD R3, R26, 0x2, R16 ;  /* 0x000000021a037824 */ /* 0x000fc800078e0210 */
[----:B------:R1:W-:Y:S01]  /*20f10*/  @P3 STG.E.U16 desc[UR8][R12.64], R6 ;  /* 0x000000060c003986 */ /* 0x0003e2000c101508 */
[----:B0-----:R-:W-:-:S04]  /*20f20*/  LEA R14, P6, R16, R0, 0x1 ;  /* 0x00000000100e7211 */ /* 0x001fc800078c08ff */
[----:B------:R-:W-:Y:S01]  /*20f30*/  LEA.HI.X.SX32 R15, R16, R2, 0x1, P6 ;  /* 0x00000002100f7211 */ /* 0x000fe200030f0eff */
[C---:B------:R-:W-:Y:S01]  /*20f40*/  IMAD R16, R26.reuse, 0x2, R3 ;  /* 0x000000021a107824 */ /* 0x040fe200078e0203 */
[----:B-1----:R-:W-:Y:S02]  /*20f50*/  LEA R12, P3, R3, R0, 0x1 ;  /* 0x00000000030c7211 */ /* 0x002fe400078608ff */
[----:B-----5:R-:W-:Y:S02]  /*20f60*/  ISETP.LT.AND P2, PT, R23, UR15, !P0 ;  /* 0x0000000f17007c0c */ /* 0x020fe4000c741270 */
[----:B------:R-:W-:Y:S01]  /*20f70*/  LEA.HI.X.SX32 R13, R3, R2, 0x1, P3 ;  /* 0x00000002030d7211 */ /* 0x000fe200018f0eff */
[----:B------:R-:W-:Y:S01]  /*20f80*/  IMAD R3, R26, 0x2, R16 ;  /* 0x000000021a037824 */ /* 0x000fe200078e0210 */
[----:B------:R-:W-:Y:S01]  /*20f90*/  ISETP.LT.AND P5, PT, R25, UR15, !P0 ;  /* 0x0000000f19007c0c */ /* 0x000fe2000c7a1270 */
[----:B------:R-:W5:Y:S04]  /*20fa0*/  LDL.LU R23, [R1+0xdc] ;  /* 0x0000dc0001177983 */ /* 0x000f680000300800 */
[----:B------:R-:W5:Y:S04]  /*20fb0*/  LDL.LU R25, [R1+0xe0] ;  /* 0x0000e00001197983 */ /* 0x000f680000300800 */
[----:B------:R0:W-:Y:S04]  /*20fc0*/  @P4 STG.E.U16 desc[UR8][R14.64], R7 ;  /* 0x000000070e004986 */ /* 0x0001e8000c101508 */
[----:B------:R1:W-:Y:S01]  /*20fd0*/  @P1 STG.E.U16 desc[UR8][R12.64], R8 ;  /* 0x000000080c001986 */ /* 0x0003e2000c101508 */
[----:B0-----:R-:W-:-:S02]  /*20fe0*/  LEA R14, P6, R16, R0, 0x1 ;  /* 0x00000000100e7211 */ /* 0x001fc400078c08ff */
[C---:B-1----:R-:W-:Y:S02]  /*20ff0*/  LEA R12, P1, R3.reuse, R0, 0x1 ;  /* 0x00000000030c7211 */ /* 0x042fe400078208ff */
[-C--:B------:R-:W-:Y:S02]  /*21000*/  LEA.HI.X.SX32 R15, R16, R2.reuse, 0x1, P6 ;  /* 0x00000002100f7211 */ /* 0x080fe400030f0eff */
[----:B------:R-:W-:Y:S02]  /*21010*/  LEA.HI.X.SX32 R13, R3, R2, 0x1, P1 ;  /* 0x00000002030d7211 */ /* 0x000fe400008f0eff */
[----:B------:R-:W-:Y:S01]  /*21020*/  ISETP.LT.AND P4, PT, R28, UR15, !P0 ;  /* 0x0000000f1c007c0c */ /* 0x000fe2000c781270 */
[----:B------:R0:W-:Y:S01]  /*21030*/  @P2 STG.E.U16 desc[UR8][R14.64], R9 ;  /* 0x000000090e002986 */ /* 0x0001e2000c101508 */
[----:B---3--:R-:W-:-:S03]  /*21040*/  ISETP.LT.AND P3, PT, R27, UR15, !P0 ;  /* 0x0000000f1b007c0c */ /* 0x008fc6000c761270 */
[----:B------:R-:W3:Y:S04]  /*21050*/  LDL.LU R28, [R1+0xe4] ;  /* 0x0000e400011c7983 */ /* 0x000ee80000300800 */
[----:B------:R-:W3:Y:S04]  /*21060*/  LDL.LU R27, [R1+0xe8] ;  /* 0x0000e800011b7983 */ /* 0x000ee80000300800 */
[----:B------:R1:W-:Y:S01]  /*21070*/  @P5 STG.E.U16 desc[UR8][R12.64], R10 ;  /* 0x0000000a0c005986 */ /* 0x0003e2000c101508 */
[----:B--2---:R-:W-:-:S03]  /*21080*/  ISETP.LT.AND P2, PT, R24, UR15, !P0 ;  /* 0x0000000f18007c0c */ /* 0x004fc6000c741270 */
[----:B------:R-:W2:Y:S01]  /*21090*/  LDL.LU R24, [R1+0x30] ;  /* 0x0000300001187983 */ /* 0x000ea20000300800 */
[----:B----4-:R-:W-:-:S03]  /*210a0*/  ISETP.LT.AND P5, PT, R29, UR15, !P0 ;  /* 0x0000000f1d007c0c */ /* 0x010fc6000c7a1270 */
[----:B------:R-:W4:Y:S01]  /*210b0*/  LDL.LU R29, [R1+0xf0] ;  /* 0x0000f000011d7983 */ /* 0x000f220000300800 */
[----:B------:R-:W-:-:S05]  /*210c0*/  IMAD R16, R26, 0x2, R3 ;  /* 0x000000021a107824 */ /* 0x000fca00078e0203 */
[----:B0-----:R-:W-:Y:S01]  /*210d0*/  LEA R14, P6, R16, R0, 0x1 ;  /* 0x00000000100e7211 */ /* 0x001fe200078c08ff */
[----:B------:R-:W-:-:S03]  /*210e0*/  IMAD R3, R26, 0x2, R16 ;  /* 0x000000021a037824 */ /* 0x000fc600078e0210 */
[----:B------:R-:W-:Y:S02]  /*210f0*/  LEA.HI.X.SX32 R15, R16, R2, 0x1, P6 ;  /* 0x00000002100f7211 */ /* 0x000fe400030f0eff */
[----:B-1----:R-:W-:-:S03]  /*21100*/  LEA R12, P6, R3, R0, 0x1 ;  /* 0x00000000030c7211 */ /* 0x002fc600078c08ff */
[----:B------:R0:W-:Y:S01]  /*21110*/  @P4 STG.E.U16 desc[UR8][R14.64], R11 ;  /* 0x0000000b0e004986 */ /* 0x0001e2000c101508 */
[----:B------:R-:W-:Y:S02]  /*21120*/  LEA.HI.X.SX32 R13, R3, R2, 0x1, P6 ;  /* 0x00000002030d7211 */ /* 0x000fe400030f0eff */
[----:B------:R-:W-:Y:S02]  /*21130*/  PRMT R4, R4, 0x7632, R4 ;  /* 0x0000763204047816 */ /* 0x000fe40000000004 */
[----:B------:R-:W-:Y:S01]  /*21140*/  ISETP.LT.AND P1, PT, R22, UR15, !P0 ;  /* 0x0000000f16007c0c */ /* 0x000fe2000c721270 */
[----:B0-----:R-:W-:-:S04]  /*21150*/  IMAD R15, R26, 0x2, R3 ;  /* 0x000000021a0f7824 */ /* 0x001fc800078e0203 */
[----:B------:R-:W-:Y:S01]  /*21160*/  IMAD R3, R26, 0x2, R15 ;  /* 0x000000021a037824 */ /* 0x000fe200078e020f */
[C---:B------:R-:W-:Y:S01]  /*21170*/  LEA R14, P6, R15.reuse, R0, 0x1 ;  /* 0x000000000f0e7211 */ /* 0x040fe200078c08ff */
[----:B------:R0:W-:Y:S01]  /*21180*/  @P3 STG.E.U16 desc[UR8][R12.64], R4 ;  /* 0x000000040c003986 */ /* 0x0001e2000c101508 */
[----:B------:R-:W-:Y:S01]  /*21190*/  PRMT R7, R6, 0x7632, R7 ;  /* 0x0000763206077816 */ /* 0x000fe20000000007 */
[----:B------:R-:W-:Y:S01]  /*211a0*/  IMAD R6, R26, 0x2, R3 ;  /* 0x000000021a067824 */ /* 0x000fe200078e0203 */
[----:B------:R-:W-:Y:S02]  /*211b0*/  LEA.HI.X.SX32 R15, R15, R2, 0x1, P6 ;  /* 0x000000020f0f7211 */ /* 0x000fe400030f0eff */
[----:B------:R-:W-:Y:S02]  /*211c0*/  PRMT R8, R5, 0x7632, R8 ;  /* 0x0000763205087816 */ /* 0x000fe40000000008 */
[----:B-----5:R-:W-:Y:S02]  /*211d0*/  ISETP.LT.AND P4, PT, R23, UR15, !P0 ;  /* 0x0000000f17007c0c */ /* 0x020fe4000c781270 */
[----:B0-----:R-:W-:Y:S01]  /*211e0*/  LEA R4, P6, R3, R0, 0x1 ;  /* 0x0000000003047211 */ /* 0x001fe200078c08ff */
[----:B------:R-:W5:Y:S01]  /*211f0*/  LDL.LU R23, [R1+0xf4] ;  /* 0x0000f40001177983 */ /* 0x000f620000300800 */
[----:B------:R-:W-:-:S03]  /*21200*/  ISETP.LT.AND P3, PT, R25, UR15, !P0 ;  /* 0x0000000f19007c0c */ /* 0x000fc6000c761270 */
[----:B------:R-:W5:Y:S01]  /*21210*/  LDL.LU R25, [R1+0xf8] ;  /* 0x0000f80001197983 */ /* 0x000f620000300800 */
[----:B------:R-:W-:Y:S02]  /*21220*/  LEA.HI.X.SX32 R5, R3, R2, 0x1, P6 ;  /* 0x0000000203057211 */ /* 0x000fe400030f0eff */
[C---:B------:R-:W-:Y:S01]  /*21230*/  LEA R12, P6, R6.reuse, R0, 0x1 ;  /* 0x00000000060c7211 */ /* 0x040fe200078c08ff */
[----:B------:R0:W-:Y:S03]  /*21240*/  @P1 STG.E.U16 desc[UR8][R14.64], R8 ;  /* 0x000000080e001986 */ /* 0x0001e6000c101508 */
[----:B------:R-:W-:Y:S01]  /*21250*/  LEA.HI.X.SX32 R13, R6, R2, 0x1, P6 ;  /* 0x00000002060d7211 */ /* 0x000fe200030f0eff */
[----:B------:R-:W-:Y:S01]  /*21260*/  @P2 STG.E.U16 desc[UR8][R4.64], R7 ;  /* 0x0000000704002986 */ /* 0x000fe2000c101508 */
[----:B0-----:R-:W-:-:S05]  /*21270*/  PRMT R8, R7, 0x7632, R8 ;  /* 0x0000763207087816 */ /* 0x001fca0000000008 */
[----:B------:R0:W-:Y:S01]  /*21280*/  @P5 STG.E.U16 desc[UR8][R12.64], R8 ;  /* 0x000000080c005986 */ /* 0x0001e2000c101508 */
[----:B---3--:R-:W-:-:S03]  /*21290*/  ISETP.LT.AND P1, PT, R28, UR15, !P0 ;  /* 0x0000000f1c007c0c */ /* 0x008fc6000c721270 */
[----:B------:R-:W3:Y:S01]  /*212a0*/  LDL.LU R28, [R1+0xfc] ;  /* 0x0000fc00011c7983 */ /* 0x000ee20000300800 */
[----:B------:R-:W-:-:S03]  /*212b0*/  ISETP.LT.AND P2, PT, R27, UR15, !P0 ;  /* 0x0000000f1b007c0c */ /* 0x000fc6000c741270 */
[----:B------:R-:W3:Y:S01]  /*212c0*/  LDL.LU R27, [R1+0x100] ;  /* 0x00010000011b7983 */ /* 0x000ee20000300800 */
[----:B----4-:R-:W-:-:S03]  /*212d0*/  ISETP.LT.AND P5, PT, R29, UR15, !P0 ;  /* 0x0000000f1d007c0c */ /* 0x010fc6000c7a1270 */
[----:B------:R-:W4:Y:S01]  /*212e0*/  LDL.LU R29, [R1+0x104] ;  /* 0x00010400011d7983 */ /* 0x000f220000300800 */
[----:B------:R-:W-:-:S03]  /*212f0*/  IMAD R3, R26, 0x2, R6 ;  /* 0x000000021a037824 */ /* 0x000fc600078e0206 */
[----:B--2---:R-:W1:Y:S01]  /*21300*/  LDS.128 R4, [R24] ;  /* 0x0000000018047984 */ /* 0x004e620000000c00 */
[----:B------:R-:W-:Y:S01]  /*21310*/  IMAD R16, R26, 0x2, R3 ;  /* 0x000000021a107824 */ /* 0x000fe200078e0203 */
[----:B------:R-:W-:-:S04]  /*21320*/  LEA R14, P6, R3, R0, 0x1 ;  /* 0x00000000030e7211 */ /* 0x000fc800078c08ff */
[----:B------:R-:W-:Y:S02]  /*21330*/  LEA.HI.X.SX32 R15, R3, R2, 0x1, P6 ;  /* 0x00000002030f7211 */ /* 0x000fe400030f0eff */
[----:B0-----:R-:W-:Y:S02]  /*21340*/  LEA R12, P6, R16, R0, 0x1 ;  /* 0x00000000100c7211 */ /* 0x001fe400078c08ff */
[----:B------:R-:W-:Y:S02]  /*21350*/  PRMT R8, R8, 0x7632, R8 ;  /* 0x0000763208087816 */ /* 0x000fe40000000008 */
[----:B------:R-:W-:Y:S02]  /*21360*/  PRMT R9, R9, 0x7632, R9 ;  /* 0x0000763209097816 */ /* 0x000fe40000000009 */
[----:B------:R-:W-:Y:S01]  /*21370*/  LEA.HI.X.SX32 R13, R16, R2, 0x1, P6 ;  /* 0x00000002100d7211 */ /* 0x000fe200030f0eff */
[----:B------:R-:W-:Y:S01]  /*21380*/  IMAD R16, R26, 0x2, R16 ;  /* 0x000000021a107824 */ /* 0x000fe200078e0210 */
[----:B------:R0:W-:Y:S04]  /*21390*/  @P4 STG.E.U16 desc[UR8][R14.64], R8 ;  /* 0x000000080e004986 */ /* 0x0001e8000c101508 */
[----:B------:R2:W-:Y:S01]  /*213a0*/  @P3 STG.E.U16 desc[UR8][R12.64], R9 ;  /* 0x000000090c003986 */ /* 0x0005e2000c101508 */
[----:B------:R-:W-:Y:S01]  /*213b0*/  PRMT R17, R10, 0x7632, R17 ;  /* 0x000076320a117816 */ /* 0x000fe20000000011 */
[----:B0-----:R-:W-:Y:S01]  /*213c0*/  IMAD R15, R26, 0x2, R16 ;  /* 0x000000021a0f7824 */ /* 0x001fe200078e0210 */
[----:B--2---:R-:W-:-:S04]  /*213d0*/  LEA R12, P6, R16, R0, 0x1 ;  /* 0x00000000100c7211 */ /* 0x004fc800078c08ff */
[----:B------:R-:W-:Y:S01]  /*213e0*/  LEA.HI.X.SX32 R13, R16, R2, 0x1, P6 ;  /* 0x00000002100d7211 */ /* 0x000fe200030f0eff */
[----:B------:R-:W-:Y:S01]  /*213f0*/  IMAD R16, R26, 0x2, R15 ;  /* 0x000000021a107824 */ /* 0x000fe200078e020f */
[----:B------:R-:W-:-:S03]  /*21400*/  LEA R14, P6, R15, R0, 0x1 ;  /* 0x000000000f0e7211 */ /* 0x000fc600078c08ff */
[----:B------:R0:W-:Y:S01]  /*21410*/  @P1 STG.E.U16 desc[UR8][R12.64], R17 ;  /* 0x000000110c001986 */ /* 0x0001e2000c101508 */
[----:B------:R-:W-:Y:S02]  /*21420*/  LEA.HI.X.SX32 R15, R15, R2, 0x1, P6 ;  /* 0x000000020f0f7211 */ /* 0x000fe400030f0eff */
[----:B-----5:R-:W-:Y:S02]  /*21430*/  ISETP.LT.AND P3, PT, R25, UR15, !P0 ;  /* 0x0000000f19007c0c */ /* 0x020fe4000c761270 */
[----:B------:R-:W2:Y:S01]  /*21440*/  LDL.LU R25, [R1+0x108] ;  /* 0x0001080001197983 */ /* 0x000ea20000300800 */
[----:B------:R-:W-:Y:S02]  /*21450*/  PRMT R3, R11, 0x7632, R3 ;  /* 0x000076320b037816 */ /* 0x000fe40000000003 */
[----:B------:R-:W-:Y:S01]  /*21460*/  ISETP.LT.AND P4, PT, R23, UR15, !P0 ;  /* 0x0000000f17007c0c */ /* 0x000fe2000c781270 */
[----:B------:R5:W4:Y:S01]  /*21470*/  LDS.128 R8, [R24+0x400] ;  /* 0x0004000018087984 */ /* 0x000b220000000c00 */
[----:B0-----:R-:W-:-:S03]  /*21480*/  LEA R12, P6, R16, R0, 0x1 ;  /* 0x00000000100c7211 */ /* 0x001fc600078c08ff */
[----:B------:R-:W2:Y:S01]  /*21490*/  LDL.LU R23, [R1+0x10c] ;  /* 0x00010c0001177983 */ /* 0x000ea20000300800 */
[----:B------:R-:W-:-:S03]  /*214a0*/  LEA.HI.X.SX32 R13, R16, R2, 0x1, P6 ;  /* 0x00000002100d7211 */ /* 0x000fc600030f0eff */
[----:B-----5:R-:W5:Y:S04]  /*214b0*/  LDL.LU R24, [R1+0x110] ;  /* 0x0001100001187983 */ /* 0x020f680000300800 */
[----:B------:R0:W-:Y:S04]  /*214c0*/  @P2 STG.E.U16 desc[UR8][R14.64], R3 ;  /* 0x000000030e002986 */ /* 0x0001e8000c101508 */
[----:B-1----:R1:W-:Y:S01]  /*214d0*/  @P5 STG.E.U16 desc[UR8][R12.64], R4 ;  /* 0x000000040c005986 */ /* 0x0023e2000c101508 */
[----:B---3--:R-:W-:-:S03]  /*214e0*/  ISETP.LT.AND P1, PT, R28, UR15, !P0 ;  /* 0x0000000f1c007c0c */ /* 0x008fc6000c721270 */
[----:B------:R-:W3:Y:S01]  /*214f0*/  LDL.LU R28, [R1+0x114] ;  /* 0x00011400011c7983 */ /* 0x000ee20000300800 */
[----:B------:R-:W-:-:S03]  /*21500*/  ISETP.LT.AND P2, PT, R27, UR15, !P0 ;  /* 0x0000000f1b007c0c */ /* 0x000fc6000c741270 */
[----:B------:R-:W5:Y:S01]  /*21510*/  LDL.LU R27, [R1+0x118] ;  /* 0x00011800011b7983 */ /* 0x000f620000300800 */
[----:B----4-:R-:W-:-:S03]  /*21520*/  ISETP.LT.AND P5, PT, R29, UR15, !P0 ;  /* 0x0000000f1d007c0c */ /* 0x010fc6000c7a1270 */
[----:B------:R-:W4:Y:S01]  /*21530*/  LDL.LU R29, [R1+0x11c] ;  /* 0x00011c00011d7983 */ /* 0x000f220000300800 */
[----:B------:R-:W-:-:S04]  /*21540*/  IMAD R17, R26, 0x2, R16 ;  /* 0x000000021a117824 */ /* 0x000fc800078e0210 */
[----:B0-----:R-:W-:Y:S01]  /*21550*/  IMAD R3, R26, 0x2, R17 ;  /* 0x000000021a037824 */ /* 0x001fe200078e0211 */
[----:B------:R-:W-:-:S04]  /*21560*/  LEA R14, P6, R17, R0, 0x1 ;  /* 0x00000000110e7211 */ /* 0x000fc800078c08ff */
[----:B------:R-:W-:Y:S01]  /*21570*/  LEA.HI.X.SX32 R15, R17, R2, 0x1, P6 ;  /* 0x00000002110f7211 */ /* 0x000fe200030f0eff */
[----:B------:R-:W-:Y:S01]  /*21580*/  IMAD R17, R26, 0x2, R3 ;  /* 0x000000021a117824 */ /* 0x000fe200078e0203 */
[----:B-1----:R-:W-:-:S03]  /*21590*/  LEA R12, P6, R3, R0, 0x1 ;  /* 0x00000000030c7211 */ /* 0x002fc600078c08ff */
[----:B------:R0:W-:Y:S01]  /*215a0*/  @P4 STG.E.U16 desc[UR8][R14.64], R5 ;  /* 0x000000050e004986 */ /* 0x0001e2000c101508 */
[----:B------:R-:W-:Y:S01]  /*215b0*/  LEA.HI.X.SX32 R13, R3, R2, 0x1, P6 ;  /* 0x00000002030d7211 */ /* 0x000fe200030f0eff */
[----:B------:R-:W-:-:S04]  /*215c0*/  IMAD R3, R26, 0x2, R17 ;  /* 0x000000021a037824 */ /* 0x000fc800078e0211 */
[----:B------:R1:W-:Y:S01]  /*215d0*/  @P3 STG.E.U16 desc[UR8][R12.64], R6 ;  /* 0x000000060c003986 */ /* 0x0003e2000c101508 */
[----:B0-----:R-:W-:-:S04]  /*215e0*/  LEA R14, P6, R17, R0, 0x1 ;  /* 0x00000000110e7211 */ /* 0x001fc800078c08ff */
[----:B------:R-:W-:Y:S01]  /*215f0*/  LEA.HI.X.SX32 R15, R17, R2, 0x1, P6 ;  /* 0x00000002110f7211 */ /* 0x000fe200030f0eff */
[----:B------:R-:W-:Y:S01]  /*21600*/  IMAD R17, R26, 0x2, R3 ;  /* 0x000000021a117824 */ /* 0x000fe200078e0203 */
[----:B-1----:R-:W-:-:S03]  /*21610*/  LEA R12, P6, R3, R0, 0x1 ;  /* 0x00000000030c7211 */ /* 0x002fc600078c08ff */
[----:B------:R0:W-:Y:S01]  /*21620*/  @P1 STG.E.U16 desc[UR8][R14.64], R7 ;  /* 0x000000070e001986 */ /* 0x0001e2000c101508 */
[----:B------:R-:W-:Y:S01]  /*21630*/  LEA.HI.X.SX32 R13, R3, R2, 0x1, P6 ;  /* 0x00000002030d7211 */ /* 0x000fe200030f0eff */
[----:B------:R-:W-:-:S04]  /*21640*/  IMAD R3, R26, 0x2, R17 ;  /* 0x000000021a037824 */ /* 0x000fc800078e0211 */
[----:B------:R1:W-:Y:S01]  /*21650*/  @P2 STG.E.U16 desc[UR8][R12.64], R8 ;  /* 0x000000080c002986 */ /* 0x0003e2000c101508 */
[----:B0-----:R-:W-:Y:S02]  /*21660*/  LEA R14, P6, R17, R0, 0x1 ;  /* 0x00000000110e7211 */ /* 0x001fe400078c08ff */
[----:B--2---:R-:W-:Y:S02]  /*21670*/  ISETP.LT.AND P4, PT, R25, UR15, !P0 ;  /* 0x0000000f19007c0c */ /* 0x004fe4000c781270 */
[----:B------:R-:W-:Y:S01]  /*21680*/  LEA.HI.X.SX32 R15, R17, R2, 0x1, P6 ;  /* 0x00000002110f7211 */ /* 0x000fe200030f0eff */
[----:B------:R-:W2:Y:S01]  /*21690*/  LDL.LU R25, [R1+0x120] ;  /* 0x0001200001197983 */ /* 0x000ea20000300800 */
[----:B-1----:R-:W-:-:S04]  /*216a0*/  LEA R12, P6, R3, R0, 0x1 ;  /* 0x00000000030c7211 */ /* 0x002fc800078c08ff */
[----:B------:R-:W-:Y:S01]  /*216b0*/  LEA.HI.X.SX32 R13, R3, R2, 0x1, P6 ;  /* 0x00000002030d7211 */ /* 0x000fe200030f0eff */
[----:B------:R0:W-:Y:S04]  /*216c0*/  @P5 STG.E.U16 desc[UR8][R14.64], R9 ;  /* 0x000000090e005986 */ /* 0x0001e8000c101508 */
[----:B------:R1:W-:Y:S01]  /*216d0*/  @P4 STG.E.U16 desc[UR8][R12.64], R10 ;  /* 0x0000000a0c004986 */ /* 0x0003e2000c101508 */
[----:B---3--:R-:W-:-:S03]  /*216e0*/  ISETP.LT.AND P2, PT, R28, UR15, !P0 ;  /* 0x0000000f1c007c0c */ /* 0x008fc6000c741270 */
[----:B------:R-:W3:Y:S01]  /*216f0*/  LDL.LU R28, [R1+0x124] ;  /* 0x00012400011c7983 */ /* 0x000ee20000300800 */
[----:B-----5:R-:W-:-:S03]  /*21700*/  ISETP.LT.AND P5, PT, R27, UR15, !P0 ;  /* 0x0000000f1b007c0c */ /* 0x020fc6000c7a1270 */
[----:B------:R-:W5:Y:S01]  /*21710*/  LDL.LU R27, [R1+0x128] ;  /* 0x00012800011b7983 */ /* 0x000f620000300800 */
[----:B----4-:R-:W-:-:S03]  /*21720*/  ISETP.LT.AND P4, PT, R29, UR15, !P0 ;  /* 0x0000000f1d007c0c */ /* 0x010fc6000c781270 */
[----:B------:R-:W4:Y:S01]  /*21730*/  LDL.LU R29, [R1+0xec] ;  /* 0x0000ec00011d7983 */ /* 0x000f220000300800 */
[----:B------:R-:W-:-:S04]  /*21740*/  IMAD R17, R26, 0x2, R3 ;  /* 0x000000021a117824 */ /* 0x000fc800078e0203 */
[----:B------:R-:W-:Y:S01]  /*21750*/  IMAD R3, R26, 0x2, R17 ;  /* 0x000000021a037824 */ /* 0x000fe200078e0211 */
[----:B0-----:R-:W-:-:S04]  /*21760*/  LEA R14, P6, R17, R0, 0x1 ;  /* 0x00000000110e7211 */ /* 0x001fc800078c08ff */
[----:B------:R-:W-:Y:S01]  /*21770*/  LEA.HI.X.SX32 R15, R17, R2, 0x1, P6 ;  /* 0x00000002110f7211 */ /* 0x000fe200030f0eff */
[----:B------:R-:W-:Y:S01]  /*21780*/  IMAD R19, R26, 0x2, R3 ;  /* 0x000000021a137824 */ /* 0x000fe200078e0203 */
[----:B------:R-:W-:Y:S02]  /*21790*/  LEA R16, P6, R3, R0, 0x1 ;  /* 0x0000000003107211 */ /* 0x000fe400078c08ff */
[----:B------:R-:W-:Y:S02]  /*217a0*/  ISETP.LT.AND P3, PT, R23, UR15, !P0 ;  /* 0x0000000f17007c0c */ /* 0x000fe4000c761270 */
[----:B------:R-:W-:Y:S02]  /*217b0*/  ISETP.LT.AND P1, PT, R24, UR15, !P0 ;  /* 0x0000000f18007c0c */ /* 0x000fe4000c721270 */
[----:B------:R-:W-:Y:S01]  /*217c0*/  LEA.HI.X.SX32 R17, R3, R2, 0x1, P6 ;  /* 0x0000000203117211 */ /* 0x000fe200030f0eff */
[----:B------:R-:W-:Y:S01]  /*217d0*/  IMAD R3, R26, 0x2, R19 ;  /* 0x000000021a037824 */ /* 0x000fe200078e0213 */
[----:B------:R-:W-:-:S03]  /*217e0*/  LEA R18, P6, R19, R0, 0x1 ;  /* 0x0000000013127211 */ /* 0x000fc600078c08ff */
[----:B-1----:R-:W-:Y:S01]  /*217f0*/  IMAD R13, R26, 0x2, R3 ;  /* 0x000000021a0d7824 */ /* 0x002fe200078e0203 */
[----:B------:R-:W-:-:S03]  /*21800*/  PRMT R8, R4, 0x7632, R8 ;  /* 0x0000763204087816 */ /* 0x000fc60000000008 */
[C---:B------:R-:W-:Y:S01]  /*21810*/  IMAD R21, R26.reuse, 0x2, R13 ;  /* 0x000000021a157824 */ /* 0x040fe200078e020d */
[----:B------:R-:W-:Y:S01]  /*21820*/  @P3 STG.E.U16 desc[UR8][R14.64], R11 ;  /* 0x0000000b0e003986 */ /* 0x000fe2000c101508 */
[----:B------:R-:W-:Y:S02]  /*21830*/  LEA.HI.X.SX32 R19, R19, R2, 0x1, P6 ;  /* 0x0000000213137211 */ /* 0x000fe400030f0eff */
[----:B------:R-:W-:Y:S01]  /*21840*/  PRMT R9, R5, 0x7632, R9 ;  /* 0x0000763205097816 */ /* 0x000fe20000000009 */
[----:B------:R0:W-:Y:S01]  /*21850*/  @P1 STG.E.U16 desc[UR8][R16.64], R8 ;  /* 0x0000000810001986 */ /* 0x0001e2000c101508 */
[-C--:B------:R-:W-:Y:S01]  /*21860*/  LEA R4, P1, R3, R0.reuse, 0x1 ;  /* 0x0000000003047211 */ /* 0x080fe200078208ff */
[----:B------:R-:W-:Y:S02]  /*21870*/  IMAD R23, R26, 0x2, R21 ;  /* 0x000000021a177824 */ /* 0x000fe400078e0215 */
[----:B------:R1:W-:Y:S01]  /*21880*/  @P2 STG.E.U16 desc[UR8][R18.64], R9 ;  /* 0x0000000912002986 */ /* 0x0003e2000c101508 */
[----:B------:R-:W-:-:S02]  /*21890*/  LEA R12, P2, R13, R0, 0x1 ;  /* 0x000000000d0c7211 */ /* 0x000fc400078408ff */
[-C--:B------:R-:W-:Y:S01]  /*218a0*/  LEA.HI.X.SX32 R5, R3, R2.reuse, 0x1, P1 ;  /* 0x0000000203057211 */ /* 0x080fe200008f0eff */
[----:B------:R-:W-:Y:S01]  /*218b0*/  IMAD R3, R26, 0x2, R23 ;  /* 0x000000021a037824 */ /* 0x000fe200078e0217 */
[----:B------:R-:W-:Y:S02]  /*218c0*/  LEA.HI.X.SX32 R13, R13, R2, 0x1, P2 ;  /* 0x000000020d0d7211 */ /* 0x000fe400010f0eff */
[-C--:B0-----:R-:W-:Y:S02]  /*218d0*/  LEA R16, P1, R23, R0.reuse, 0x1 ;  /* 0x0000000017107211 */ /* 0x081fe400078208ff */
[----:B------:R-:W-:Y:S02]  /*218e0*/  LEA R14, P6, R21, R0, 0x1 ;  /* 0x00000000150e7211 */ /* 0x000fe400078c08ff */
[----:B------:R-:W-:Y:S02]  /*218f0*/  LEA.HI.X.SX32 R17, R23, R2, 0x1, P1 ;  /* 0x0000000217117211 */ /* 0x000fe400008f0eff */
[----:B--2---:R-:W-:-:S02]  /*21900*/  ISETP.LT.AND P3, PT, R25, UR15, !P0 ;  /* 0x0000000f19007c0c */ /* 0x004fc4000c761270 */
[----:B------:R-:W-:Y:S02]  /*21910*/  LEA.HI.X.SX32 R15, R21, R2, 0x1, P6 ;  /* 0x00000002150f7211 */ /* 0x000fe400030f0eff */
[----:B------:R-:W-:Y:S02]  /*21920*/  LEA R20, P6, R3, R0, 0x1 ;  /* 0x0000000003147211 */ /* 0x000fe400078c08ff */
[----:B------:R-:W-:Y:S02]  /*21930*/  PRMT R6, R6, 0x7632, R6 ;  /* 0x0000763206067816 */ /* 0x000fe40000000006 */
[----:B------:R-:W-:Y:S01]  /*21940*/  PRMT R7, R7, 0x7632, R7 ;  /* 0x0000763207077816 */ /* 0x000fe20000000007 */
[----:B-1----:R-:W-:Y:S01]  /*21950*/  IMAD R19, R26, 0x2, R3 ;  /* 0x000000021a137824 */ /* 0x002fe200078e0203 */
[----:B------:R-:W-:Y:S02]  /*21960*/  PRMT R8, R8, 0x7632, R8 ;  /* 0x0000763208087816 */ /* 0x000fe40000000008 */
[----:B------:R-:W-:Y:S01]  /*21970*/  PRMT R9, R9, 0x7632, R9 ;  /* 0x0000763209097816 */ /* 0x000fe20000000009 */
[----:B------:R0:W-:Y:S01]  /*21980*/  @P5 STG.E.U16 desc[UR8][R4.64], R6 ;  /* 0x0000000604005986 */ /* 0x0001e2000c101508 */
[----:B------:R-:W-:-:S02]  /*21990*/  LEA.HI.X.SX32 R21, R3, R2, 0x1, P6 ;  /* 0x0000000203157211 */ /* 0x000fc400030f0eff */
[----:B------:R-:W-:Y:S01]  /*219a0*/  PRMT R10, R10, 0x7632, R10 ;  /* 0x000076320a0a7816 */ /* 0x000fe2000000000a */
[----:B------:R0:W-:Y:S01]  /*219b0*/  @P4 STG.E.U16 desc[UR8][R12.64], R7 ;  /* 0x000000070c004986 */ /* 0x0001e2000c101508 */
[----:B---3--:R-:W-:Y:S02]  /*219c0*/  ISETP.LT.AND P2, PT, R28, UR15, !P0 ;  /* 0x0000000f1c007c0c */ /* 0x008fe4000c741270 */
[----:B-----5:R-:W-:Y:S01]  /*219d0*/  ISETP.LT.AND P1, PT, R27, UR15, !P0 ;  /* 0x0000000f1b007c0c */ /* 0x020fe2000c721270 */
[----:B------:R0:W-:Y:S01]  /*219e0*/  @P3 STG.E.U16 desc[UR8][R14.64], R8 ;  /* 0x000000080e003986 */ /* 0x0001e2000c101508 */
[----:B------:R-:W-:-:S09]  /*219f0*/  LEA R18, P6, R19, R0, 0x1 ;  /* 0x0000000013127211 */ /* 0x000fd200078c08ff */
[----:B------:R0:W-:Y:S01]  /*21a00*/  @P2 STG.E.U16 desc[UR8][R16.64], R9 ;  /* 0x0000000910002986 */ /* 0x0001e2000c101508 */
[----:B------:R-:W-:-:S03]  /*21a10*/  LEA.HI.X.SX32 R19, R19, R2, 0x1, P6 ;  /* 0x0000000213137211 */ /* 0x000fc600030f0eff */
[----:B------:R0:W-:Y:S01]  /*21a20*/  @P1 STG.E.U16 desc[UR8][R20.64], R10 ;  /* 0x0000000a14001986 */ /* 0x0001e2000c101508 */
[----:B----4-:R-:W-:-:S13]  /*21a30*/  ISETP.LT.AND P0, PT, R29, UR15, !P0 ;  /* 0x0000000f1d007c0c */ /* 0x010fda000c701270 */
[----:B0-----:R-:W-:Y:S05]  /*21a40*/  @!P0 EXIT ;  /* 0x000000000000894d */ /* 0x001fea0003800000 */
[----:B------:R-:W-:-:S05]  /*21a50*/  PRMT R9, R11, 0x7632, R9 ;  /* 0x000076320b097816 */ /* 0x000fca0000000009 */
[----:B------:R-:W-:Y:S01]  /*21a60*/  STG.E.U16 desc[UR8][R18.64], R9 ;  /* 0x0000000912007986 */ /* 0x000fe2000c101508 */
[----:B------:R-:W-:Y:S05]  /*21a70*/  EXIT ;  /* 0x000000000000794d */ /* 0x000fea0003800000 */
.L_x_3:
[----:B------:R-:W-:-:S00]  /*21a80*/  BRA `(.L_x_3) ;  /* 0xfffffffc00fc7947 */ /* 0x000fc0000383ffff */
[----:B------:R-:W-:-:S00]  /*21a90*/  NOP ;  /* 0x0000000000007918 */ /* 0x000fc00000000000 */
        /* <DEDUP_REMOVED lines=14> */
.L_x_4:


//--------------------- .nv.shared.matmul_kernel  --------------------------
	.section	.nv.shared.matmul_kernel,"aw",@nobits
	.sectionflags	@""
	.align	16
	.zero		1024


//--------------------- .nv.shared.reserved.0     --------------------------
	.section	.nv.shared.reserved.0,"aw",@nobits
	.weak		__nv_reservedSMEM_offset_0_alias
	.size		__nv_reservedSMEM_offset_0_alias, 0, 64
	.other		__nv_reservedSMEM_offset_0_alias,@"STO_CUDA_RESERVED_SHARED STV_DEFAULT"
__nv_reservedSMEM_offset_0_alias:
	.zero		0
	.zero		64


//--------------------- .nv.constant0.matmul_kernel --------------------------
	.section	.nv.constant0.matmul_kernel,"a",@progbits
	.sectionflags	@""
	.align	4
.nv.constant0.matmul_kernel:
	.zero		976


//--------------------- SYMBOLS --------------------------

	.type		.nv.reservedSmem.offset0,@object
	.size		.nv.reservedSmem.offset0,0x4
	.type		.nv.reservedSmem.cap,@object
	.size		.nv.reservedSmem.cap,0x4
